	.target	sm_103a

	.elftype	@"ET_EXEC"


//--------------------- .note.nv.tkinfo           --------------------------
	.section	.note.nv.tkinfo,"",@"SHT_NOTE"
	.sectionflags	@"SHF_NOTE_NV_TKINFO"
	.tkinfo
        /*0018*/ 	.word	0x00000002
        /*0030*/ 	.string	""
        /*0030*/ 	.string	"ptxas"
        /*0030*/ 	.string	"Cuda compilation tools, release 13.0, V13.0.88"
        /*0030*/ 	.string	"Build cuda_13.0.r13.0/compiler.36424714_0"
        /*0030*/ 	.string	"-arch sm_103a -m 64 "



//--------------------- .note.nv.cuinfo           --------------------------
	.section	.note.nv.cuinfo,"",@"SHT_NOTE"
	.sectionflags	@"SHF_NOTE_NV_CUINFO"
        /*0018*/ 	.short	0x0002
        /*001a*/ 	.short	0x0067
        /*001c*/ 	.short	0x0082
	.zero		2


//--------------------- .nv.info                  --------------------------
	.section	.nv.info,"",@"SHT_CUDA_INFO"
	.align	4


	//----- nvinfo : EIATTR_REGCOUNT
	.align		4
        /*0000*/ 	.byte	0x04, 0x2f
        /*0002*/ 	.short	(.L_12 - .L_11)
	.align		4
.L_11:
        /*0004*/ 	.word	index@(_ZN7cutlass13device_kernelIN5flash22FlashAttnBwdPreprocessIN4cute5tupleIJNS3_1CILi64EEENS5_ILi96EEEEEENS_10bfloat16_tEfNS_4arch4Sm80ELb1ELb1EEEEEvNT_6ParamsE)
        /*0008*/ 	.word	0x00000031


	//----- nvinfo : EIATTR_FRAME_SIZE
	.align		4
.L_12:
        /*000c*/ 	.byte	0x04, 0x11
        /*000e*/ 	.short	(.L_14 - .L_13)
	.align		4
.L_13:
        /*0010*/ 	.word	index@(_ZN7cutlass13device_kernelIN5flash22FlashAttnBwdPreprocessIN4cute5tupleIJNS3_1CILi64EEENS5_ILi96EEEEEENS_10bfloat16_tEfNS_4arch4Sm80ELb1ELb1EEEEEvNT_6ParamsE)
        /*0014*/ 	.word	0x00000000


	//----- nvinfo : EIATTR_REGCOUNT
	.align		4
.L_14:
        /*0018*/ 	.byte	0x04, 0x2f
        /*001a*/ 	.short	(.L_16 - .L_15)
	.align		4
.L_15:
        /*001c*/ 	.word	index@(_ZN7cutlass13device_kernelIN5flash19enable_sm80_to_sm89INS1_16FlashAttnBwdSm80INS1_25CollectiveMainloopBwdSm80ILi2ELi2EN4cute5tupleIJNS5_1CILi64EEENS7_ILi128EEENS7_ILi96EEEEEENS_10bfloat16_tEfNS_4arch4Sm80ELb1ELb0ELb0ELb1ELb1ELb0ELb0ELb0ELi2ELi2ELi4ELi2ELb0EEENS1_24CollectiveEpilogueBwdGQAISB_fSE_Li256ELb1ELb1EEENS1_25SingleTileBwdLPTSchedulerILb1ELi128ELb1EEEEEEEEEvNT_6ParamsE)
        /*0020*/ 	.word	0x00000004


	//----- nvinfo : EIATTR_FRAME_SIZE
	.align		4
.L_16:
        /*0024*/ 	.byte	0x04, 0x11
        /*0026*/ 	.short	(.L_18 - .L_17)
	.align		4
.L_17:
        /*0028*/ 	.word	index@(_ZN7cutlass13device_kernelIN5flash19enable_sm80_to_sm89INS1_16FlashAttnBwdSm80INS1_25CollectiveMainloopBwdSm80ILi2ELi2EN4cute5tupleIJNS5_1CILi64EEENS7_ILi128EEENS7_ILi96EEEEEENS_10bfloat16_tEfNS_4arch4Sm80ELb1ELb0ELb0ELb1ELb1ELb0ELb0ELb0ELi2ELi2ELi4ELi2ELb0EEENS1_24CollectiveEpilogueBwdGQAISB_fSE_Li256ELb1ELb1EEENS1_25SingleTileBwdLPTSchedulerILb1ELi128ELb1EEEEEEEEEvNT_6ParamsE)
        /*002c*/ 	.word	0x00000000


	//----- nvinfo : EIATTR_REGCOUNT
	.align		4
.L_18:
        /*0030*/ 	.byte	0x04, 0x2f
        /*0032*/ 	.short	(.L_20 - .L_19)
	.align		4
.L_19:
        /*0034*/ 	.word	index@(_ZN7cutlass13device_kernelIN5flash32FlashAttnBwdPostprocessConvertdQIN4cute5tupleIJNS3_1CILi64EEENS5_ILi96EEEEEENS_10bfloat16_tEfNS_4arch4Sm80ELi256ENS3_8TiledMMAINS3_8MMA_AtomIJNS3_30SM80_16x8x16_F32BF16BF16F32_TNEEEENS3_6LayoutINS4_IJNS5_ILi2EEENS5_ILi4EEENS5_ILi1EEEEEENS4_IJSJ_SH_NS5_ILi0EEEEEEEENS4_IJNS5_ILi32EEESO_NS5_ILi16EEEEEEEELb0EEEEEvNT_6ParamsE)
        /*0038*/ 	.word	0x00000028


	//----- nvinfo : EIATTR_FRAME_SIZE
	.align		4
.L_20:
        /*003c*/ 	.byte	0x04, 0x11
        /*003e*/ 	.short	(.L_22 - .L_21)
	.align		4
.L_21:
        /*0040*/ 	.word	index@(_ZN7cutlass13device_kernelIN5flash32FlashAttnBwdPostprocessConvertdQIN4cute5tupleIJNS3_1CILi64EEENS5_ILi96EEEEEENS_10bfloat16_tEfNS_4arch4Sm80ELi256ENS3_8TiledMMAINS3_8MMA_AtomIJNS3_30SM80_16x8x16_F32BF16BF16F32_TNEEEENS3_6LayoutINS4_IJNS5_ILi2EEENS5_ILi4EEENS5_ILi1EEEEEENS4_IJSJ_SH_NS5_ILi0EEEEEEEENS4_IJNS5_ILi32EEESO_NS5_ILi16EEEEEEEELb0EEEEEvNT_6ParamsE)
        /*0044*/ 	.word	0x00000000


	//----- nvinfo : EIATTR_REGCOUNT
	.align		4
.L_22:
        /*0048*/ 	.byte	0x04, 0x2f
        /*004a*/ 	.short	(.L_24 - .L_23)
	.align		4
.L_23:
        /*004c*/ 	.word	index@(_ZN7cutlass13device_kernelIN5flash32FlashAttnBwdPostprocessConvertdQIN4cute5tupleIJNS3_1CILi128EEENS5_ILi96EEEEEENS_10bfloat16_tEfNS_4arch4Sm80ELi256ENS3_8TiledMMAINS3_8MMA_AtomIJNS3_30SM80_16x8x16_F32BF16BF16F32_TNEEEENS3_6LayoutINS4_IJNS5_ILi4EEENS5_ILi2EEENS5_ILi1EEEEEENS4_IJSJ_SH_NS5_ILi0EEEEEEEENS4_IJNS5_ILi64EEENS5_ILi32EEENS5_ILi16EEEEEEEELb0EEEEEvNT_6ParamsE)
        /*0050*/ 	.word	0x0000003e


	//----- nvinfo : EIATTR_FRAME_SIZE
	.align		4
.L_24:
        /*0054*/ 	.byte	0x04, 0x11
        /*0056*/ 	.short	(.L_26 - .L_25)
	.align		4
.L_25:
        /*0058*/ 	.word	index@(_ZN7cutlass13device_kernelIN5flash32FlashAttnBwdPostprocessConvertdQIN4cute5tupleIJNS3_1CILi128EEENS5_ILi96EEEEEENS_10bfloat16_tEfNS_4arch4Sm80ELi256ENS3_8TiledMMAINS3_8MMA_AtomIJNS3_30SM80_16x8x16_F32BF16BF16F32_TNEEEENS3_6LayoutINS4_IJNS5_ILi4EEENS5_ILi2EEENS5_ILi1EEEEEENS4_IJSJ_SH_NS5_ILi0EEEEEEEENS4_IJNS5_ILi64EEENS5_ILi32EEENS5_ILi16EEEEEEEELb0EEEEEvNT_6ParamsE)
        /*005c*/ 	.word	0x00000000


	//----- nvinfo : EIATTR_REGCOUNT
	.align		4
.L_26:
        /*0060*/ 	.byte	0x04, 0x2f
        /*0062*/ 	.short	(.L_28 - .L_27)
	.align		4
.L_27:
        /*0064*/ 	.word	index@(_ZN7cutlass13device_kernelIN5flash19enable_sm80_to_sm89INS1_16FlashAttnBwdSm80INS1_25CollectiveMainloopBwdSm80ILi2ELi2EN4cute5tupleIJNS5_1CILi64EEENS7_ILi128EEENS7_ILi96EEEEEENS_10bfloat16_tEfNS_4arch4Sm80ELb1ELb0ELb0ELb1ELb0ELb0ELb0ELb0ELi2ELi2ELi4ELi2ELb0EEENS1_24CollectiveEpilogueBwdGQAISB_fSE_Li256ELb1ELb0EEENS1_25SingleTileBwdLPTSchedulerILb1ELi128ELb0EEEEEEEEEvNT_6ParamsE)
        /*0068*/ 	.word	0x00000004


	//----- nvinfo : EIATTR_FRAME_SIZE
	.align		4
.L_28:
        /*006c*/ 	.byte	0x04, 0x11
        /*006e*/ 	.short	(.L_30 - .L_29)
	.align		4
.L_29:
        /*0070*/ 	.word	index@(_ZN7cutlass13device_kernelIN5flash19enable_sm80_to_sm89INS1_16FlashAttnBwdSm80INS1_25CollectiveMainloopBwdSm80ILi2ELi2EN4cute5tupleIJNS5_1CILi64EEENS7_ILi128EEENS7_ILi96EEEEEENS_10bfloat16_tEfNS_4arch4Sm80ELb1ELb0ELb0ELb1ELb0ELb0ELb0ELb0ELi2ELi2ELi4ELi2ELb0EEENS1_24CollectiveEpilogueBwdGQAISB_fSE_Li256ELb1ELb0EEENS1_25SingleTileBwdLPTSchedulerILb1ELi128ELb0EEEEEEEEEvNT_6ParamsE)
        /*0074*/ 	.word	0x00000000


	//----- nvinfo : EIATTR_REGCOUNT
	.align		4
.L_30:
        /*0078*/ 	.byte	0x04, 0x2f
        /*007a*/ 	.short	(.L_32 - .L_31)
	.align		4
.L_31:
        /*007c*/ 	.word	index@(_ZN7cutlass13device_kernelIN5flash19enable_sm80_to_sm89INS1_16FlashAttnBwdSm80INS1_25CollectiveMainloopBwdSm80ILi2ELi2EN4cute5tupleIJNS5_1CILi64EEENS7_ILi128EEENS7_ILi96EEEEEENS_10bfloat16_tEfNS_4arch4Sm80ELb1ELb0ELb0ELb1ELb1ELb0ELb0ELb0ELi2ELi2ELi4ELi2ELb0EEENS1_21CollectiveEpilogueBwdISB_SC_SE_Li256ELb1ELb0ELi2EEENS1_25SingleTileBwdLPTSchedulerILb1ELi128ELb1EEEEEEEEEvNT_6ParamsE)
        /*0080*/ 	.word	0x00000004


	//----- nvinfo : EIATTR_FRAME_SIZE
	.align		4
.L_32:
        /*0084*/ 	.byte	0x04, 0x11
        /*0086*/ 	.short	(.L_34 - .L_33)
	.align		4
.L_33:
        /*0088*/ 	.word	index@(_ZN7cutlass13device_kernelIN5flash19enable_sm80_to_sm89INS1_16FlashAttnBwdSm80INS1_25CollectiveMainloopBwdSm80ILi2ELi2EN4cute5tupleIJNS5_1CILi64EEENS7_ILi128EEENS7_ILi96EEEEEENS_10bfloat16_tEfNS_4arch4Sm80ELb1ELb0ELb0ELb1ELb1ELb0ELb0ELb0ELi2ELi2ELi4ELi2ELb0EEENS1_21CollectiveEpilogueBwdISB_SC_SE_Li256ELb1ELb0ELi2EEENS1_25SingleTileBwdLPTSchedulerILb1ELi128ELb1EEEEEEEEEvNT_6ParamsE)
        /*008c*/ 	.word	0x00000000


	//----- nvinfo : EIATTR_REGCOUNT
	.align		4
.L_34:
        /*0090*/ 	.byte	0x04, 0x2f
        /*0092*/ 	.short	(.L_36 - .L_35)
	.align		4
.L_35:
        /*0094*/ 	.word	index@(_ZN7cutlass13device_kernelIN5flash19enable_sm80_to_sm89INS1_16FlashAttnBwdSm80INS1_25CollectiveMainloopBwdSm80ILi2ELi2EN4cute5tupleIJNS5_1CILi64EEENS7_ILi128EEENS7_ILi96EEEEEENS_10bfloat16_tEfNS_4arch4Sm80ELb1ELb0ELb0ELb1ELb0ELb0ELb0ELb0ELi2ELi2ELi4ELi2ELb0EEENS1_21CollectiveEpilogueBwdISB_SC_SE_Li256ELb1ELb0ELi2EEENS1_25SingleTileBwdLPTSchedulerILb1ELi128ELb0EEEEEEEEEvNT_6ParamsE)
        /*0098*/ 	.word	0x00000004


	//----- nvinfo : EIATTR_FRAME_SIZE
	.align		4
.L_36:
        /*009c*/ 	.byte	0x04, 0x11
        /*009e*/ 	.short	(.L_38 - .L_37)
	.align		4
.L_37:
        /*00a0*/ 	.word	index@(_ZN7cutlass13device_kernelIN5flash19enable_sm80_to_sm89INS1_16FlashAttnBwdSm80INS1_25CollectiveMainloopBwdSm80ILi2ELi2EN4cute5tupleIJNS5_1CILi64EEENS7_ILi128EEENS7_ILi96EEEEEENS_10bfloat16_tEfNS_4arch4Sm80ELb1ELb0ELb0ELb1ELb0ELb0ELb0ELb0ELi2ELi2ELi4ELi2ELb0EEENS1_21CollectiveEpilogueBwdISB_SC_SE_Li256ELb1ELb0ELi2EEENS1_25SingleTileBwdLPTSchedulerILb1ELi128ELb0EEEEEEEEEvNT_6ParamsE)
        /*00a4*/ 	.word	0x00000000


	//----- nvinfo : EIATTR_REGCOUNT
	.align		4
.L_38:
        /*00a8*/ 	.byte	0x04, 0x2f
        /*00aa*/ 	.short	(.L_40 - .L_39)
	.align		4
.L_39:
        /*00ac*/ 	.word	index@(_ZN7cutlass13device_kernelIN5flash22FlashAttnBwdPreprocessIN4cute5tupleIJNS3_1CILi64EEENS5_ILi96EEEEEENS_10bfloat16_tEfNS_4arch4Sm80ELb1ELb0EEEEEvNT_6ParamsE)
        /*00b0*/ 	.word	0x0000002c


	//----- nvinfo : EIATTR_FRAME_SIZE
	.align		4
.L_40:
        /*00b4*/ 	.byte	0x04, 0x11
        /*00b6*/ 	.short	(.L_42 - .L_41)
	.align		4
.L_41:
        /*00b8*/ 	.word	index@(_ZN7cutlass13device_kernelIN5flash22FlashAttnBwdPreprocessIN4cute5tupleIJNS3_1CILi64EEENS5_ILi96EEEEEENS_10bfloat16_tEfNS_4arch4Sm80ELb1ELb0EEEEEvNT_6ParamsE)
        /*00bc*/ 	.word	0x00000000


	//----- nvinfo : EIATTR_REGCOUNT
	.align		4
.L_42:
        /*00c0*/ 	.byte	0x04, 0x2f
        /*00c2*/ 	.short	(.L_44 - .L_43)
	.align		4
.L_43:
        /*00c4*/ 	.word	index@(_ZN7cutlass13device_kernelIN5flash19enable_sm80_to_sm89INS1_16FlashAttnBwdSm80INS1_25CollectiveMainloopBwdSm80ILi2ELi2EN4cute5tupleIJNS5_1CILi64EEENS7_ILi128EEENS7_ILi96EEEEEENS_10bfloat16_tEfNS_4arch4Sm80ELb1ELb0ELb0ELb0ELb1ELb0ELb0ELb0ELi2ELi2ELi4ELi2ELb0EEENS1_24CollectiveEpilogueBwdGQAISB_fSE_Li256ELb0ELb1EEENS1_25SingleTileBwdLPTSchedulerILb0ELi128ELb1EEEEEEEEEvNT_6ParamsE)
        /*00c8*/ 	.word	0x00000004


	//----- nvinfo : EIATTR_FRAME_SIZE
	.align		4
.L_44:
        /*00cc*/ 	.byte	0x04, 0x11
        /*00ce*/ 	.short	(.L_46 - .L_45)
	.align		4
.L_45:
        /*00d0*/ 	.word	index@(_ZN7cutlass13device_kernelIN5flash19enable_sm80_to_sm89INS1_16FlashAttnBwdSm80INS1_25CollectiveMainloopBwdSm80ILi2ELi2EN4cute5tupleIJNS5_1CILi64EEENS7_ILi128EEENS7_ILi96EEEEEENS_10bfloat16_tEfNS_4arch4Sm80ELb1ELb0ELb0ELb0ELb1ELb0ELb0ELb0ELi2ELi2ELi4ELi2ELb0EEENS1_24CollectiveEpilogueBwdGQAISB_fSE_Li256ELb0ELb1EEENS1_25SingleTileBwdLPTSchedulerILb0ELi128ELb1EEEEEEEEEvNT_6ParamsE)
        /*00d4*/ 	.word	0x00000000


	//----- nvinfo : EIATTR_REGCOUNT
	.align		4
.L_46:
        /*00d8*/ 	.byte	0x04, 0x2f
        /*00da*/ 	.short	(.L_48 - .L_47)
	.align		4
.L_47:
        /*00dc*/ 	.word	index@(_ZN7cutlass13device_kernelIN5flash19enable_sm80_to_sm89INS1_16FlashAttnBwdSm80INS1_25CollectiveMainloopBwdSm80ILi2ELi2EN4cute5tupleIJNS5_1CILi64EEENS7_ILi128EEENS7_ILi96EEEEEENS_10bfloat16_tEfNS_4arch4Sm80ELb1ELb0ELb0ELb0ELb0ELb0ELb0ELb0ELi2ELi2ELi4ELi2ELb0EEENS1_24CollectiveEpilogueBwdGQAISB_fSE_Li256ELb0ELb0EEENS1_25SingleTileBwdLPTSchedulerILb0ELi128ELb0EEEEEEEEEvNT_6ParamsE)
        /*00e0*/ 	.word	0x00000004


	//----- nvinfo : EIATTR_FRAME_SIZE
	.align		4
.L_48:
        /*00e4*/ 	.byte	0x04, 0x11
        /*00e6*/ 	.short	(.L_50 - .L_49)
	.align		4
.L_49:
        /*00e8*/ 	.word	index@(_ZN7cutlass13device_kernelIN5flash19enable_sm80_to_sm89INS1_16FlashAttnBwdSm80INS1_25CollectiveMainloopBwdSm80ILi2ELi2EN4cute5tupleIJNS5_1CILi64EEENS7_ILi128EEENS7_ILi96EEEEEENS_10bfloat16_tEfNS_4arch4Sm80ELb1ELb0ELb0ELb0ELb0ELb0ELb0ELb0ELi2ELi2ELi4ELi2ELb0EEENS1_24CollectiveEpilogueBwdGQAISB_fSE_Li256ELb0ELb0EEENS1_25SingleTileBwdLPTSchedulerILb0ELi128ELb0EEEEEEEEEvNT_6ParamsE)
        /*00ec*/ 	.word	0x00000000


	//----- nvinfo : EIATTR_REGCOUNT
	.align		4
.L_50:
        /*00f0*/ 	.byte	0x04, 0x2f
        /*00f2*/ 	.short	(.L_52 - .L_51)
	.align		4
.L_51:
        /*00f4*/ 	.word	index@(_ZN7cutlass13device_kernelIN5flash19enable_sm80_to_sm89INS1_16FlashAttnBwdSm80INS1_25CollectiveMainloopBwdSm80ILi2ELi2EN4cute5tupleIJNS5_1CILi64EEENS7_ILi128EEENS7_ILi96EEEEEENS_10bfloat16_tEfNS_4arch4Sm80ELb1ELb0ELb0ELb0ELb1ELb0ELb0ELb0ELi2ELi2ELi4ELi2ELb0EEENS1_21CollectiveEpilogueBwdISB_SC_SE_Li256ELb0ELb0ELi2EEENS1_25SingleTileBwdLPTSchedulerILb0ELi128ELb1EEEEEEEEEvNT_6ParamsE)
        /*00f8*/ 	.word	0x00000004


	//----- nvinfo : EIATTR_FRAME_SIZE
	.align		4
.L_52:
        /*00fc*/ 	.byte	0x04, 0x11
        /*00fe*/ 	.short	(.L_54 - .L_53)
	.align		4
.L_53:
        /*0100*/ 	.word	index@(_ZN7cutlass13device_kernelIN5flash19enable_sm80_to_sm89INS1_16FlashAttnBwdSm80INS1_25CollectiveMainloopBwdSm80ILi2ELi2EN4cute5tupleIJNS5_1CILi64EEENS7_ILi128EEENS7_ILi96EEEEEENS_10bfloat16_tEfNS_4arch4Sm80ELb1ELb0ELb0ELb0ELb1ELb0ELb0ELb0ELi2ELi2ELi4ELi2ELb0EEENS1_21CollectiveEpilogueBwdISB_SC_SE_Li256ELb0ELb0ELi2EEENS1_25SingleTileBwdLPTSchedulerILb0ELi128ELb1EEEEEEEEEvNT_6ParamsE)
        /*0104*/ 	.word	0x00000000


	//----- nvinfo : EIATTR_REGCOUNT
	.align		4
.L_54:
        /*0108*/ 	.byte	0x04, 0x2f
        /*010a*/ 	.short	(.L_56 - .L_55)
	.align		4
.L_55:
        /*010c*/ 	.word	index@(_ZN7cutlass13device_kernelIN5flash19enable_sm80_to_sm89INS1_16FlashAttnBwdSm80INS1_25CollectiveMainloopBwdSm80ILi2ELi2EN4cute5tupleIJNS5_1CILi64EEENS7_ILi128EEENS7_ILi96EEEEEENS_10bfloat16_tEfNS_4arch4Sm80ELb1ELb0ELb0ELb0ELb0ELb0ELb0ELb0ELi2ELi2ELi4ELi2ELb0EEENS1_21CollectiveEpilogueBwdISB_SC_SE_Li256ELb0ELb0ELi2EEENS1_25SingleTileBwdLPTSchedulerILb0ELi128ELb0EEEEEEEEEvNT_6ParamsE)
        /*0110*/ 	.word	0x00000004


	//----- nvinfo : EIATTR_FRAME_SIZE
	.align		4
.L_56:
        /*0114*/ 	.byte	0x04, 0x11
        /*0116*/ 	.short	(.L_58 - .L_57)
	.align		4
.L_57:
        /*0118*/ 	.word	index@(_ZN7cutlass13device_kernelIN5flash19enable_sm80_to_sm89INS1_16FlashAttnBwdSm80INS1_25CollectiveMainloopBwdSm80ILi2ELi2EN4cute5tupleIJNS5_1CILi64EEENS7_ILi128EEENS7_ILi96EEEEEENS_10bfloat16_tEfNS_4arch4Sm80ELb1ELb0ELb0ELb0ELb0ELb0ELb0ELb0ELi2ELi2ELi4ELi2ELb0EEENS1_21CollectiveEpilogueBwdISB_SC_SE_Li256ELb0ELb0ELi2EEENS1_25SingleTileBwdLPTSchedulerILb0ELi128ELb0EEEEEEEEEvNT_6ParamsE)
        /*011c*/ 	.word	0x00000000


	//----- nvinfo : EIATTR_REGCOUNT
	.align		4
.L_58:
        /*0120*/ 	.byte	0x04, 0x2f
        /*0122*/ 	.short	(.L_60 - .L_59)
	.align		4
.L_59:
        /*0124*/ 	.word	index@(_ZN7cutlass13device_kernelIN5flash19enable_sm80_to_sm89INS1_16FlashAttnBwdSm80INS1_25CollectiveMainloopBwdSm80ILi2ELi2EN4cute5tupleIJNS5_1CILi64EEENS7_ILi128EEENS7_ILi96EEEEEENS_10bfloat16_tEfNS_4arch4Sm80ELb0ELb1ELb0ELb1ELb1ELb0ELb0ELb0ELi2ELi2ELi4ELi2ELb0EEENS1_24CollectiveEpilogueBwdGQAISB_fSE_Li256ELb1ELb1EEENS1_19SingleTileSchedulerILb1ELb0ELb0ELi128EEEEEEEEEvNT_6ParamsE)
        /*0128*/ 	.word	0x00000004


	//----- nvinfo : EIATTR_FRAME_SIZE
	.align		4
.L_60:
        /*012c*/ 	.byte	0x04, 0x11
        /*012e*/ 	.short	(.L_62 - .L_61)
	.align		4
.L_61:
        /*0130*/ 	.word	index@(_ZN7cutlass13device_kernelIN5flash19enable_sm80_to_sm89INS1_16FlashAttnBwdSm80INS1_25CollectiveMainloopBwdSm80ILi2ELi2EN4cute5tupleIJNS5_1CILi64EEENS7_ILi128EEENS7_ILi96EEEEEENS_10bfloat16_tEfNS_4arch4Sm80ELb0ELb1ELb0ELb1ELb1ELb0ELb0ELb0ELi2ELi2ELi4ELi2ELb0EEENS1_24CollectiveEpilogueBwdGQAISB_fSE_Li256ELb1ELb1EEENS1_19SingleTileSchedulerILb1ELb0ELb0ELi128EEEEEEEEEvNT_6ParamsE)
        /*0134*/ 	.word	0x00000000


	//----- nvinfo : EIATTR_REGCOUNT
	.align		4
.L_62:
        /*0138*/ 	.byte	0x04, 0x2f
        /*013a*/ 	.short	(.L_64 - .L_63)
	.align		4
.L_63:
        /*013c*/ 	.word	index@(_ZN7cutlass13device_kernelIN5flash19enable_sm80_to_sm89INS1_16FlashAttnBwdSm80INS1_25CollectiveMainloopBwdSm80ILi2ELi2EN4cute5tupleIJNS5_1CILi64EEENS7_ILi128EEENS7_ILi96EEEEEENS_10bfloat16_tEfNS_4arch4Sm80ELb0ELb1ELb0ELb1ELb0ELb0ELb0ELb0ELi2ELi2ELi4ELi2ELb0EEENS1_24CollectiveEpilogueBwdGQAISB_fSE_Li256ELb1ELb0EEENS1_19SingleTileSchedulerILb1ELb0ELb0ELi128EEEEEEEEEvNT_6ParamsE)
        /*0140*/ 	.word	0x00000004


	//----- nvinfo : EIATTR_FRAME_SIZE
	.align		4
.L_64:
        /*0144*/ 	.byte	0x04, 0x11
        /*0146*/ 	.short	(.L_66 - .L_65)
	.align		4
.L_65:
        /*0148*/ 	.word	index@(_ZN7cutlass13device_kernelIN5flash19enable_sm80_to_sm89INS1_16FlashAttnBwdSm80INS1_25CollectiveMainloopBwdSm80ILi2ELi2EN4cute5tupleIJNS5_1CILi64EEENS7_ILi128EEENS7_ILi96EEEEEENS_10bfloat16_tEfNS_4arch4Sm80ELb0ELb1ELb0ELb1ELb0ELb0ELb0ELb0ELi2ELi2ELi4ELi2ELb0EEENS1_24CollectiveEpilogueBwdGQAISB_fSE_Li256ELb1ELb0EEENS1_19SingleTileSchedulerILb1ELb0ELb0ELi128EEEEEEEEEvNT_6ParamsE)
        /*014c*/ 	.word	0x00000000


	//----- nvinfo : EIATTR_REGCOUNT
	.align		4
.L_66:
        /*0150*/ 	.byte	0x04, 0x2f
        /*0152*/ 	.short	(.L_68 - .L_67)
	.align		4
.L_67:
        /*0154*/ 	.word	index@(_ZN7cutlass13device_kernelIN5flash19enable_sm80_to_sm89INS1_16FlashAttnBwdSm80INS1_25CollectiveMainloopBwdSm80ILi2ELi2EN4cute5tupleIJNS5_1CILi64EEENS7_ILi128EEENS7_ILi96EEEEEENS_10bfloat16_tEfNS_4arch4Sm80ELb0ELb1ELb0ELb1ELb1ELb0ELb0ELb0ELi2ELi2ELi4ELi2ELb0EEENS1_21CollectiveEpilogueBwdISB_SC_SE_Li256ELb1ELb0ELi2EEENS1_19SingleTileSchedulerILb1ELb0ELb0ELi128EEEEEEEEEvNT_6ParamsE)
        /*0158*/ 	.word	0x00000004


	//----- nvinfo : EIATTR_FRAME_SIZE
	.align		4
.L_68:
        /*015c*/ 	.byte	0x04, 0x11
        /*015e*/ 	.short	(.L_70 - .L_69)
	.align		4
.L_69:
        /*0160*/ 	.word	index@(_ZN7cutlass13device_kernelIN5flash19enable_sm80_to_sm89INS1_16FlashAttnBwdSm80INS1_25CollectiveMainloopBwdSm80ILi2ELi2EN4cute5tupleIJNS5_1CILi64EEENS7_ILi128EEENS7_ILi96EEEEEENS_10bfloat16_tEfNS_4arch4Sm80ELb0ELb1ELb0ELb1ELb1ELb0ELb0ELb0ELi2ELi2ELi4ELi2ELb0EEENS1_21CollectiveEpilogueBwdISB_SC_SE_Li256ELb1ELb0ELi2EEENS1_19SingleTileSchedulerILb1ELb0ELb0ELi128EEEEEEEEEvNT_6ParamsE)
        /*0164*/ 	.word	0x00000000


	//----- nvinfo : EIATTR_REGCOUNT
	.align		4
.L_70:
        /*0168*/ 	.byte	0x04, 0x2f
        /*016a*/ 	.short	(.L_72 - .L_71)
	.align		4
.L_71:
        /*016c*/ 	.word	index@(_ZN7cutlass13device_kernelIN5flash19enable_sm80_to_sm89INS1_16FlashAttnBwdSm80INS1_25CollectiveMainloopBwdSm80ILi2ELi2EN4cute5tupleIJNS5_1CILi64EEENS7_ILi128EEENS7_ILi96EEEEEENS_10bfloat16_tEfNS_4arch4Sm80ELb0ELb1ELb0ELb1ELb0ELb0ELb0ELb0ELi2ELi2ELi4ELi2ELb0EEENS1_21CollectiveEpilogueBwdISB_SC_SE_Li256ELb1ELb0ELi2EEENS1_19SingleTileSchedulerILb1ELb0ELb0ELi128EEEEEEEEEvNT_6ParamsE)
        /*0170*/ 	.word	0x00000004


	//----- nvinfo : EIATTR_FRAME_SIZE
	.align		4
.L_72:
        /*0174*/ 	.byte	0x04, 0x11
        /*0176*/ 	.short	(.L_74 - .L_73)
	.align		4
.L_73:
        /*0178*/ 	.word	index@(_ZN7cutlass13device_kernelIN5flash19enable_sm80_to_sm89INS1_16FlashAttnBwdSm80INS1_25CollectiveMainloopBwdSm80ILi2ELi2EN4cute5tupleIJNS5_1CILi64EEENS7_ILi128EEENS7_ILi96EEEEEENS_10bfloat16_tEfNS_4arch4Sm80ELb0ELb1ELb0ELb1ELb0ELb0ELb0ELb0ELi2ELi2ELi4ELi2ELb0EEENS1_21CollectiveEpilogueBwdISB_SC_SE_Li256ELb1ELb0ELi2EEENS1_19SingleTileSchedulerILb1ELb0ELb0ELi128EEEEEEEEEvNT_6ParamsE)
        /*017c*/ 	.word	0x00000000


	//----- nvinfo : EIATTR_REGCOUNT
	.align		4
.L_74:
        /*0180*/ 	.byte	0x04, 0x2f
        /*0182*/ 	.short	(.L_76 - .L_75)
	.align		4
.L_75:
        /*0184*/ 	.word	index@(_ZN7cutlass13device_kernelIN5flash19enable_sm80_to_sm89INS1_16FlashAttnBwdSm80INS1_25CollectiveMainloopBwdSm80ILi2ELi2EN4cute5tupleIJNS5_1CILi64EEENS7_ILi128EEENS7_ILi96EEEEEENS_10bfloat16_tEfNS_4arch4Sm80ELb0ELb1ELb0ELb0ELb1ELb0ELb0ELb0ELi2ELi2ELi4ELi2ELb0EEENS1_24CollectiveEpilogueBwdGQAISB_fSE_Li256ELb0ELb1EEENS1_19SingleTileSchedulerILb0ELb0ELb0ELi128EEEEEEEEEvNT_6ParamsE)
        /*0188*/ 	.word	0x00000004


	//----- nvinfo : EIATTR_FRAME_SIZE
	.align		4
.L_76:
        /*018c*/ 	.byte	0x04, 0x11
        /*018e*/ 	.short	(.L_78 - .L_77)
	.align		4
.L_77:
        /*0190*/ 	.word	index@(_ZN7cutlass13device_kernelIN5flash19enable_sm80_to_sm89INS1_16FlashAttnBwdSm80INS1_25CollectiveMainloopBwdSm80ILi2ELi2EN4cute5tupleIJNS5_1CILi64EEENS7_ILi128EEENS7_ILi96EEEEEENS_10bfloat16_tEfNS_4arch4Sm80ELb0ELb1ELb0ELb0ELb1ELb0ELb0ELb0ELi2ELi2ELi4ELi2ELb0EEENS1_24CollectiveEpilogueBwdGQAISB_fSE_Li256ELb0ELb1EEENS1_19SingleTileSchedulerILb0ELb0ELb0ELi128EEEEEEEEEvNT_6ParamsE)
        /*0194*/ 	.word	0x00000000


	//----- nvinfo : EIATTR_REGCOUNT
	.align		4
.L_78:
        /*0198*/ 	.byte	0x04, 0x2f
        /*019a*/ 	.short	(.L_80 - .L_79)
	.align		4
.L_79:
        /*019c*/ 	.word	index@(_ZN7cutlass13device_kernelIN5flash19enable_sm80_to_sm89INS1_16FlashAttnBwdSm80INS1_25CollectiveMainloopBwdSm80ILi2ELi2EN4cute5tupleIJNS5_1CILi64EEENS7_ILi128EEENS7_ILi96EEEEEENS_10bfloat16_tEfNS_4arch4Sm80ELb0ELb1ELb0ELb0ELb0ELb0ELb0ELb0ELi2ELi2ELi4ELi2ELb0EEENS1_24CollectiveEpilogueBwdGQAISB_fSE_Li256ELb0ELb0EEENS1_19SingleTileSchedulerILb0ELb0ELb0ELi128EEEEEEEEEvNT_6ParamsE)
        /*01a0*/ 	.word	0x00000004


	//----- nvinfo : EIATTR_FRAME_SIZE
	.align		4
.L_80:
        /*01a4*/ 	.byte	0x04, 0x11
        /*01a6*/ 	.short	(.L_82 - .L_81)
	.align		4
.L_81:
        /*01a8*/ 	.word	index@(_ZN7cutlass13device_kernelIN5flash19enable_sm80_to_sm89INS1_16FlashAttnBwdSm80INS1_25CollectiveMainloopBwdSm80ILi2ELi2EN4cute5tupleIJNS5_1CILi64EEENS7_ILi128EEENS7_ILi96EEEEEENS_10bfloat16_tEfNS_4arch4Sm80ELb0ELb1ELb0ELb0ELb0ELb0ELb0ELb0ELi2ELi2ELi4ELi2ELb0EEENS1_24CollectiveEpilogueBwdGQAISB_fSE_Li256ELb0ELb0EEENS1_19SingleTileSchedulerILb0ELb0ELb0ELi128EEEEEEEEEvNT_6ParamsE)
        /*01ac*/ 	.word	0x00000000


	//----- nvinfo : EIATTR_REGCOUNT
	.align		4
.L_82:
        /*01b0*/ 	.byte	0x04, 0x2f
        /*01b2*/ 	.short	(.L_84 - .L_83)
	.align		4
.L_83:
        /*01b4*/ 	.word	index@(_ZN7cutlass13device_kernelIN5flash19enable_sm80_to_sm89INS1_16FlashAttnBwdSm80INS1_25CollectiveMainloopBwdSm80ILi2ELi2EN4cute5tupleIJNS5_1CILi64EEENS7_ILi128EEENS7_ILi96EEEEEENS_10bfloat16_tEfNS_4arch4Sm80ELb0ELb1ELb0ELb0ELb1ELb0ELb0ELb0ELi2ELi2ELi4ELi2ELb0EEENS1_21CollectiveEpilogueBwdISB_SC_SE_Li256ELb0ELb0ELi2EEENS1_19SingleTileSchedulerILb0ELb0ELb0ELi128EEEEEEEEEvNT_6ParamsE)
        /*01b8*/ 	.word	0x00000004


	//----- nvinfo : EIATTR_FRAME_SIZE
	.align		4
.L_84:
        /*01bc*/ 	.byte	0x04, 0x11
        /*01be*/ 	.short	(.L_86 - .L_85)
	.align		4
.L_85:
        /*01c0*/ 	.word	index@(_ZN7cutlass13device_kernelIN5flash19enable_sm80_to_sm89INS1_16FlashAttnBwdSm80INS1_25CollectiveMainloopBwdSm80ILi2ELi2EN4cute5tupleIJNS5_1CILi64EEENS7_ILi128EEENS7_ILi96EEEEEENS_10bfloat16_tEfNS_4arch4Sm80ELb0ELb1ELb0ELb0ELb1ELb0ELb0ELb0ELi2ELi2ELi4ELi2ELb0EEENS1_21CollectiveEpilogueBwdISB_SC_SE_Li256ELb0ELb0ELi2EEENS1_19SingleTileSchedulerILb0ELb0ELb0ELi128EEEEEEEEEvNT_6ParamsE)
        /*01c4*/ 	.word	0x00000000


	//----- nvinfo : EIATTR_REGCOUNT
	.align		4
.L_86:
        /*01c8*/ 	.byte	0x04, 0x2f
        /*01ca*/ 	.short	(.L_88 - .L_87)
	.align		4
.L_87:
        /*01cc*/ 	.word	index@(_ZN7cutlass13device_kernelIN5flash19enable_sm80_to_sm89INS1_16FlashAttnBwdSm80INS1_25CollectiveMainloopBwdSm80ILi2ELi2EN4cute5tupleIJNS5_1CILi64EEENS7_ILi128EEENS7_ILi96EEEEEENS_10bfloat16_tEfNS_4arch4Sm80ELb0ELb1ELb0ELb0ELb0ELb0ELb0ELb0ELi2ELi2ELi4ELi2ELb0EEENS1_21CollectiveEpilogueBwdISB_SC_SE_Li256ELb0ELb0ELi2EEENS1_19SingleTileSchedulerILb0ELb0ELb0ELi128EEEEEEEEEvNT_6ParamsE)
        /*01d0*/ 	.word	0x00000004


	//----- nvinfo : EIATTR_FRAME_SIZE
	.align		4
.L_88:
        /*01d4*/ 	.byte	0x04, 0x11
        /*01d6*/ 	.short	(.L_90 - .L_89)
	.align		4
.L_89:
        /*01d8*/ 	.word	index@(_ZN7cutlass13device_kernelIN5flash19enable_sm80_to_sm89INS1_16FlashAttnBwdSm80INS1_25CollectiveMainloopBwdSm80ILi2ELi2EN4cute5tupleIJNS5_1CILi64EEENS7_ILi128EEENS7_ILi96EEEEEENS_10bfloat16_tEfNS_4arch4Sm80ELb0ELb1ELb0ELb0ELb0ELb0ELb0ELb0ELi2ELi2ELi4ELi2ELb0EEENS1_21CollectiveEpilogueBwdISB_SC_SE_Li256ELb0ELb0ELi2EEENS1_19SingleTileSchedulerILb0ELb0ELb0ELi128EEEEEEEEEvNT_6ParamsE)
        /*01dc*/ 	.word	0x00000000


	//----- nvinfo : EIATTR_REGCOUNT
	.align		4
.L_90:
        /*01e0*/ 	.byte	0x04, 0x2f
        /*01e2*/ 	.short	(.L_92 - .L_91)
	.align		4
.L_91:
        /*01e4*/ 	.word	index@(_ZN7cutlass13device_kernelIN5flash19enable_sm80_to_sm89INS1_16FlashAttnBwdSm80INS1_25CollectiveMainloopBwdSm80ILi2ELi2EN4cute5tupleIJNS5_1CILi64EEENS7_ILi128EEENS7_ILi96EEEEEENS_10bfloat16_tEfNS_4arch4Sm80ELb0ELb0ELb0ELb1ELb1ELb0ELb0ELb0ELi2ELi2ELi4ELi2ELb0EEENS1_24CollectiveEpilogueBwdGQAISB_fSE_Li256ELb1ELb1EEENS1_19SingleTileSchedulerILb1ELb0ELb0ELi128EEEEEEEEEvNT_6ParamsE)
        /*01e8*/ 	.word	0x00000004


	//----- nvinfo : EIATTR_FRAME_SIZE
	.align		4
.L_92:
        /*01ec*/ 	.byte	0x04, 0x11
        /*01ee*/ 	.short	(.L_94 - .L_93)
	.align		4
.L_93:
        /*01f0*/ 	.word	index@(_ZN7cutlass13device_kernelIN5flash19enable_sm80_to_sm89INS1_16FlashAttnBwdSm80INS1_25CollectiveMainloopBwdSm80ILi2ELi2EN4cute5tupleIJNS5_1CILi64EEENS7_ILi128EEENS7_ILi96EEEEEENS_10bfloat16_tEfNS_4arch4Sm80ELb0ELb0ELb0ELb1ELb1ELb0ELb0ELb0ELi2ELi2ELi4ELi2ELb0EEENS1_24CollectiveEpilogueBwdGQAISB_fSE_Li256ELb1ELb1EEENS1_19SingleTileSchedulerILb1ELb0ELb0ELi128EEEEEEEEEvNT_6ParamsE)
        /*01f4*/ 	.word	0x00000000


	//----- nvinfo : EIATTR_REGCOUNT
	.align		4
.L_94:
        /*01f8*/ 	.byte	0x04, 0x2f
        /*01fa*/ 	.short	(.L_96 - .L_95)
	.align		4
.L_95:
        /*01fc*/ 	.word	index@(_ZN7cutlass13device_kernelIN5flash19enable_sm80_to_sm89INS1_16FlashAttnBwdSm80INS1_25CollectiveMainloopBwdSm80ILi2ELi2EN4cute5tupleIJNS5_1CILi64EEENS7_ILi128EEENS7_ILi96EEEEEENS_10bfloat16_tEfNS_4arch4Sm80ELb0ELb0ELb0ELb1ELb0ELb0ELb0ELb0ELi2ELi2ELi4ELi2ELb0EEENS1_24CollectiveEpilogueBwdGQAISB_fSE_Li256ELb1ELb0EEENS1_19SingleTileSchedulerILb1ELb0ELb0ELi128EEEEEEEEEvNT_6ParamsE)
        /*0200*/ 	.word	0x00000004


	//----- nvinfo : EIATTR_FRAME_SIZE
	.align		4
.L_96:
        /*0204*/ 	.byte	0x04, 0x11
        /*0206*/ 	.short	(.L_98 - .L_97)
	.align		4
.L_97:
        /*0208*/ 	.word	index@(_ZN7cutlass13device_kernelIN5flash19enable_sm80_to_sm89INS1_16FlashAttnBwdSm80INS1_25CollectiveMainloopBwdSm80ILi2ELi2EN4cute5tupleIJNS5_1CILi64EEENS7_ILi128EEENS7_ILi96EEEEEENS_10bfloat16_tEfNS_4arch4Sm80ELb0ELb0ELb0ELb1ELb0ELb0ELb0ELb0ELi2ELi2ELi4ELi2ELb0EEENS1_24CollectiveEpilogueBwdGQAISB_fSE_Li256ELb1ELb0EEENS1_19SingleTileSchedulerILb1ELb0ELb0ELi128EEEEEEEEEvNT_6ParamsE)
        /*020c*/ 	.word	0x00000000


	//----- nvinfo : EIATTR_REGCOUNT
	.align		4
.L_98:
        /*0210*/ 	.byte	0x04, 0x2f
        /*0212*/ 	.short	(.L_100 - .L_99)
	.align		4
.L_99:
        /*0214*/ 	.word	index@(_ZN7cutlass13device_kernelIN5flash19enable_sm80_to_sm89INS1_16FlashAttnBwdSm80INS1_25CollectiveMainloopBwdSm80ILi2ELi2EN4cute5tupleIJNS5_1CILi64EEENS7_ILi128EEENS7_ILi96EEEEEENS_10bfloat16_tEfNS_4arch4Sm80ELb0ELb0ELb0ELb1ELb1ELb0ELb0ELb0ELi2ELi2ELi4ELi2ELb0EEENS1_21CollectiveEpilogueBwdISB_SC_SE_Li256ELb1ELb0ELi2EEENS1_19SingleTileSchedulerILb1ELb0ELb0ELi128EEEEEEEEEvNT_6ParamsE)
        /*0218*/ 	.word	0x00000004


	//----- nvinfo : EIATTR_FRAME_SIZE
	.align		4
.L_100:
        /*021c*/ 	.byte	0x04, 0x11
        /*021e*/ 	.short	(.L_102 - .L_101)
	.align		4
.L_101:
        /*0220*/ 	.word	index@(_ZN7cutlass13device_kernelIN5flash19enable_sm80_to_sm89INS1_16FlashAttnBwdSm80INS1_25CollectiveMainloopBwdSm80ILi2ELi2EN4cute5tupleIJNS5_1CILi64EEENS7_ILi128EEENS7_ILi96EEEEEENS_10bfloat16_tEfNS_4arch4Sm80ELb0ELb0ELb0ELb1ELb1ELb0ELb0ELb0ELi2ELi2ELi4ELi2ELb0EEENS1_21CollectiveEpilogueBwdISB_SC_SE_Li256ELb1ELb0ELi2EEENS1_19SingleTileSchedulerILb1ELb0ELb0ELi128EEEEEEEEEvNT_6ParamsE)
        /*0224*/ 	.word	0x00000000


	//----- nvinfo : EIATTR_REGCOUNT
	.align		4
.L_102:
        /*0228*/ 	.byte	0x04, 0x2f
        /*022a*/ 	.short	(.L_104 - .L_103)
	.align		4
.L_103:
        /*022c*/ 	.word	index@(_ZN7cutlass13device_kernelIN5flash19enable_sm80_to_sm89INS1_16FlashAttnBwdSm80INS1_25CollectiveMainloopBwdSm80ILi2ELi2EN4cute5tupleIJNS5_1CILi64EEENS7_ILi128EEENS7_ILi96EEEEEENS_10bfloat16_tEfNS_4arch4Sm80ELb0ELb0ELb0ELb1ELb0ELb0ELb0ELb0ELi2ELi2ELi4ELi2ELb0EEENS1_21CollectiveEpilogueBwdISB_SC_SE_Li256ELb1ELb0ELi2EEENS1_19SingleTileSchedulerILb1ELb0ELb0ELi128EEEEEEEEEvNT_6ParamsE)
        /*0230*/ 	.word	0x00000004


	//----- nvinfo : EIATTR_FRAME_SIZE
	.align		4
.L_104:
        /*0234*/ 	.byte	0x04, 0x11
        /*0236*/ 	.short	(.L_106 - .L_105)
	.align		4
.L_105:
        /*0238*/ 	.word	index@(_ZN7cutlass13device_kernelIN5flash19enable_sm80_to_sm89INS1_16FlashAttnBwdSm80INS1_25CollectiveMainloopBwdSm80ILi2ELi2EN4cute5tupleIJNS5_1CILi64EEENS7_ILi128EEENS7_ILi96EEEEEENS_10bfloat16_tEfNS_4arch4Sm80ELb0ELb0ELb0ELb1ELb0ELb0ELb0ELb0ELi2ELi2ELi4ELi2ELb0EEENS1_21CollectiveEpilogueBwdISB_SC_SE_Li256ELb1ELb0ELi2EEENS1_19SingleTileSchedulerILb1ELb0ELb0ELi128EEEEEEEEEvNT_6ParamsE)
        /*023c*/ 	.word	0x00000000


	//----- nvinfo : EIATTR_REGCOUNT
	.align		4
.L_106:
        /*0240*/ 	.byte	0x04, 0x2f
        /*0242*/ 	.short	(.L_108 - .L_107)
	.align		4
.L_107:
        /*0244*/ 	.word	index@(_ZN7cutlass13device_kernelIN5flash19enable_sm80_to_sm89INS1_16FlashAttnBwdSm80INS1_25CollectiveMainloopBwdSm80ILi2ELi2EN4cute5tupleIJNS5_1CILi64EEENS7_ILi128EEENS7_ILi96EEEEEENS_10bfloat16_tEfNS_4arch4Sm80ELb0ELb0ELb0ELb0ELb1ELb0ELb0ELb0ELi2ELi2ELi4ELi2ELb0EEENS1_24CollectiveEpilogueBwdGQAISB_fSE_Li256ELb0ELb1EEENS1_19SingleTileSchedulerILb0ELb0ELb0ELi128EEEEEEEEEvNT_6ParamsE)
        /*0248*/ 	.word	0x00000004


	//----- nvinfo : EIATTR_FRAME_SIZE
	.align		4
.L_108:
        /*024c*/ 	.byte	0x04, 0x11
        /*024e*/ 	.short	(.L_110 - .L_109)
	.align		4
.L_109:
        /*0250*/ 	.word	index@(_ZN7cutlass13device_kernelIN5flash19enable_sm80_to_sm89INS1_16FlashAttnBwdSm80INS1_25CollectiveMainloopBwdSm80ILi2ELi2EN4cute5tupleIJNS5_1CILi64EEENS7_ILi128EEENS7_ILi96EEEEEENS_10bfloat16_tEfNS_4arch4Sm80ELb0ELb0ELb0ELb0ELb1ELb0ELb0ELb0ELi2ELi2ELi4ELi2ELb0EEENS1_24CollectiveEpilogueBwdGQAISB_fSE_Li256ELb0ELb1EEENS1_19SingleTileSchedulerILb0ELb0ELb0ELi128EEEEEEEEEvNT_6ParamsE)
        /*0254*/ 	.word	0x00000000


	//----- nvinfo : EIATTR_REGCOUNT
	.align		4
.L_110:
        /*0258*/ 	.byte	0x04, 0x2f
        /*025a*/ 	.short	(.L_112 - .L_111)
	.align		4
.L_111:
        /*025c*/ 	.word	index@(_ZN7cutlass13device_kernelIN5flash19enable_sm80_to_sm89INS1_16FlashAttnBwdSm80INS1_25CollectiveMainloopBwdSm80ILi2ELi2EN4cute5tupleIJNS5_1CILi64EEENS7_ILi128EEENS7_ILi96EEEEEENS_10bfloat16_tEfNS_4arch4Sm80ELb0ELb0ELb0ELb0ELb0ELb0ELb0ELb0ELi2ELi2ELi4ELi2ELb0EEENS1_24CollectiveEpilogueBwdGQAISB_fSE_Li256ELb0ELb0EEENS1_19SingleTileSchedulerILb0ELb0ELb0ELi128EEEEEEEEEvNT_6ParamsE)
        /*0260*/ 	.word	0x00000004


	//----- nvinfo : EIATTR_FRAME_SIZE
	.align		4
.L_112:
        /*0264*/ 	.byte	0x04, 0x11
        /*0266*/ 	.short	(.L_114 - .L_113)
	.align		4
.L_113:
        /*0268*/ 	.word	index@(_ZN7cutlass13device_kernelIN5flash19enable_sm80_to_sm89INS1_16FlashAttnBwdSm80INS1_25CollectiveMainloopBwdSm80ILi2ELi2EN4cute5tupleIJNS5_1CILi64EEENS7_ILi128EEENS7_ILi96EEEEEENS_10bfloat16_tEfNS_4arch4Sm80ELb0ELb0ELb0ELb0ELb0ELb0ELb0ELb0ELi2ELi2ELi4ELi2ELb0EEENS1_24CollectiveEpilogueBwdGQAISB_fSE_Li256ELb0ELb0EEENS1_19SingleTileSchedulerILb0ELb0ELb0ELi128EEEEEEEEEvNT_6ParamsE)
        /*026c*/ 	.word	0x00000000


	//----- nvinfo : EIATTR_REGCOUNT
	.align		4
.L_114:
        /*0270*/ 	.byte	0x04, 0x2f
        /*0272*/ 	.short	(.L_116 - .L_115)
	.align		4
.L_115:
        /*0274*/ 	.word	index@(_ZN7cutlass13device_kernelIN5flash19enable_sm80_to_sm89INS1_16FlashAttnBwdSm80INS1_25CollectiveMainloopBwdSm80ILi2ELi2EN4cute5tupleIJNS5_1CILi64EEENS7_ILi128EEENS7_ILi96EEEEEENS_10bfloat16_tEfNS_4arch4Sm80ELb0ELb0ELb0ELb0ELb1ELb0ELb0ELb0ELi2ELi2ELi4ELi2ELb0EEENS1_21CollectiveEpilogueBwdISB_SC_SE_Li256ELb0ELb0ELi2EEENS1_19SingleTileSchedulerILb0ELb0ELb0ELi128EEEEEEEEEvNT_6ParamsE)
        /*0278*/ 	.word	0x00000004


	//----- nvinfo : EIATTR_FRAME_SIZE
	.align		4
.L_116:
        /*027c*/ 	.byte	0x04, 0x11
        /*027e*/ 	.short	(.L_118 - .L_117)
	.align		4
.L_117:
        /*0280*/ 	.word	index@(_ZN7cutlass13device_kernelIN5flash19enable_sm80_to_sm89INS1_16FlashAttnBwdSm80INS1_25CollectiveMainloopBwdSm80ILi2ELi2EN4cute5tupleIJNS5_1CILi64EEENS7_ILi128EEENS7_ILi96EEEEEENS_10bfloat16_tEfNS_4arch4Sm80ELb0ELb0ELb0ELb0ELb1ELb0ELb0ELb0ELi2ELi2ELi4ELi2ELb0EEENS1_21CollectiveEpilogueBwdISB_SC_SE_Li256ELb0ELb0ELi2EEENS1_19SingleTileSchedulerILb0ELb0ELb0ELi128EEEEEEEEEvNT_6ParamsE)
        /*0284*/ 	.word	0x00000000


	//----- nvinfo : EIATTR_REGCOUNT
	.align		4
.L_118:
        /*0288*/ 	.byte	0x04, 0x2f
        /*028a*/ 	.short	(.L_120 - .L_119)
	.align		4
.L_119:
        /*028c*/ 	.word	index@(_ZN7cutlass13device_kernelIN5flash19enable_sm80_to_sm89INS1_16FlashAttnBwdSm80INS1_25CollectiveMainloopBwdSm80ILi2ELi2EN4cute5tupleIJNS5_1CILi64EEENS7_ILi128EEENS7_ILi96EEEEEENS_10bfloat16_tEfNS_4arch4Sm80ELb0ELb0ELb0ELb0ELb0ELb0ELb0ELb0ELi2ELi2ELi4ELi2ELb0EEENS1_21CollectiveEpilogueBwdISB_SC_SE_Li256ELb0ELb0ELi2EEENS1_19SingleTileSchedulerILb0ELb0ELb0ELi128EEEEEEEEEvNT_6ParamsE)
        /*0290*/ 	.word	0x00000004


	//----- nvinfo : EIATTR_FRAME_SIZE
	.align		4
.L_120:
        /*0294*/ 	.byte	0x04, 0x11
        /*0296*/ 	.short	(.L_122 - .L_121)
	.align		4
.L_121:
        /*0298*/ 	.word	index@(_ZN7cutlass13device_kernelIN5flash19enable_sm80_to_sm89INS1_16FlashAttnBwdSm80INS1_25CollectiveMainloopBwdSm80ILi2ELi2EN4cute5tupleIJNS5_1CILi64EEENS7_ILi128EEENS7_ILi96EEEEEENS_10bfloat16_tEfNS_4arch4Sm80ELb0ELb0ELb0ELb0ELb0ELb0ELb0ELb0ELi2ELi2ELi4ELi2ELb0EEENS1_21CollectiveEpilogueBwdISB_SC_SE_Li256ELb0ELb0ELi2EEENS1_19SingleTileSchedulerILb0ELb0ELb0ELi128EEEEEEEEEvNT_6ParamsE)
        /*029c*/ 	.word	0x00000000


	//----- nvinfo : EIATTR_REGCOUNT
	.align		4
.L_122:
        /*02a0*/ 	.byte	0x04, 0x2f
        /*02a2*/ 	.short	(.L_124 - .L_123)
	.align		4
.L_123:
        /*02a4*/ 	.word	index@(_ZN7cutlass13device_kernelIN5flash19enable_sm80_to_sm89INS1_16FlashAttnBwdSm80INS1_25CollectiveMainloopBwdSm80ILi2ELi1EN4cute5tupleIJNS5_1CILi64EEENS7_ILi128EEENS7_ILi96EEEEEENS_10bfloat16_tEfNS_4arch4Sm80ELb1ELb0ELb0ELb1ELb1ELb0ELb0ELb0ELi2ELi2ELi4ELi2ELb1EEENS1_24CollectiveEpilogueBwdGQAISB_fSE_Li256ELb1ELb1EEENS1_25SingleTileBwdLPTSchedulerILb1ELi128ELb1EEEEEEEEEvNT_6ParamsE)
        /*02a8*/ 	.word	0x00000004


	//----- nvinfo : EIATTR_FRAME_SIZE
	.align		4
.L_124:
        /*02ac*/ 	.byte	0x04, 0x11
        /*02ae*/ 	.short	(.L_126 - .L_125)
	.align		4
.L_125:
        /*02b0*/ 	.word	index@(_ZN7cutlass13device_kernelIN5flash19enable_sm80_to_sm89INS1_16FlashAttnBwdSm80INS1_25CollectiveMainloopBwdSm80ILi2ELi1EN4cute5tupleIJNS5_1CILi64EEENS7_ILi128EEENS7_ILi96EEEEEENS_10bfloat16_tEfNS_4arch4Sm80ELb1ELb0ELb0ELb1ELb1ELb0ELb0ELb0ELi2ELi2ELi4ELi2ELb1EEENS1_24CollectiveEpilogueBwdGQAISB_fSE_Li256ELb1ELb1EEENS1_25SingleTileBwdLPTSchedulerILb1ELi128ELb1EEEEEEEEEvNT_6ParamsE)
        /*02b4*/ 	.word	0x00000000


	//----- nvinfo : EIATTR_REGCOUNT
	.align		4
.L_126:
        /*02b8*/ 	.byte	0x04, 0x2f
        /*02ba*/ 	.short	(.L_128 - .L_127)
	.align		4
.L_127:
        /*02bc*/ 	.word	index@(_ZN7cutlass13device_kernelIN5flash19enable_sm80_to_sm89INS1_16FlashAttnBwdSm80INS1_25CollectiveMainloopBwdSm80ILi2ELi1EN4cute5tupleIJNS5_1CILi64EEENS7_ILi128EEENS7_ILi96EEEEEENS_10bfloat16_tEfNS_4arch4Sm80ELb1ELb0ELb0ELb1ELb0ELb0ELb0ELb0ELi2ELi2ELi4ELi2ELb1EEENS1_24CollectiveEpilogueBwdGQAISB_fSE_Li256ELb1ELb0EEENS1_25SingleTileBwdLPTSchedulerILb1ELi128ELb0EEEEEEEEEvNT_6ParamsE)
        /*02c0*/ 	.word	0x00000004


	//----- nvinfo : EIATTR_FRAME_SIZE
	.align		4
.L_128:
        /*02c4*/ 	.byte	0x04, 0x11
        /*02c6*/ 	.short	(.L_130 - .L_129)
	.align		4
.L_129:
        /*02c8*/ 	.word	index@(_ZN7cutlass13device_kernelIN5flash19enable_sm80_to_sm89INS1_16FlashAttnBwdSm80INS1_25CollectiveMainloopBwdSm80ILi2ELi1EN4cute5tupleIJNS5_1CILi64EEENS7_ILi128EEENS7_ILi96EEEEEENS_10bfloat16_tEfNS_4arch4Sm80ELb1ELb0ELb0ELb1ELb0ELb0ELb0ELb0ELi2ELi2ELi4ELi2ELb1EEENS1_24CollectiveEpilogueBwdGQAISB_fSE_Li256ELb1ELb0EEENS1_25SingleTileBwdLPTSchedulerILb1ELi128ELb0EEEEEEEEEvNT_6ParamsE)
        /*02cc*/ 	.word	0x00000000


	//----- nvinfo : EIATTR_REGCOUNT
	.align		4
.L_130:
        /*02d0*/ 	.byte	0x04, 0x2f
        /*02d2*/ 	.short	(.L_132 - .L_131)
	.align		4
.L_131:
        /*02d4*/ 	.word	index@(_ZN7cutlass13device_kernelIN5flash19enable_sm80_to_sm89INS1_16FlashAttnBwdSm80INS1_25CollectiveMainloopBwdSm80ILi2ELi1EN4cute5tupleIJNS5_1CILi64EEENS7_ILi128EEENS7_ILi96EEEEEENS_10bfloat16_tEfNS_4arch4Sm80ELb1ELb0ELb0ELb1ELb1ELb0ELb0ELb0ELi2ELi2ELi4ELi2ELb1EEENS1_21CollectiveEpilogueBwdISB_SC_SE_Li256ELb1ELb0ELi2EEENS1_25SingleTileBwdLPTSchedulerILb1ELi128ELb1EEEEEEEEEvNT_6ParamsE)
        /*02d8*/ 	.word	0x00000004


	//----- nvinfo : EIATTR_FRAME_SIZE
	.align		4
.L_132:
        /*02dc*/ 	.byte	0x04, 0x11
        /*02de*/ 	.short	(.L_134 - .L_133)
	.align		4
.L_133:
        /*02e0*/ 	.word	index@(_ZN7cutlass13device_kernelIN5flash19enable_sm80_to_sm89INS1_16FlashAttnBwdSm80INS1_25CollectiveMainloopBwdSm80ILi2ELi1EN4cute5tupleIJNS5_1CILi64EEENS7_ILi128EEENS7_ILi96EEEEEENS_10bfloat16_tEfNS_4arch4Sm80ELb1ELb0ELb0ELb1ELb1ELb0ELb0ELb0ELi2ELi2ELi4ELi2ELb1EEENS1_21CollectiveEpilogueBwdISB_SC_SE_Li256ELb1ELb0ELi2EEENS1_25SingleTileBwdLPTSchedulerILb1ELi128ELb1EEEEEEEEEvNT_6ParamsE)
        /*02e4*/ 	.word	0x00000000


	//----- nvinfo : EIATTR_REGCOUNT
	.align		4
.L_134:
        /*02e8*/ 	.byte	0x04, 0x2f
        /*02ea*/ 	.short	(.L_136 - .L_135)
	.align		4
.L_135:
        /*02ec*/ 	.word	index@(_ZN7cutlass13device_kernelIN5flash19enable_sm80_to_sm89INS1_16FlashAttnBwdSm80INS1_25CollectiveMainloopBwdSm80ILi2ELi1EN4cute5tupleIJNS5_1CILi64EEENS7_ILi128EEENS7_ILi96EEEEEENS_10bfloat16_tEfNS_4arch4Sm80ELb1ELb0ELb0ELb1ELb0ELb0ELb0ELb0ELi2ELi2ELi4ELi2ELb1EEENS1_21CollectiveEpilogueBwdISB_SC_SE_Li256ELb1ELb0ELi2EEENS1_25SingleTileBwdLPTSchedulerILb1ELi128ELb0EEEEEEEEEvNT_6ParamsE)
        /*02f0*/ 	.word	0x00000004


	//----- nvinfo : EIATTR_FRAME_SIZE
	.align		4
.L_136:
        /*02f4*/ 	.byte	0x04, 0x11
        /*02f6*/ 	.short	(.L_138 - .L_137)
	.align		4
.L_137:
        /*02f8*/ 	.word	index@(_ZN7cutlass13device_kernelIN5flash19enable_sm80_to_sm89INS1_16FlashAttnBwdSm80INS1_25CollectiveMainloopBwdSm80ILi2ELi1EN4cute5tupleIJNS5_1CILi64EEENS7_ILi128EEENS7_ILi96EEEEEENS_10bfloat16_tEfNS_4arch4Sm80ELb1ELb0ELb0ELb1ELb0ELb0ELb0ELb0ELi2ELi2ELi4ELi2ELb1EEENS1_21CollectiveEpilogueBwdISB_SC_SE_Li256ELb1ELb0ELi2EEENS1_25SingleTileBwdLPTSchedulerILb1ELi128ELb0EEEEEEEEEvNT_6ParamsE)
        /*02fc*/ 	.word	0x00000000


	//----- nvinfo : EIATTR_REGCOUNT
	.align		4
.L_138:
        /*0300*/ 	.byte	0x04, 0x2f
        /*0302*/ 	.short	(.L_140 - .L_139)
	.align		4
.L_139:
        /*0304*/ 	.word	index@(_ZN7cutlass13device_kernelIN5flash19enable_sm80_to_sm89INS1_16FlashAttnBwdSm80INS1_25CollectiveMainloopBwdSm80ILi2ELi1EN4cute5tupleIJNS5_1CILi64EEENS7_ILi128EEENS7_ILi96EEEEEENS_10bfloat16_tEfNS_4arch4Sm80ELb1ELb0ELb0ELb0ELb1ELb0ELb0ELb0ELi2ELi2ELi4ELi2ELb1EEENS1_24CollectiveEpilogueBwdGQAISB_fSE_Li256ELb0ELb1EEENS1_25SingleTileBwdLPTSchedulerILb0ELi128ELb1EEEEEEEEEvNT_6ParamsE)
        /*0308*/ 	.word	0x00000004


	//----- nvinfo : EIATTR_FRAME_SIZE
	.align		4
.L_140:
        /*030c*/ 	.byte	0x04, 0x11
        /*030e*/ 	.short	(.L_142 - .L_141)
	.align		4
.L_141:
        /*0310*/ 	.word	index@(_ZN7cutlass13device_kernelIN5flash19enable_sm80_to_sm89INS1_16FlashAttnBwdSm80INS1_25CollectiveMainloopBwdSm80ILi2ELi1EN4cute5tupleIJNS5_1CILi64EEENS7_ILi128EEENS7_ILi96EEEEEENS_10bfloat16_tEfNS_4arch4Sm80ELb1ELb0ELb0ELb0ELb1ELb0ELb0ELb0ELi2ELi2ELi4ELi2ELb1EEENS1_24CollectiveEpilogueBwdGQAISB_fSE_Li256ELb0ELb1EEENS1_25SingleTileBwdLPTSchedulerILb0ELi128ELb1EEEEEEEEEvNT_6ParamsE)
        /*0314*/ 	.word	0x00000000


	//----- nvinfo : EIATTR_REGCOUNT
	.align		4
.L_142:
        /*0318*/ 	.byte	0x04, 0x2f
        /*031a*/ 	.short	(.L_144 - .L_143)
	.align		4
.L_143:
        /*031c*/ 	.word	index@(_ZN7cutlass13device_kernelIN5flash19enable_sm80_to_sm89INS1_16FlashAttnBwdSm80INS1_25CollectiveMainloopBwdSm80ILi2ELi1EN4cute5tupleIJNS5_1CILi64EEENS7_ILi128EEENS7_ILi96EEEEEENS_10bfloat16_tEfNS_4arch4Sm80ELb1ELb0ELb0ELb0ELb0ELb0ELb0ELb0ELi2ELi2ELi4ELi2ELb1EEENS1_24CollectiveEpilogueBwdGQAISB_fSE_Li256ELb0ELb0EEENS1_25SingleTileBwdLPTSchedulerILb0ELi128ELb0EEEEEEEEEvNT_6ParamsE)
        /*0320*/ 	.word	0x00000004


	//----- nvinfo : EIATTR_FRAME_SIZE
	.align		4
.L_144:
        /*0324*/ 	.byte	0x04, 0x11
        /*0326*/ 	.short	(.L_146 - .L_145)
	.align		4
.L_145:
        /*0328*/ 	.word	index@(_ZN7cutlass13device_kernelIN5flash19enable_sm80_to_sm89INS1_16FlashAttnBwdSm80INS1_25CollectiveMainloopBwdSm80ILi2ELi1EN4cute5tupleIJNS5_1CILi64EEENS7_ILi128EEENS7_ILi96EEEEEENS_10bfloat16_tEfNS_4arch4Sm80ELb1ELb0ELb0ELb0ELb0ELb0ELb0ELb0ELi2ELi2ELi4ELi2ELb1EEENS1_24CollectiveEpilogueBwdGQAISB_fSE_Li256ELb0ELb0EEENS1_25SingleTileBwdLPTSchedulerILb0ELi128ELb0EEEEEEEEEvNT_6ParamsE)
        /*032c*/ 	.word	0x00000000


	//----- nvinfo : EIATTR_REGCOUNT
	.align		4
.L_146:
        /*0330*/ 	.byte	0x04, 0x2f
        /*0332*/ 	.short	(.L_148 - .L_147)
	.align		4
.L_147:
        /*0334*/ 	.word	index@(_ZN7cutlass13device_kernelIN5flash19enable_sm80_to_sm89INS1_16FlashAttnBwdSm80INS1_25CollectiveMainloopBwdSm80ILi2ELi1EN4cute5tupleIJNS5_1CILi64EEENS7_ILi128EEENS7_ILi96EEEEEENS_10bfloat16_tEfNS_4arch4Sm80ELb1ELb0ELb0ELb0ELb1ELb0ELb0ELb0ELi2ELi2ELi4ELi2ELb1EEENS1_21CollectiveEpilogueBwdISB_SC_SE_Li256ELb0ELb0ELi2EEENS1_25SingleTileBwdLPTSchedulerILb0ELi128ELb1EEEEEEEEEvNT_6ParamsE)
        /*0338*/ 	.word	0x00000004


	//----- nvinfo : EIATTR_FRAME_SIZE
	.align		4
.L_148:
        /*033c*/ 	.byte	0x04, 0x11
        /*033e*/ 	.short	(.L_150 - .L_149)
	.align		4
.L_149:
        /*0340*/ 	.word	index@(_ZN7cutlass13device_kernelIN5flash19enable_sm80_to_sm89INS1_16FlashAttnBwdSm80INS1_25CollectiveMainloopBwdSm80ILi2ELi1EN4cute5tupleIJNS5_1CILi64EEENS7_ILi128EEENS7_ILi96EEEEEENS_10bfloat16_tEfNS_4arch4Sm80ELb1ELb0ELb0ELb0ELb1ELb0ELb0ELb0ELi2ELi2ELi4ELi2ELb1EEENS1_21CollectiveEpilogueBwdISB_SC_SE_Li256ELb0ELb0ELi2EEENS1_25SingleTileBwdLPTSchedulerILb0ELi128ELb1EEEEEEEEEvNT_6ParamsE)
        /*0344*/ 	.word	0x00000000


	//----- nvinfo : EIATTR_REGCOUNT
	.align		4
.L_150:
        /*0348*/ 	.byte	0x04, 0x2f
        /*034a*/ 	.short	(.L_152 - .L_151)
	.align		4
.L_151:
        /*034c*/ 	.word	index@(_ZN7cutlass13device_kernelIN5flash19enable_sm80_to_sm89INS1_16FlashAttnBwdSm80INS1_25CollectiveMainloopBwdSm80ILi2ELi1EN4cute5tupleIJNS5_1CILi64EEENS7_ILi128EEENS7_ILi96EEEEEENS_10bfloat16_tEfNS_4arch4Sm80ELb1ELb0ELb0ELb0ELb0ELb0ELb0ELb0ELi2ELi2ELi4ELi2ELb1EEENS1_21CollectiveEpilogueBwdISB_SC_SE_Li256ELb0ELb0ELi2EEENS1_25SingleTileBwdLPTSchedulerILb0ELi128ELb0EEEEEEEEEvNT_6ParamsE)
        /*0350*/ 	.word	0x00000004


	//----- nvinfo : EIATTR_FRAME_SIZE
	.align		4
.L_152:
        /*0354*/ 	.byte	0x04, 0x11
        /*0356*/ 	.short	(.L_154 - .L_153)
	.align		4
.L_153:
        /*0358*/ 	.word	index@(_ZN7cutlass13device_kernelIN5flash19enable_sm80_to_sm89INS1_16FlashAttnBwdSm80INS1_25CollectiveMainloopBwdSm80ILi2ELi1EN4cute5tupleIJNS5_1CILi64EEENS7_ILi128EEENS7_ILi96EEEEEENS_10bfloat16_tEfNS_4arch4Sm80ELb1ELb0ELb0ELb0ELb0ELb0ELb0ELb0ELi2ELi2ELi4ELi2ELb1EEENS1_21CollectiveEpilogueBwdISB_SC_SE_Li256ELb0ELb0ELi2EEENS1_25SingleTileBwdLPTSchedulerILb0ELi128ELb0EEEEEEEEEvNT_6ParamsE)
        /*035c*/ 	.word	0x00000000


	//----- nvinfo : EIATTR_REGCOUNT
	.align		4
.L_154:
        /*0360*/ 	.byte	0x04, 0x2f
        /*0362*/ 	.short	(.L_156 - .L_155)
	.align		4
.L_155:
        /*0364*/ 	.word	index@(_ZN7cutlass13device_kernelIN5flash19enable_sm80_to_sm89INS1_16FlashAttnBwdSm80INS1_25CollectiveMainloopBwdSm80ILi2ELi1EN4cute5tupleIJNS5_1CILi64EEENS7_ILi128EEENS7_ILi96EEEEEENS_10bfloat16_tEfNS_4arch4Sm80ELb0ELb1ELb0ELb1ELb1ELb0ELb0ELb0ELi2ELi2ELi4ELi2ELb1EEENS1_24CollectiveEpilogueBwdGQAISB_fSE_Li256ELb1ELb1EEENS1_19SingleTileSchedulerILb1ELb0ELb0ELi128EEEEEEEEEvNT_6ParamsE)
        /*0368*/ 	.word	0x00000004


	//----- nvinfo : EIATTR_FRAME_SIZE
	.align		4
.L_156:
        /*036c*/ 	.byte	0x04, 0x11
        /*036e*/ 	.short	(.L_158 - .L_157)
	.align		4
.L_157:
        /*0370*/ 	.word	index@(_ZN7cutlass13device_kernelIN5flash19enable_sm80_to_sm89INS1_16FlashAttnBwdSm80INS1_25CollectiveMainloopBwdSm80ILi2ELi1EN4cute5tupleIJNS5_1CILi64EEENS7_ILi128EEENS7_ILi96EEEEEENS_10bfloat16_tEfNS_4arch4Sm80ELb0ELb1ELb0ELb1ELb1ELb0ELb0ELb0ELi2ELi2ELi4ELi2ELb1EEENS1_24CollectiveEpilogueBwdGQAISB_fSE_Li256ELb1ELb1EEENS1_19SingleTileSchedulerILb1ELb0ELb0ELi128EEEEEEEEEvNT_6ParamsE)
        /*0374*/ 	.word	0x00000000


	//----- nvinfo : EIATTR_REGCOUNT
	.align		4
.L_158:
        /*0378*/ 	.byte	0x04, 0x2f
        /*037a*/ 	.short	(.L_160 - .L_159)
	.align		4
.L_159:
        /*037c*/ 	.word	index@(_ZN7cutlass13device_kernelIN5flash19enable_sm80_to_sm89INS1_16FlashAttnBwdSm80INS1_25CollectiveMainloopBwdSm80ILi2ELi1EN4cute5tupleIJNS5_1CILi64EEENS7_ILi128EEENS7_ILi96EEEEEENS_10bfloat16_tEfNS_4arch4Sm80ELb0ELb1ELb0ELb1ELb0ELb0ELb0ELb0ELi2ELi2ELi4ELi2ELb1EEENS1_24CollectiveEpilogueBwdGQAISB_fSE_Li256ELb1ELb0EEENS1_19SingleTileSchedulerILb1ELb0ELb0ELi128EEEEEEEEEvNT_6ParamsE)
        /*0380*/ 	.word	0x00000004


	//----- nvinfo : EIATTR_FRAME_SIZE
	.align		4
.L_160:
        /*0384*/ 	.byte	0x04, 0x11
        /*0386*/ 	.short	(.L_162 - .L_161)
	.align		4
.L_161:
        /*0388*/ 	.word	index@(_ZN7cutlass13device_kernelIN5flash19enable_sm80_to_sm89INS1_16FlashAttnBwdSm80INS1_25CollectiveMainloopBwdSm80ILi2ELi1EN4cute5tupleIJNS5_1CILi64EEENS7_ILi128EEENS7_ILi96EEEEEENS_10bfloat16_tEfNS_4arch4Sm80ELb0ELb1ELb0ELb1ELb0ELb0ELb0ELb0ELi2ELi2ELi4ELi2ELb1EEENS1_24CollectiveEpilogueBwdGQAISB_fSE_Li256ELb1ELb0EEENS1_19SingleTileSchedulerILb1ELb0ELb0ELi128EEEEEEEEEvNT_6ParamsE)
        /*038c*/ 	.word	0x00000000


	//----- nvinfo : EIATTR_REGCOUNT
	.align		4
.L_162:
        /*0390*/ 	.byte	0x04, 0x2f
        /*0392*/ 	.short	(.L_164 - .L_163)
	.align		4
.L_163:
        /*0394*/ 	.word	index@(_ZN7cutlass13device_kernelIN5flash19enable_sm80_to_sm89INS1_16FlashAttnBwdSm80INS1_25CollectiveMainloopBwdSm80ILi2ELi1EN4cute5tupleIJNS5_1CILi64EEENS7_ILi128EEENS7_ILi96EEEEEENS_10bfloat16_tEfNS_4arch4Sm80ELb0ELb1ELb0ELb1ELb1ELb0ELb0ELb0ELi2ELi2ELi4ELi2ELb1EEENS1_21CollectiveEpilogueBwdISB_SC_SE_Li256ELb1ELb0ELi2EEENS1_19SingleTileSchedulerILb1ELb0ELb0ELi128EEEEEEEEEvNT_6ParamsE)
        /*0398*/ 	.word	0x00000004


	//----- nvinfo : EIATTR_FRAME_SIZE
	.align		4
.L_164:
        /*039c*/ 	.byte	0x04, 0x11
        /*039e*/ 	.short	(.L_166 - .L_165)
	.align		4
.L_165:
        /*03a0*/ 	.word	index@(_ZN7cutlass13device_kernelIN5flash19enable_sm80_to_sm89INS1_16FlashAttnBwdSm80INS1_25CollectiveMainloopBwdSm80ILi2ELi1EN4cute5tupleIJNS5_1CILi64EEENS7_ILi128EEENS7_ILi96EEEEEENS_10bfloat16_tEfNS_4arch4Sm80ELb0ELb1ELb0ELb1ELb1ELb0ELb0ELb0ELi2ELi2ELi4ELi2ELb1EEENS1_21CollectiveEpilogueBwdISB_SC_SE_Li256ELb1ELb0ELi2EEENS1_19SingleTileSchedulerILb1ELb0ELb0ELi128EEEEEEEEEvNT_6ParamsE)
        /*03a4*/ 	.word	0x00000000


	//----- nvinfo : EIATTR_REGCOUNT
	.align		4
.L_166:
        /*03a8*/ 	.byte	0x04, 0x2f
        /*03aa*/ 	.short	(.L_168 - .L_167)
	.align		4
.L_167:
        /*03ac*/ 	.word	index@(_ZN7cutlass13device_kernelIN5flash19enable_sm80_to_sm89INS1_16FlashAttnBwdSm80INS1_25CollectiveMainloopBwdSm80ILi2ELi1EN4cute5tupleIJNS5_1CILi64EEENS7_ILi128EEENS7_ILi96EEEEEENS_10bfloat16_tEfNS_4arch4Sm80ELb0ELb1ELb0ELb1ELb0ELb0ELb0ELb0ELi2ELi2ELi4ELi2ELb1EEENS1_21CollectiveEpilogueBwdISB_SC_SE_Li256ELb1ELb0ELi2EEENS1_19SingleTileSchedulerILb1ELb0ELb0ELi128EEEEEEEEEvNT_6ParamsE)
        /*03b0*/ 	.word	0x00000004


	//----- nvinfo : EIATTR_FRAME_SIZE
	.align		4
.L_168:
        /*03b4*/ 	.byte	0x04, 0x11
        /*03b6*/ 	.short	(.L_170 - .L_169)
	.align		4
.L_169:
        /*03b8*/ 	.word	index@(_ZN7cutlass13device_kernelIN5flash19enable_sm80_to_sm89INS1_16FlashAttnBwdSm80INS1_25CollectiveMainloopBwdSm80ILi2ELi1EN4cute5tupleIJNS5_1CILi64EEENS7_ILi128EEENS7_ILi96EEEEEENS_10bfloat16_tEfNS_4arch4Sm80ELb0ELb1ELb0ELb1ELb0ELb0ELb0ELb0ELi2ELi2ELi4ELi2ELb1EEENS1_21CollectiveEpilogueBwdISB_SC_SE_Li256ELb1ELb0ELi2EEENS1_19SingleTileSchedulerILb1ELb0ELb0ELi128EEEEEEEEEvNT_6ParamsE)
        /*03bc*/ 	.word	0x00000000


	//----- nvinfo : EIATTR_REGCOUNT
	.align		4
.L_170:
        /*03c0*/ 	.byte	0x04, 0x2f
        /*03c2*/ 	.short	(.L_172 - .L_171)
	.align		4
.L_171:
        /*03c4*/ 	.word	index@(_ZN7cutlass13device_kernelIN5flash19enable_sm80_to_sm89INS1_16FlashAttnBwdSm80INS1_25CollectiveMainloopBwdSm80ILi2ELi1EN4cute5tupleIJNS5_1CILi64EEENS7_ILi128EEENS7_ILi96EEEEEENS_10bfloat16_tEfNS_4arch4Sm80ELb0ELb1ELb0ELb0ELb1ELb0ELb0ELb0ELi2ELi2ELi4ELi2ELb1EEENS1_24CollectiveEpilogueBwdGQAISB_fSE_Li256ELb0ELb1EEENS1_19SingleTileSchedulerILb0ELb0ELb0ELi128EEEEEEEEEvNT_6ParamsE)
        /*03c8*/ 	.word	0x00000004


	//----- nvinfo : EIATTR_FRAME_SIZE
	.align		4
.L_172:
        /*03cc*/ 	.byte	0x04, 0x11
        /*03ce*/ 	.short	(.L_174 - .L_173)
	.align		4
.L_173:
        /*03d0*/ 	.word	index@(_ZN7cutlass13device_kernelIN5flash19enable_sm80_to_sm89INS1_16FlashAttnBwdSm80INS1_25CollectiveMainloopBwdSm80ILi2ELi1EN4cute5tupleIJNS5_1CILi64EEENS7_ILi128EEENS7_ILi96EEEEEENS_10bfloat16_tEfNS_4arch4Sm80ELb0ELb1ELb0ELb0ELb1ELb0ELb0ELb0ELi2ELi2ELi4ELi2ELb1EEENS1_24CollectiveEpilogueBwdGQAISB_fSE_Li256ELb0ELb1EEENS1_19SingleTileSchedulerILb0ELb0ELb0ELi128EEEEEEEEEvNT_6ParamsE)
        /*03d4*/ 	.word	0x00000000


	//----- nvinfo : EIATTR_REGCOUNT
	.align		4
.L_174:
        /*03d8*/ 	.byte	0x04, 0x2f
        /*03da*/ 	.short	(.L_176 - .L_175)
	.align		4
.L_175:
        /*03dc*/ 	.word	index@(_ZN7cutlass13device_kernelIN5flash19enable_sm80_to_sm89INS1_16FlashAttnBwdSm80INS1_25CollectiveMainloopBwdSm80ILi2ELi1EN4cute5tupleIJNS5_1CILi64EEENS7_ILi128EEENS7_ILi96EEEEEENS_10bfloat16_tEfNS_4arch4Sm80ELb0ELb1ELb0ELb0ELb0ELb0ELb0ELb0ELi2ELi2ELi4ELi2ELb1EEENS1_24CollectiveEpilogueBwdGQAISB_fSE_Li256ELb0ELb0EEENS1_19SingleTileSchedulerILb0ELb0ELb0ELi128EEEEEEEEEvNT_6ParamsE)
        /*03e0*/ 	.word	0x00000004


	//----- nvinfo : EIATTR_FRAME_SIZE
	.align		4
.L_176:
        /*03e4*/ 	.byte	0x04, 0x11
        /*03e6*/ 	.short	(.L_178 - .L_177)
	.align		4
.L_177:
        /*03e8*/ 	.word	index@(_ZN7cutlass13device_kernelIN5flash19enable_sm80_to_sm89INS1_16FlashAttnBwdSm80INS1_25CollectiveMainloopBwdSm80ILi2ELi1EN4cute5tupleIJNS5_1CILi64EEENS7_ILi128EEENS7_ILi96EEEEEENS_10bfloat16_tEfNS_4arch4Sm80ELb0ELb1ELb0ELb0ELb0ELb0ELb0ELb0ELi2ELi2ELi4ELi2ELb1EEENS1_24CollectiveEpilogueBwdGQAISB_fSE_Li256ELb0ELb0EEENS1_19SingleTileSchedulerILb0ELb0ELb0ELi128EEEEEEEEEvNT_6ParamsE)
        /*03ec*/ 	.word	0x00000000


	//----- nvinfo : EIATTR_REGCOUNT
	.align		4
.L_178:
        /*03f0*/ 	.byte	0x04, 0x2f
        /*03f2*/ 	.short	(.L_180 - .L_179)
	.align		4
.L_179:
        /*03f4*/ 	.word	index@(_ZN7cutlass13device_kernelIN5flash19enable_sm80_to_sm89INS1_16FlashAttnBwdSm80INS1_25CollectiveMainloopBwdSm80ILi2ELi1EN4cute5tupleIJNS5_1CILi64EEENS7_ILi128EEENS7_ILi96EEEEEENS_10bfloat16_tEfNS_4arch4Sm80ELb0ELb1ELb0ELb0ELb1ELb0ELb0ELb0ELi2ELi2ELi4ELi2ELb1EEENS1_21CollectiveEpilogueBwdISB_SC_SE_Li256ELb0ELb0ELi2EEENS1_19SingleTileSchedulerILb0ELb0ELb0ELi128EEEEEEEEEvNT_6ParamsE)
        /*03f8*/ 	.word	0x00000004


	//----- nvinfo : EIATTR_FRAME_SIZE
	.align		4
.L_180:
        /*03fc*/ 	.byte	0x04, 0x11
        /*03fe*/ 	.short	(.L_182 - .L_181)
	.align		4
.L_181:
        /*0400*/ 	.word	index@(_ZN7cutlass13device_kernelIN5flash19enable_sm80_to_sm89INS1_16FlashAttnBwdSm80INS1_25CollectiveMainloopBwdSm80ILi2ELi1EN4cute5tupleIJNS5_1CILi64EEENS7_ILi128EEENS7_ILi96EEEEEENS_10bfloat16_tEfNS_4arch4Sm80ELb0ELb1ELb0ELb0ELb1ELb0ELb0ELb0ELi2ELi2ELi4ELi2ELb1EEENS1_21CollectiveEpilogueBwdISB_SC_SE_Li256ELb0ELb0ELi2EEENS1_19SingleTileSchedulerILb0ELb0ELb0ELi128EEEEEEEEEvNT_6ParamsE)
        /*0404*/ 	.word	0x00000000


	//----- nvinfo : EIATTR_REGCOUNT
	.align		4
.L_182:
        /*0408*/ 	.byte	0x04, 0x2f
        /*040a*/ 	.short	(.L_184 - .L_183)
	.align		4
.L_183:
        /*040c*/ 	.word	index@(_ZN7cutlass13device_kernelIN5flash19enable_sm80_to_sm89INS1_16FlashAttnBwdSm80INS1_25CollectiveMainloopBwdSm80ILi2ELi1EN4cute5tupleIJNS5_1CILi64EEENS7_ILi128EEENS7_ILi96EEEEEENS_10bfloat16_tEfNS_4arch4Sm80ELb0ELb1ELb0ELb0ELb0ELb0ELb0ELb0ELi2ELi2ELi4ELi2ELb1EEENS1_21CollectiveEpilogueBwdISB_SC_SE_Li256ELb0ELb0ELi2EEENS1_19SingleTileSchedulerILb0ELb0ELb0ELi128EEEEEEEEEvNT_6ParamsE)
        /*0410*/ 	.word	0x00000004


	//----- nvinfo : EIATTR_FRAME_SIZE
	.align		4
.L_184:
        /*0414*/ 	.byte	0x04, 0x11
        /*0416*/ 	.short	(.L_186 - .L_185)
	.align		4
.L_185:
        /*0418*/ 	.word	index@(_ZN7cutlass13device_kernelIN5flash19enable_sm80_to_sm89INS1_16FlashAttnBwdSm80INS1_25CollectiveMainloopBwdSm80ILi2ELi1EN4cute5tupleIJNS5_1CILi64EEENS7_ILi128EEENS7_ILi96EEEEEENS_10bfloat16_tEfNS_4arch4Sm80ELb0ELb1ELb0ELb0ELb0ELb0ELb0ELb0ELi2ELi2ELi4ELi2ELb1EEENS1_21CollectiveEpilogueBwdISB_SC_SE_Li256ELb0ELb0ELi2EEENS1_19SingleTileSchedulerILb0ELb0ELb0ELi128EEEEEEEEEvNT_6ParamsE)
        /*041c*/ 	.word	0x00000000


	//----- nvinfo : EIATTR_REGCOUNT
	.align		4
.L_186:
        /*0420*/ 	.byte	0x04, 0x2f
        /*0422*/ 	.short	(.L_188 - .L_187)
	.align		4
.L_187:
        /*0424*/ 	.word	index@(_ZN7cutlass13device_kernelIN5flash19enable_sm80_to_sm89INS1_16FlashAttnBwdSm80INS1_25CollectiveMainloopBwdSm80ILi2ELi1EN4cute5tupleIJNS5_1CILi64EEENS7_ILi128EEENS7_ILi96EEEEEENS_10bfloat16_tEfNS_4arch4Sm80ELb0ELb0ELb0ELb1ELb1ELb0ELb0ELb0ELi2ELi2ELi4ELi2ELb1EEENS1_24CollectiveEpilogueBwdGQAISB_fSE_Li256ELb1ELb1EEENS1_19SingleTileSchedulerILb1ELb0ELb0ELi128EEEEEEEEEvNT_6ParamsE)
        /*0428*/ 	.word	0x00000004


	//----- nvinfo : EIATTR_FRAME_SIZE
	.align		4
.L_188:
        /*042c*/ 	.byte	0x04, 0x11
        /*042e*/ 	.short	(.L_190 - .L_189)
	.align		4
.L_189:
        /*0430*/ 	.word	index@(_ZN7cutlass13device_kernelIN5flash19enable_sm80_to_sm89INS1_16FlashAttnBwdSm80INS1_25CollectiveMainloopBwdSm80ILi2ELi1EN4cute5tupleIJNS5_1CILi64EEENS7_ILi128EEENS7_ILi96EEEEEENS_10bfloat16_tEfNS_4arch4Sm80ELb0ELb0ELb0ELb1ELb1ELb0ELb0ELb0ELi2ELi2ELi4ELi2ELb1EEENS1_24CollectiveEpilogueBwdGQAISB_fSE_Li256ELb1ELb1EEENS1_19SingleTileSchedulerILb1ELb0ELb0ELi128EEEEEEEEEvNT_6ParamsE)
        /*0434*/ 	.word	0x00000000


	//----- nvinfo : EIATTR_REGCOUNT
	.align		4
.L_190:
        /*0438*/ 	.byte	0x04, 0x2f
        /*043a*/ 	.short	(.L_192 - .L_191)
	.align		4
.L_191:
        /*043c*/ 	.word	index@(_ZN7cutlass13device_kernelIN5flash19enable_sm80_to_sm89INS1_16FlashAttnBwdSm80INS1_25CollectiveMainloopBwdSm80ILi2ELi1EN4cute5tupleIJNS5_1CILi64EEENS7_ILi128EEENS7_ILi96EEEEEENS_10bfloat16_tEfNS_4arch4Sm80ELb0ELb0ELb0ELb1ELb0ELb0ELb0ELb0ELi2ELi2ELi4ELi2ELb1EEENS1_24CollectiveEpilogueBwdGQAISB_fSE_Li256ELb1ELb0EEENS1_19SingleTileSchedulerILb1ELb0ELb0ELi128EEEEEEEEEvNT_6ParamsE)
        /*0440*/ 	.word	0x00000004


	//----- nvinfo : EIATTR_FRAME_SIZE
	.align		4
.L_192:
        /*0444*/ 	.byte	0x04, 0x11
        /*0446*/ 	.short	(.L_194 - .L_193)
	.align		4
.L_193:
        /*0448*/ 	.word	index@(_ZN7cutlass13device_kernelIN5flash19enable_sm80_to_sm89INS1_16FlashAttnBwdSm80INS1_25CollectiveMainloopBwdSm80ILi2ELi1EN4cute5tupleIJNS5_1CILi64EEENS7_ILi128EEENS7_ILi96EEEEEENS_10bfloat16_tEfNS_4arch4Sm80ELb0ELb0ELb0ELb1ELb0ELb0ELb0ELb0ELi2ELi2ELi4ELi2ELb1EEENS1_24CollectiveEpilogueBwdGQAISB_fSE_Li256ELb1ELb0EEENS1_19SingleTileSchedulerILb1ELb0ELb0ELi128EEEEEEEEEvNT_6ParamsE)
        /*044c*/ 	.word	0x00000000


	//----- nvinfo : EIATTR_REGCOUNT
	.align		4
.L_194:
        /*0450*/ 	.byte	0x04, 0x2f
        /*0452*/ 	.short	(.L_196 - .L_195)
	.align		4
.L_195:
        /*0454*/ 	.word	index@(_ZN7cutlass13device_kernelIN5flash19enable_sm80_to_sm89INS1_16FlashAttnBwdSm80INS1_25CollectiveMainloopBwdSm80ILi2ELi1EN4cute5tupleIJNS5_1CILi64EEENS7_ILi128EEENS7_ILi96EEEEEENS_10bfloat16_tEfNS_4arch4Sm80ELb0ELb0ELb0ELb1ELb1ELb0ELb0ELb0ELi2ELi2ELi4ELi2ELb1EEENS1_21CollectiveEpilogueBwdISB_SC_SE_Li256ELb1ELb0ELi2EEENS1_19SingleTileSchedulerILb1ELb0ELb0ELi128EEEEEEEEEvNT_6ParamsE)
        /*0458*/ 	.word	0x00000004


	//----- nvinfo : EIATTR_FRAME_SIZE
	.align		4
.L_196:
        /*045c*/ 	.byte	0x04, 0x11
        /*045e*/ 	.short	(.L_198 - .L_197)
	.align		4
.L_197:
        /*0460*/ 	.word	index@(_ZN7cutlass13device_kernelIN5flash19enable_sm80_to_sm89INS1_16FlashAttnBwdSm80INS1_25CollectiveMainloopBwdSm80ILi2ELi1EN4cute5tupleIJNS5_1CILi64EEENS7_ILi128EEENS7_ILi96EEEEEENS_10bfloat16_tEfNS_4arch4Sm80ELb0ELb0ELb0ELb1ELb1ELb0ELb0ELb0ELi2ELi2ELi4ELi2ELb1EEENS1_21CollectiveEpilogueBwdISB_SC_SE_Li256ELb1ELb0ELi2EEENS1_19SingleTileSchedulerILb1ELb0ELb0ELi128EEEEEEEEEvNT_6ParamsE)
        /*0464*/ 	.word	0x00000000


	//----- nvinfo : EIATTR_REGCOUNT
	.align		4
.L_198:
        /*0468*/ 	.byte	0x04, 0x2f
        /*046a*/ 	.short	(.L_200 - .L_199)
	.align		4
.L_199:
        /*046c*/ 	.word	index@(_ZN7cutlass13device_kernelIN5flash19enable_sm80_to_sm89INS1_16FlashAttnBwdSm80INS1_25CollectiveMainloopBwdSm80ILi2ELi1EN4cute5tupleIJNS5_1CILi64EEENS7_ILi128EEENS7_ILi96EEEEEENS_10bfloat16_tEfNS_4arch4Sm80ELb0ELb0ELb0ELb1ELb0ELb0ELb0ELb0ELi2ELi2ELi4ELi2ELb1EEENS1_21CollectiveEpilogueBwdISB_SC_SE_Li256ELb1ELb0ELi2EEENS1_19SingleTileSchedulerILb1ELb0ELb0ELi128EEEEEEEEEvNT_6ParamsE)
        /*0470*/ 	.word	0x00000004


	//----- nvinfo : EIATTR_FRAME_SIZE
	.align		4
.L_200:
        /*0474*/ 	.byte	0x04, 0x11
        /*0476*/ 	.short	(.L_202 - .L_201)
	.align		4
.L_201:
        /*0478*/ 	.word	index@(_ZN7cutlass13device_kernelIN5flash19enable_sm80_to_sm89INS1_16FlashAttnBwdSm80INS1_25CollectiveMainloopBwdSm80ILi2ELi1EN4cute5tupleIJNS5_1CILi64EEENS7_ILi128EEENS7_ILi96EEEEEENS_10bfloat16_tEfNS_4arch4Sm80ELb0ELb0ELb0ELb1ELb0ELb0ELb0ELb0ELi2ELi2ELi4ELi2ELb1EEENS1_21CollectiveEpilogueBwdISB_SC_SE_Li256ELb1ELb0ELi2EEENS1_19SingleTileSchedulerILb1ELb0ELb0ELi128EEEEEEEEEvNT_6ParamsE)
        /*047c*/ 	.word	0x00000000


	//----- nvinfo : EIATTR_REGCOUNT
	.align		4
.L_202:
        /*0480*/ 	.byte	0x04, 0x2f
        /*0482*/ 	.short	(.L_204 - .L_203)
	.align		4
.L_203:
        /*0484*/ 	.word	index@(_ZN7cutlass13device_kernelIN5flash19enable_sm80_to_sm89INS1_16FlashAttnBwdSm80INS1_25CollectiveMainloopBwdSm80ILi2ELi1EN4cute5tupleIJNS5_1CILi64EEENS7_ILi128EEENS7_ILi96EEEEEENS_10bfloat16_tEfNS_4arch4Sm80ELb0ELb0ELb0ELb0ELb1ELb0ELb0ELb0ELi2ELi2ELi4ELi2ELb1EEENS1_24CollectiveEpilogueBwdGQAISB_fSE_Li256ELb0ELb1EEENS1_19SingleTileSchedulerILb0ELb0ELb0ELi128EEEEEEEEEvNT_6ParamsE)
        /*0488*/ 	.word	0x00000004


	//----- nvinfo : EIATTR_FRAME_SIZE
	.align		4
.L_204:
        /*048c*/ 	.byte	0x04, 0x11
        /*048e*/ 	.short	(.L_206 - .L_205)
	.align		4
.L_205:
        /*0490*/ 	.word	index@(_ZN7cutlass13device_kernelIN5flash19enable_sm80_to_sm89INS1_16FlashAttnBwdSm80INS1_25CollectiveMainloopBwdSm80ILi2ELi1EN4cute5tupleIJNS5_1CILi64EEENS7_ILi128EEENS7_ILi96EEEEEENS_10bfloat16_tEfNS_4arch4Sm80ELb0ELb0ELb0ELb0ELb1ELb0ELb0ELb0ELi2ELi2ELi4ELi2ELb1EEENS1_24CollectiveEpilogueBwdGQAISB_fSE_Li256ELb0ELb1EEENS1_19SingleTileSchedulerILb0ELb0ELb0ELi128EEEEEEEEEvNT_6ParamsE)
        /*0494*/ 	.word	0x00000000


	//----- nvinfo : EIATTR_REGCOUNT
	.align		4
.L_206:
        /*0498*/ 	.byte	0x04, 0x2f
        /*049a*/ 	.short	(.L_208 - .L_207)
	.align		4
.L_207:
        /*049c*/ 	.word	index@(_ZN7cutlass13device_kernelIN5flash19enable_sm80_to_sm89INS1_16FlashAttnBwdSm80INS1_25CollectiveMainloopBwdSm80ILi2ELi1EN4cute5tupleIJNS5_1CILi64EEENS7_ILi128EEENS7_ILi96EEEEEENS_10bfloat16_tEfNS_4arch4Sm80ELb0ELb0ELb0ELb0ELb0ELb0ELb0ELb0ELi2ELi2ELi4ELi2ELb1EEENS1_24CollectiveEpilogueBwdGQAISB_fSE_Li256ELb0ELb0EEENS1_19SingleTileSchedulerILb0ELb0ELb0ELi128EEEEEEEEEvNT_6ParamsE)
        /*04a0*/ 	.word	0x00000004


	//----- nvinfo : EIATTR_FRAME_SIZE
	.align		4
.L_208:
        /*04a4*/ 	.byte	0x04, 0x11
        /*04a6*/ 	.short	(.L_210 - .L_209)
	.align		4
.L_209:
        /*04a8*/ 	.word	index@(_ZN7cutlass13device_kernelIN5flash19enable_sm80_to_sm89INS1_16FlashAttnBwdSm80INS1_25CollectiveMainloopBwdSm80ILi2ELi1EN4cute5tupleIJNS5_1CILi64EEENS7_ILi128EEENS7_ILi96EEEEEENS_10bfloat16_tEfNS_4arch4Sm80ELb0ELb0ELb0ELb0ELb0ELb0ELb0ELb0ELi2ELi2ELi4ELi2ELb1EEENS1_24CollectiveEpilogueBwdGQAISB_fSE_Li256ELb0ELb0EEENS1_19SingleTileSchedulerILb0ELb0ELb0ELi128EEEEEEEEEvNT_6ParamsE)
        /*04ac*/ 	.word	0x00000000


	//----- nvinfo : EIATTR_REGCOUNT
	.align		4
.L_210:
        /*04b0*/ 	.byte	0x04, 0x2f
        /*04b2*/ 	.short	(.L_212 - .L_211)
	.align		4
.L_211:
        /*04b4*/ 	.word	index@(_ZN7cutlass13device_kernelIN5flash19enable_sm80_to_sm89INS1_16FlashAttnBwdSm80INS1_25CollectiveMainloopBwdSm80ILi2ELi1EN4cute5tupleIJNS5_1CILi64EEENS7_ILi128EEENS7_ILi96EEEEEENS_10bfloat16_tEfNS_4arch4Sm80ELb0ELb0ELb0ELb0ELb1ELb0ELb0ELb0ELi2ELi2ELi4ELi2ELb1EEENS1_21CollectiveEpilogueBwdISB_SC_SE_Li256ELb0ELb0ELi2EEENS1_19SingleTileSchedulerILb0ELb0ELb0ELi128EEEEEEEEEvNT_6ParamsE)
        /*04b8*/ 	.word	0x00000004


	//----- nvinfo : EIATTR_FRAME_SIZE
	.align		4
.L_212:
        /*04bc*/ 	.byte	0x04, 0x11
        /*04be*/ 	.short	(.L_214 - .L_213)
	.align		4
.L_213:
        /*04c0*/ 	.word	index@(_ZN7cutlass13device_kernelIN5flash19enable_sm80_to_sm89INS1_16FlashAttnBwdSm80INS1_25CollectiveMainloopBwdSm80ILi2ELi1EN4cute5tupleIJNS5_1CILi64EEENS7_ILi128EEENS7_ILi96EEEEEENS_10bfloat16_tEfNS_4arch4Sm80ELb0ELb0ELb0ELb0ELb1ELb0ELb0ELb0ELi2ELi2ELi4ELi2ELb1EEENS1_21CollectiveEpilogueBwdISB_SC_SE_Li256ELb0ELb0ELi2EEENS1_19SingleTileSchedulerILb0ELb0ELb0ELi128EEEEEEEEEvNT_6ParamsE)
        /*04c4*/ 	.word	0x00000000


	//----- nvinfo : EIATTR_REGCOUNT
	.align		4
.L_214:
        /*04c8*/ 	.byte	0x04, 0x2f
        /*04ca*/ 	.short	(.L_216 - .L_215)
	.align		4
.L_215:
        /*04cc*/ 	.word	index@(_ZN7cutlass13device_kernelIN5flash19enable_sm80_to_sm89INS1_16FlashAttnBwdSm80INS1_25CollectiveMainloopBwdSm80ILi2ELi1EN4cute5tupleIJNS5_1CILi64EEENS7_ILi128EEENS7_ILi96EEEEEENS_10bfloat16_tEfNS_4arch4Sm80ELb0ELb0ELb0ELb0ELb0ELb0ELb0ELb0ELi2ELi2ELi4ELi2ELb1EEENS1_21CollectiveEpilogueBwdISB_SC_SE_Li256ELb0ELb0ELi2EEENS1_19SingleTileSchedulerILb0ELb0ELb0ELi128EEEEEEEEEvNT_6ParamsE)
        /*04d0*/ 	.word	0x00000004


	//----- nvinfo : EIATTR_FRAME_SIZE
	.align		4
.L_216:
        /*04d4*/ 	.byte	0x04, 0x11
        /*04d6*/ 	.short	(.L_218 - .L_217)
	.align		4
.L_217:
        /*04d8*/ 	.word	index@(_ZN7cutlass13device_kernelIN5flash19enable_sm80_to_sm89INS1_16FlashAttnBwdSm80INS1_25CollectiveMainloopBwdSm80ILi2ELi1EN4cute5tupleIJNS5_1CILi64EEENS7_ILi128EEENS7_ILi96EEEEEENS_10bfloat16_tEfNS_4arch4Sm80ELb0ELb0ELb0ELb0ELb0ELb0ELb0ELb0ELi2ELi2ELi4ELi2ELb1EEENS1_21CollectiveEpilogueBwdISB_SC_SE_Li256ELb0ELb0ELi2EEENS1_19SingleTileSchedulerILb0ELb0ELb0ELi128EEEEEEEEEvNT_6ParamsE)
        /*04dc*/ 	.word	0x00000000


	//----- nvinfo : EIATTR_MIN_STACK_SIZE
	.align		4
.L_218:
        /*04e0*/ 	.byte	0x04, 0x12
        /*04e2*/ 	.short	(.L_220 - .L_219)
	.align		4
.L_219:
        /*04e4*/ 	.word	index@(_ZN7cutlass13device_kernelIN5flash19enable_sm80_to_sm89INS1_16FlashAttnBwdSm80INS1_25CollectiveMainloopBwdSm80ILi2ELi1EN4cute5tupleIJNS5_1CILi64EEENS7_ILi128EEENS7_ILi96EEEEEENS_10bfloat16_tEfNS_4arch4Sm80ELb0ELb0ELb0ELb0ELb0ELb0ELb0ELb0ELi2ELi2ELi4ELi2ELb1EEENS1_21CollectiveEpilogueBwdISB_SC_SE_Li256ELb0ELb0ELi2EEENS1_19SingleTileSchedulerILb0ELb0ELb0ELi128EEEEEEEEEvNT_6ParamsE)
        /*04e8*/ 	.word	0x00000000


	//----- nvinfo : EIATTR_MIN_STACK_SIZE
	.align		4
.L_220:
        /*04ec*/ 	.byte	0x04, 0x12
        /*04ee*/ 	.short	(.L_222 - .L_221)
	.align		4
.L_221:
        /*04f0*/ 	.word	index@(_ZN7cutlass13device_kernelIN5flash19enable_sm80_to_sm89INS1_16FlashAttnBwdSm80INS1_25CollectiveMainloopBwdSm80ILi2ELi1EN4cute5tupleIJNS5_1CILi64EEENS7_ILi128EEENS7_ILi96EEEEEENS_10bfloat16_tEfNS_4arch4Sm80ELb0ELb0ELb0ELb0ELb1ELb0ELb0ELb0ELi2ELi2ELi4ELi2ELb1EEENS1_21CollectiveEpilogueBwdISB_SC_SE_Li256ELb0ELb0ELi2EEENS1_19SingleTileSchedulerILb0ELb0ELb0ELi128EEEEEEEEEvNT_6ParamsE)
        /*04f4*/ 	.word	0x00000000


	//----- nvinfo : EIATTR_MIN_STACK_SIZE
	.align		4
.L_222:
        /*04f8*/ 	.byte	0x04, 0x12
        /*04fa*/ 	.short	(.L_224 - .L_223)
	.align		4
.L_223:
        /*04fc*/ 	.word	index@(_ZN7cutlass13device_kernelIN5flash19enable_sm80_to_sm89INS1_16FlashAttnBwdSm80INS1_25CollectiveMainloopBwdSm80ILi2ELi1EN4cute5tupleIJNS5_1CILi64EEENS7_ILi128EEENS7_ILi96EEEEEENS_10bfloat16_tEfNS_4arch4Sm80ELb0ELb0ELb0ELb0ELb0ELb0ELb0ELb0ELi2ELi2ELi4ELi2ELb1EEENS1_24CollectiveEpilogueBwdGQAISB_fSE_Li256ELb0ELb0EEENS1_19SingleTileSchedulerILb0ELb0ELb0ELi128EEEEEEEEEvNT_6ParamsE)
        /*0500*/ 	.word	0x00000000


	//----- nvinfo : EIATTR_MIN_STACK_SIZE
	.align		4
.L_224:
        /*0504*/ 	.byte	0x04, 0x12
        /*0506*/ 	.short	(.L_226 - .L_225)
	.align		4
.L_225:
        /*0508*/ 	.word	index@(_ZN7cutlass13device_kernelIN5flash19enable_sm80_to_sm89INS1_16FlashAttnBwdSm80INS1_25CollectiveMainloopBwdSm80ILi2ELi1EN4cute5tupleIJNS5_1CILi64EEENS7_ILi128EEENS7_ILi96EEEEEENS_10bfloat16_tEfNS_4arch4Sm80ELb0ELb0ELb0ELb0ELb1ELb0ELb0ELb0ELi2ELi2ELi4ELi2ELb1EEENS1_24CollectiveEpilogueBwdGQAISB_fSE_Li256ELb0ELb1EEENS1_19SingleTileSchedulerILb0ELb0ELb0ELi128EEEEEEEEEvNT_6ParamsE)
        /*050c*/ 	.word	0x00000000


	//----- nvinfo : EIATTR_MIN_STACK_SIZE
	.align		4
.L_226:
        /*0510*/ 	.byte	0x04, 0x12
        /*0512*/ 	.short	(.L_228 - .L_227)
	.align		4
.L_227:
        /*0514*/ 	.word	index@(_ZN7cutlass13device_kernelIN5flash19enable_sm80_to_sm89INS1_16FlashAttnBwdSm80INS1_25CollectiveMainloopBwdSm80ILi2ELi1EN4cute5tupleIJNS5_1CILi64EEENS7_ILi128EEENS7_ILi96EEEEEENS_10bfloat16_tEfNS_4arch4Sm80ELb0ELb0ELb0ELb1ELb0ELb0ELb0ELb0ELi2ELi2ELi4ELi2ELb1EEENS1_21CollectiveEpilogueBwdISB_SC_SE_Li256ELb1ELb0ELi2EEENS1_19SingleTileSchedulerILb1ELb0ELb0ELi128EEEEEEEEEvNT_6ParamsE)
        /*0518*/ 	.word	0x00000000


	//----- nvinfo : EIATTR_MIN_STACK_SIZE
	.align		4
.L_228:
        /*051c*/ 	.byte	0x04, 0x12
        /*051e*/ 	.short	(.L_230 - .L_229)
	.align		4
.L_229:
        /*0520*/ 	.word	index@(_ZN7cutlass13device_kernelIN5flash19enable_sm80_to_sm89INS1_16FlashAttnBwdSm80INS1_25CollectiveMainloopBwdSm80ILi2ELi1EN4cute5tupleIJNS5_1CILi64EEENS7_ILi128EEENS7_ILi96EEEEEENS_10bfloat16_tEfNS_4arch4Sm80ELb0ELb0ELb0ELb1ELb1ELb0ELb0ELb0ELi2ELi2ELi4ELi2ELb1EEENS1_21CollectiveEpilogueBwdISB_SC_SE_Li256ELb1ELb0ELi2EEENS1_19SingleTileSchedulerILb1ELb0ELb0ELi128EEEEEEEEEvNT_6ParamsE)
        /*0524*/ 	.word	0x00000000


	//----- nvinfo : EIATTR_MIN_STACK_SIZE
	.align		4
.L_230:
        /*0528*/ 	.byte	0x04, 0x12
        /*052a*/ 	.short	(.L_232 - .L_231)
	.align		4
.L_231:
        /*052c*/ 	.word	index@(_ZN7cutlass13device_kernelIN5flash19enable_sm80_to_sm89INS1_16FlashAttnBwdSm80INS1_25CollectiveMainloopBwdSm80ILi2ELi1EN4cute5tupleIJNS5_1CILi64EEENS7_ILi128EEENS7_ILi96EEEEEENS_10bfloat16_tEfNS_4arch4Sm80ELb0ELb0ELb0ELb1ELb0ELb0ELb0ELb0ELi2ELi2ELi4ELi2ELb1EEENS1_24CollectiveEpilogueBwdGQAISB_fSE_Li256ELb1ELb0EEENS1_19SingleTileSchedulerILb1ELb0ELb0ELi128EEEEEEEEEvNT_6ParamsE)
        /*0530*/ 	.word	0x00000000


	//----- nvinfo : EIATTR_MIN_STACK_SIZE
	.align		4
.L_232:
        /*0534*/ 	.byte	0x04, 0x12
        /*0536*/ 	.short	(.L_234 - .L_233)
	.align		4
.L_233:
        /*0538*/ 	.word	index@(_ZN7cutlass13device_kernelIN5flash19enable_sm80_to_sm89INS1_16FlashAttnBwdSm80INS1_25CollectiveMainloopBwdSm80ILi2ELi1EN4cute5tupleIJNS5_1CILi64EEENS7_ILi128EEENS7_ILi96EEEEEENS_10bfloat16_tEfNS_4arch4Sm80ELb0ELb0ELb0ELb1ELb1ELb0ELb0ELb0ELi2ELi2ELi4ELi2ELb1EEENS1_24CollectiveEpilogueBwdGQAISB_fSE_Li256ELb1ELb1EEENS1_19SingleTileSchedulerILb1ELb0ELb0ELi128EEEEEEEEEvNT_6ParamsE)
        /*053c*/ 	.word	0x00000000


	//----- nvinfo : EIATTR_MIN_STACK_SIZE
	.align		4
.L_234:
        /*0540*/ 	.byte	0x04, 0x12
        /*0542*/ 	.short	(.L_236 - .L_235)
	.align		4
.L_235:
        /*0544*/ 	.word	index@(_ZN7cutlass13device_kernelIN5flash19enable_sm80_to_sm89INS1_16FlashAttnBwdSm80INS1_25CollectiveMainloopBwdSm80ILi2ELi1EN4cute5tupleIJNS5_1CILi64EEENS7_ILi128EEENS7_ILi96EEEEEENS_10bfloat16_tEfNS_4arch4Sm80ELb0ELb1ELb0ELb0ELb0ELb0ELb0ELb0ELi2ELi2ELi4ELi2ELb1EEENS1_21CollectiveEpilogueBwdISB_SC_SE_Li256ELb0ELb0ELi2EEENS1_19SingleTileSchedulerILb0ELb0ELb0ELi128EEEEEEEEEvNT_6ParamsE)
        /*0548*/ 	.word	0x00000000


	//----- nvinfo : EIATTR_MIN_STACK_SIZE
	.align		4
.L_236:
        /*054c*/ 	.byte	0x04, 0x12
        /*054e*/ 	.short	(.L_238 - .L_237)
	.align		4
.L_237:
        /*0550*/ 	.word	index@(_ZN7cutlass13device_kernelIN5flash19enable_sm80_to_sm89INS1_16FlashAttnBwdSm80INS1_25CollectiveMainloopBwdSm80ILi2ELi1EN4cute5tupleIJNS5_1CILi64EEENS7_ILi128EEENS7_ILi96EEEEEENS_10bfloat16_tEfNS_4arch4Sm80ELb0ELb1ELb0ELb0ELb1ELb0ELb0ELb0ELi2ELi2ELi4ELi2ELb1EEENS1_21CollectiveEpilogueBwdISB_SC_SE_Li256ELb0ELb0ELi2EEENS1_19SingleTileSchedulerILb0ELb0ELb0ELi128EEEEEEEEEvNT_6ParamsE)
        /*0554*/ 	.word	0x00000000


	//----- nvinfo : EIATTR_MIN_STACK_SIZE
	.align		4
.L_238:
        /*0558*/ 	.byte	0x04, 0x12
        /*055a*/ 	.short	(.L_240 - .L_239)
	.align		4
.L_239:
        /*055c*/ 	.word	index@(_ZN7cutlass13device_kernelIN5flash19enable_sm80_to_sm89INS1_16FlashAttnBwdSm80INS1_25CollectiveMainloopBwdSm80ILi2ELi1EN4cute5tupleIJNS5_1CILi64EEENS7_ILi128EEENS7_ILi96EEEEEENS_10bfloat16_tEfNS_4arch4Sm80ELb0ELb1ELb0ELb0ELb0ELb0ELb0ELb0ELi2ELi2ELi4ELi2ELb1EEENS1_24CollectiveEpilogueBwdGQAISB_fSE_Li256ELb0ELb0EEENS1_19SingleTileSchedulerILb0ELb0ELb0ELi128EEEEEEEEEvNT_6ParamsE)
        /*0560*/ 	.word	0x00000000


	//----- nvinfo : EIATTR_MIN_STACK_SIZE
	.align		4
.L_240:
        /*0564*/ 	.byte	0x04, 0x12
        /*0566*/ 	.short	(.L_242 - .L_241)
	.align		4
.L_241:
        /*0568*/ 	.word	index@(_ZN7cutlass13device_kernelIN5flash19enable_sm80_to_sm89INS1_16FlashAttnBwdSm80INS1_25CollectiveMainloopBwdSm80ILi2ELi1EN4cute5tupleIJNS5_1CILi64EEENS7_ILi128EEENS7_ILi96EEEEEENS_10bfloat16_tEfNS_4arch4Sm80ELb0ELb1ELb0ELb0ELb1ELb0ELb0ELb0ELi2ELi2ELi4ELi2ELb1EEENS1_24CollectiveEpilogueBwdGQAISB_fSE_Li256ELb0ELb1EEENS1_19SingleTileSchedulerILb0ELb0ELb0ELi128EEEEEEEEEvNT_6ParamsE)
        /*056c*/ 	.word	0x00000000


	//----- nvinfo : EIATTR_MIN_STACK_SIZE
	.align		4
.L_242:
        /*0570*/ 	.byte	0x04, 0x12
        /*0572*/ 	.short	(.L_244 - .L_243)
	.align		4
.L_243:
        /*0574*/ 	.word	index@(_ZN7cutlass13device_kernelIN5flash19enable_sm80_to_sm89INS1_16FlashAttnBwdSm80INS1_25CollectiveMainloopBwdSm80ILi2ELi1EN4cute5tupleIJNS5_1CILi64EEENS7_ILi128EEENS7_ILi96EEEEEENS_10bfloat16_tEfNS_4arch4Sm80ELb0ELb1ELb0ELb1ELb0ELb0ELb0ELb0ELi2ELi2ELi4ELi2ELb1EEENS1_21CollectiveEpilogueBwdISB_SC_SE_Li256ELb1ELb0ELi2EEENS1_19SingleTileSchedulerILb1ELb0ELb0ELi128EEEEEEEEEvNT_6ParamsE)
        /*0578*/ 	.word	0x00000000


	//----- nvinfo : EIATTR_MIN_STACK_SIZE
	.align		4
.L_244:
        /*057c*/ 	.byte	0x04, 0x12
        /*057e*/ 	.short	(.L_246 - .L_245)
	.align		4
.L_245:
        /*0580*/ 	.word	index@(_ZN7cutlass13device_kernelIN5flash19enable_sm80_to_sm89INS1_16FlashAttnBwdSm80INS1_25CollectiveMainloopBwdSm80ILi2ELi1EN4cute5tupleIJNS5_1CILi64EEENS7_ILi128EEENS7_ILi96EEEEEENS_10bfloat16_tEfNS_4arch4Sm80ELb0ELb1ELb0ELb1ELb1ELb0ELb0ELb0ELi2ELi2ELi4ELi2ELb1EEENS1_21CollectiveEpilogueBwdISB_SC_SE_Li256ELb1ELb0ELi2EEENS1_19SingleTileSchedulerILb1ELb0ELb0ELi128EEEEEEEEEvNT_6ParamsE)
        /*0584*/ 	.word	0x00000000


	//----- nvinfo : EIATTR_MIN_STACK_SIZE
	.align		4
.L_246:
        /*0588*/ 	.byte	0x04, 0x12
        /*058a*/ 	.short	(.L_248 - .L_247)
	.align		4
.L_247:
        /*058c*/ 	.word	index@(_ZN7cutlass13device_kernelIN5flash19enable_sm80_to_sm89INS1_16FlashAttnBwdSm80INS1_25CollectiveMainloopBwdSm80ILi2ELi1EN4cute5tupleIJNS5_1CILi64EEENS7_ILi128EEENS7_ILi96EEEEEENS_10bfloat16_tEfNS_4arch4Sm80ELb0ELb1ELb0ELb1ELb0ELb0ELb0ELb0ELi2ELi2ELi4ELi2ELb1EEENS1_24CollectiveEpilogueBwdGQAISB_fSE_Li256ELb1ELb0EEENS1_19SingleTileSchedulerILb1ELb0ELb0ELi128EEEEEEEEEvNT_6ParamsE)
        /*0590*/ 	.word	0x00000000


	//----- nvinfo : EIATTR_MIN_STACK_SIZE
	.align		4
.L_248:
        /*0594*/ 	.byte	0x04, 0x12
        /*0596*/ 	.short	(.L_250 - .L_249)
	.align		4
.L_249:
        /*0598*/ 	.word	index@(_ZN7cutlass13device_kernelIN5flash19enable_sm80_to_sm89INS1_16FlashAttnBwdSm80INS1_25CollectiveMainloopBwdSm80ILi2ELi1EN4cute5tupleIJNS5_1CILi64EEENS7_ILi128EEENS7_ILi96EEEEEENS_10bfloat16_tEfNS_4arch4Sm80ELb0ELb1ELb0ELb1ELb1ELb0ELb0ELb0ELi2ELi2ELi4ELi2ELb1EEENS1_24CollectiveEpilogueBwdGQAISB_fSE_Li256ELb1ELb1EEENS1_19SingleTileSchedulerILb1ELb0ELb0ELi128EEEEEEEEEvNT_6ParamsE)
        /*059c*/ 	.word	0x00000000


	//----- nvinfo : EIATTR_MIN_STACK_SIZE
	.align		4
.L_250:
        /*05a0*/ 	.byte	0x04, 0x12
        /*05a2*/ 	.short	(.L_252 - .L_251)
	.align		4
.L_251:
        /*05a4*/ 	.word	index@(_ZN7cutlass13device_kernelIN5flash19enable_sm80_to_sm89INS1_16FlashAttnBwdSm80INS1_25CollectiveMainloopBwdSm80ILi2ELi1EN4cute5tupleIJNS5_1CILi64EEENS7_ILi128EEENS7_ILi96EEEEEENS_10bfloat16_tEfNS_4arch4Sm80ELb1ELb0ELb0ELb0ELb0ELb0ELb0ELb0ELi2ELi2ELi4ELi2ELb1EEENS1_21CollectiveEpilogueBwdISB_SC_SE_Li256ELb0ELb0ELi2EEENS1_25SingleTileBwdLPTSchedulerILb0ELi128ELb0EEEEEEEEEvNT_6ParamsE)
        /*05a8*/ 	.word	0x00000000


	//----- nvinfo : EIATTR_MIN_STACK_SIZE
	.align		4
.L_252:
        /*05ac*/ 	.byte	0x04, 0x12
        /*05ae*/ 	.short	(.L_254 - .L_253)
	.align		4
.L_253:
        /*05b0*/ 	.word	index@(_ZN7cutlass13device_kernelIN5flash19enable_sm80_to_sm89INS1_16FlashAttnBwdSm80INS1_25CollectiveMainloopBwdSm80ILi2ELi1EN4cute5tupleIJNS5_1CILi64EEENS7_ILi128EEENS7_ILi96EEEEEENS_10bfloat16_tEfNS_4arch4Sm80ELb1ELb0ELb0ELb0ELb1ELb0ELb0ELb0ELi2ELi2ELi4ELi2ELb1EEENS1_21CollectiveEpilogueBwdISB_SC_SE_Li256ELb0ELb0ELi2EEENS1_25SingleTileBwdLPTSchedulerILb0ELi128ELb1EEEEEEEEEvNT_6ParamsE)
        /*05b4*/ 	.word	0x00000000


	//----- nvinfo : EIATTR_MIN_STACK_SIZE
	.align		4
.L_254:
        /*05b8*/ 	.byte	0x04, 0x12
        /*05ba*/ 	.short	(.L_256 - .L_255)
	.align		4
.L_255:
        /*05bc*/ 	.word	index@(_ZN7cutlass13device_kernelIN5flash19enable_sm80_to_sm89INS1_16FlashAttnBwdSm80INS1_25CollectiveMainloopBwdSm80ILi2ELi1EN4cute5tupleIJNS5_1CILi64EEENS7_ILi128EEENS7_ILi96EEEEEENS_10bfloat16_tEfNS_4arch4Sm80ELb1ELb0ELb0ELb0ELb0ELb0ELb0ELb0ELi2ELi2ELi4ELi2ELb1EEENS1_24CollectiveEpilogueBwdGQAISB_fSE_Li256ELb0ELb0EEENS1_25SingleTileBwdLPTSchedulerILb0ELi128ELb0EEEEEEEEEvNT_6ParamsE)
        /*05c0*/ 	.word	0x00000000


	//----- nvinfo : EIATTR_MIN_STACK_SIZE
	.align		4
.L_256:
        /*05c4*/ 	.byte	0x04, 0x12
        /*05c6*/ 	.short	(.L_258 - .L_257)
	.align		4
.L_257:
        /*05c8*/ 	.word	index@(_ZN7cutlass13device_kernelIN5flash19enable_sm80_to_sm89INS1_16FlashAttnBwdSm80INS1_25CollectiveMainloopBwdSm80ILi2ELi1EN4cute5tupleIJNS5_1CILi64EEENS7_ILi128EEENS7_ILi96EEEEEENS_10bfloat16_tEfNS_4arch4Sm80ELb1ELb0ELb0ELb0ELb1ELb0ELb0ELb0ELi2ELi2ELi4ELi2ELb1EEENS1_24CollectiveEpilogueBwdGQAISB_fSE_Li256ELb0ELb1EEENS1_25SingleTileBwdLPTSchedulerILb0ELi128ELb1EEEEEEEEEvNT_6ParamsE)
        /*05cc*/ 	.word	0x00000000


	//----- nvinfo : EIATTR_MIN_STACK_SIZE
	.align		4
.L_258:
        /*05d0*/ 	.byte	0x04, 0x12
        /*05d2*/ 	.short	(.L_260 - .L_259)
	.align		4
.L_259:
        /*05d4*/ 	.word	index@(_ZN7cutlass13device_kernelIN5flash19enable_sm80_to_sm89INS1_16FlashAttnBwdSm80INS1_25CollectiveMainloopBwdSm80ILi2ELi1EN4cute5tupleIJNS5_1CILi64EEENS7_ILi128EEENS7_ILi96EEEEEENS_10bfloat16_tEfNS_4arch4Sm80ELb1ELb0ELb0ELb1ELb0ELb0ELb0ELb0ELi2ELi2ELi4ELi2ELb1EEENS1_21CollectiveEpilogueBwdISB_SC_SE_Li256ELb1ELb0ELi2EEENS1_25SingleTileBwdLPTSchedulerILb1ELi128ELb0EEEEEEEEEvNT_6ParamsE)
        /*05d8*/ 	.word	0x00000000


	//----- nvinfo : EIATTR_MIN_STACK_SIZE
	.align		4
.L_260:
        /*05dc*/ 	.byte	0x04, 0x12
        /*05de*/ 	.short	(.L_262 - .L_261)
	.align		4
.L_261:
        /*05e0*/ 	.word	index@(_ZN7cutlass13device_kernelIN5flash19enable_sm80_to_sm89INS1_16FlashAttnBwdSm80INS1_25CollectiveMainloopBwdSm80ILi2ELi1EN4cute5tupleIJNS5_1CILi64EEENS7_ILi128EEENS7_ILi96EEEEEENS_10bfloat16_tEfNS_4arch4Sm80ELb1ELb0ELb0ELb1ELb1ELb0ELb0ELb0ELi2ELi2ELi4ELi2ELb1EEENS1_21CollectiveEpilogueBwdISB_SC_SE_Li256ELb1ELb0ELi2EEENS1_25SingleTileBwdLPTSchedulerILb1ELi128ELb1EEEEEEEEEvNT_6ParamsE)
        /*05e4*/ 	.word	0x00000000


	//----- nvinfo : EIATTR_MIN_STACK_SIZE
	.align		4
.L_262:
        /*05e8*/ 	.byte	0x04, 0x12
        /*05ea*/ 	.short	(.L_264 - .L_263)
	.align		4
.L_263:
        /*05ec*/ 	.word	index@(_ZN7cutlass13device_kernelIN5flash19enable_sm80_to_sm89INS1_16FlashAttnBwdSm80INS1_25CollectiveMainloopBwdSm80ILi2ELi1EN4cute5tupleIJNS5_1CILi64EEENS7_ILi128EEENS7_ILi96EEEEEENS_10bfloat16_tEfNS_4arch4Sm80ELb1ELb0ELb0ELb1ELb0ELb0ELb0ELb0ELi2ELi2ELi4ELi2ELb1EEENS1_24CollectiveEpilogueBwdGQAISB_fSE_Li256ELb1ELb0EEENS1_25SingleTileBwdLPTSchedulerILb1ELi128ELb0EEEEEEEEEvNT_6ParamsE)
        /*05f0*/ 	.word	0x00000000


	//----- nvinfo : EIATTR_MIN_STACK_SIZE
	.align		4
.L_264:
        /*05f4*/ 	.byte	0x04, 0x12
        /*05f6*/ 	.short	(.L_266 - .L_265)
	.align		4
.L_265:
        /*05f8*/ 	.word	index@(_ZN7cutlass13device_kernelIN5flash19enable_sm80_to_sm89INS1_16FlashAttnBwdSm80INS1_25CollectiveMainloopBwdSm80ILi2ELi1EN4cute5tupleIJNS5_1CILi64EEENS7_ILi128EEENS7_ILi96EEEEEENS_10bfloat16_tEfNS_4arch4Sm80ELb1ELb0ELb0ELb1ELb1ELb0ELb0ELb0ELi2ELi2ELi4ELi2ELb1EEENS1_24CollectiveEpilogueBwdGQAISB_fSE_Li256ELb1ELb1EEENS1_25SingleTileBwdLPTSchedulerILb1ELi128ELb1EEEEEEEEEvNT_6ParamsE)
        /*05fc*/ 	.word	0x00000000


	//----- nvinfo : EIATTR_MIN_STACK_SIZE
	.align		4
.L_266:
        /*0600*/ 	.byte	0x04, 0x12
        /*0602*/ 	.short	(.L_268 - .L_267)
	.align		4
.L_267:
        /*0604*/ 	.word	index@(_ZN7cutlass13device_kernelIN5flash19enable_sm80_to_sm89INS1_16FlashAttnBwdSm80INS1_25CollectiveMainloopBwdSm80ILi2ELi2EN4cute5tupleIJNS5_1CILi64EEENS7_ILi128EEENS7_ILi96EEEEEENS_10bfloat16_tEfNS_4arch4Sm80ELb0ELb0ELb0ELb0ELb0ELb0ELb0ELb0ELi2ELi2ELi4ELi2ELb0EEENS1_21CollectiveEpilogueBwdISB_SC_SE_Li256ELb0ELb0ELi2EEENS1_19SingleTileSchedulerILb0ELb0ELb0ELi128EEEEEEEEEvNT_6ParamsE)
        /*0608*/ 	.word	0x00000000


	//----- nvinfo : EIATTR_MIN_STACK_SIZE
	.align		4
.L_268:
        /*060c*/ 	.byte	0x04, 0x12
        /*060e*/ 	.short	(.L_270 - .L_269)
	.align		4
.L_269:
        /*0610*/ 	.word	index@(_ZN7cutlass13device_kernelIN5flash19enable_sm80_to_sm89INS1_16FlashAttnBwdSm80INS1_25CollectiveMainloopBwdSm80ILi2ELi2EN4cute5tupleIJNS5_1CILi64EEENS7_ILi128EEENS7_ILi96EEEEEENS_10bfloat16_tEfNS_4arch4Sm80ELb0ELb0ELb0ELb0ELb1ELb0ELb0ELb0ELi2ELi2ELi4ELi2ELb0EEENS1_21CollectiveEpilogueBwdISB_SC_SE_Li256ELb0ELb0ELi2EEENS1_19SingleTileSchedulerILb0ELb0ELb0ELi128EEEEEEEEEvNT_6ParamsE)
        /*0614*/ 	.word	0x00000000


	//----- nvinfo : EIATTR_MIN_STACK_SIZE
	.align		4
.L_270:
        /*0618*/ 	.byte	0x04, 0x12
        /*061a*/ 	.short	(.L_272 - .L_271)
	.align		4
.L_271:
        /*061c*/ 	.word	index@(_ZN7cutlass13device_kernelIN5flash19enable_sm80_to_sm89INS1_16FlashAttnBwdSm80INS1_25CollectiveMainloopBwdSm80ILi2ELi2EN4cute5tupleIJNS5_1CILi64EEENS7_ILi128EEENS7_ILi96EEEEEENS_10bfloat16_tEfNS_4arch4Sm80ELb0ELb0ELb0ELb0ELb0ELb0ELb0ELb0ELi2ELi2ELi4ELi2ELb0EEENS1_24CollectiveEpilogueBwdGQAISB_fSE_Li256ELb0ELb0EEENS1_19SingleTileSchedulerILb0ELb0ELb0ELi128EEEEEEEEEvNT_6ParamsE)
        /*0620*/ 	.word	0x00000000


	//----- nvinfo : EIATTR_MIN_STACK_SIZE
	.align		4
.L_272:
        /*0624*/ 	.byte	0x04, 0x12
        /*0626*/ 	.short	(.L_274 - .L_273)
	.align		4
.L_273:
        /*0628*/ 	.word	index@(_ZN7cutlass13device_kernelIN5flash19enable_sm80_to_sm89INS1_16FlashAttnBwdSm80INS1_25CollectiveMainloopBwdSm80ILi2ELi2EN4cute5tupleIJNS5_1CILi64EEENS7_ILi128EEENS7_ILi96EEEEEENS_10bfloat16_tEfNS_4arch4Sm80ELb0ELb0ELb0ELb0ELb1ELb0ELb0ELb0ELi2ELi2ELi4ELi2ELb0EEENS1_24CollectiveEpilogueBwdGQAISB_fSE_Li256ELb0ELb1EEENS1_19SingleTileSchedulerILb0ELb0ELb0ELi128EEEEEEEEEvNT_6ParamsE)
        /*062c*/ 	.word	0x00000000


	//----- nvinfo : EIATTR_MIN_STACK_SIZE
	.align		4
.L_274:
        /*0630*/ 	.byte	0x04, 0x12
        /*0632*/ 	.short	(.L_276 - .L_275)
	.align		4
.L_275:
        /*0634*/ 	.word	index@(_ZN7cutlass13device_kernelIN5flash19enable_sm80_to_sm89INS1_16FlashAttnBwdSm80INS1_25CollectiveMainloopBwdSm80ILi2ELi2EN4cute5tupleIJNS5_1CILi64EEENS7_ILi128EEENS7_ILi96EEEEEENS_10bfloat16_tEfNS_4arch4Sm80ELb0ELb0ELb0ELb1ELb0ELb0ELb0ELb0ELi2ELi2ELi4ELi2ELb0EEENS1_21CollectiveEpilogueBwdISB_SC_SE_Li256ELb1ELb0ELi2EEENS1_19SingleTileSchedulerILb1ELb0ELb0ELi128EEEEEEEEEvNT_6ParamsE)
        /*0638*/ 	.word	0x00000000


	//----- nvinfo : EIATTR_MIN_STACK_SIZE
	.align		4
.L_276:
        /*063c*/ 	.byte	0x04, 0x12
        /*063e*/ 	.short	(.L_278 - .L_277)
	.align		4
.L_277:
        /*0640*/ 	.word	index@(_ZN7cutlass13device_kernelIN5flash19enable_sm80_to_sm89INS1_16FlashAttnBwdSm80INS1_25CollectiveMainloopBwdSm80ILi2ELi2EN4cute5tupleIJNS5_1CILi64EEENS7_ILi128EEENS7_ILi96EEEEEENS_10bfloat16_tEfNS_4arch4Sm80ELb0ELb0ELb0ELb1ELb1ELb0ELb0ELb0ELi2ELi2ELi4ELi2ELb0EEENS1_21CollectiveEpilogueBwdISB_SC_SE_Li256ELb1ELb0ELi2EEENS1_19SingleTileSchedulerILb1ELb0ELb0ELi128EEEEEEEEEvNT_6ParamsE)
        /*0644*/ 	.word	0x00000000


	//----- nvinfo : EIATTR_MIN_STACK_SIZE
	.align		4
.L_278:
        /*0648*/ 	.byte	0x04, 0x12
        /*064a*/ 	.short	(.L_280 - .L_279)
	.align		4
.L_279:
        /*064c*/ 	.word	index@(_ZN7cutlass13device_kernelIN5flash19enable_sm80_to_sm89INS1_16FlashAttnBwdSm80INS1_25CollectiveMainloopBwdSm80ILi2ELi2EN4cute5tupleIJNS5_1CILi64EEENS7_ILi128EEENS7_ILi96EEEEEENS_10bfloat16_tEfNS_4arch4Sm80ELb0ELb0ELb0ELb1ELb0ELb0ELb0ELb0ELi2ELi2ELi4ELi2ELb0EEENS1_24CollectiveEpilogueBwdGQAISB_fSE_Li256ELb1ELb0EEENS1_19SingleTileSchedulerILb1ELb0ELb0ELi128EEEEEEEEEvNT_6ParamsE)
        /*0650*/ 	.word	0x00000000


	//----- nvinfo : EIATTR_MIN_STACK_SIZE
	.align		4
.L_280:
        /*0654*/ 	.byte	0x04, 0x12
        /*0656*/ 	.short	(.L_282 - .L_281)
	.align		4
.L_281:
        /*0658*/ 	.word	index@(_ZN7cutlass13device_kernelIN5flash19enable_sm80_to_sm89INS1_16FlashAttnBwdSm80INS1_25CollectiveMainloopBwdSm80ILi2ELi2EN4cute5tupleIJNS5_1CILi64EEENS7_ILi128EEENS7_ILi96EEEEEENS_10bfloat16_tEfNS_4arch4Sm80ELb0ELb0ELb0ELb1ELb1ELb0ELb0ELb0ELi2ELi2ELi4ELi2ELb0EEENS1_24CollectiveEpilogueBwdGQAISB_fSE_Li256ELb1ELb1EEENS1_19SingleTileSchedulerILb1ELb0ELb0ELi128EEEEEEEEEvNT_6ParamsE)
        /*065c*/ 	.word	0x00000000


	//----- nvinfo : EIATTR_MIN_STACK_SIZE
	.align		4
.L_282:
        /*0660*/ 	.byte	0x04, 0x12
        /*0662*/ 	.short	(.L_284 - .L_283)
	.align		4
.L_283:
        /*0664*/ 	.word	index@(_ZN7cutlass13device_kernelIN5flash19enable_sm80_to_sm89INS1_16FlashAttnBwdSm80INS1_25CollectiveMainloopBwdSm80ILi2ELi2EN4cute5tupleIJNS5_1CILi64EEENS7_ILi128EEENS7_ILi96EEEEEENS_10bfloat16_tEfNS_4arch4Sm80ELb0ELb1ELb0ELb0ELb0ELb0ELb0ELb0ELi2ELi2ELi4ELi2ELb0EEENS1_21CollectiveEpilogueBwdISB_SC_SE_Li256ELb0ELb0ELi2EEENS1_19SingleTileSchedulerILb0ELb0ELb0ELi128EEEEEEEEEvNT_6ParamsE)
        /*0668*/ 	.word	0x00000000


	//----- nvinfo : EIATTR_MIN_STACK_SIZE
	.align		4
.L_284:
        /*066c*/ 	.byte	0x04, 0x12
        /*066e*/ 	.short	(.L_286 - .L_285)
	.align		4
.L_285:
        /*0670*/ 	.word	index@(_ZN7cutlass13device_kernelIN5flash19enable_sm80_to_sm89INS1_16FlashAttnBwdSm80INS1_25CollectiveMainloopBwdSm80ILi2ELi2EN4cute5tupleIJNS5_1CILi64EEENS7_ILi128EEENS7_ILi96EEEEEENS_10bfloat16_tEfNS_4arch4Sm80ELb0ELb1ELb0ELb0ELb1ELb0ELb0ELb0ELi2ELi2ELi4ELi2ELb0EEENS1_21CollectiveEpilogueBwdISB_SC_SE_Li256ELb0ELb0ELi2EEENS1_19SingleTileSchedulerILb0ELb0ELb0ELi128EEEEEEEEEvNT_6ParamsE)
        /*0674*/ 	.word	0x00000000


	//----- nvinfo : EIATTR_MIN_STACK_SIZE
	.align		4
.L_286:
        /*0678*/ 	.byte	0x04, 0x12
        /*067a*/ 	.short	(.L_288 - .L_287)
	.align		4
.L_287:
        /*067c*/ 	.word	index@(_ZN7cutlass13device_kernelIN5flash19enable_sm80_to_sm89INS1_16FlashAttnBwdSm80INS1_25CollectiveMainloopBwdSm80ILi2ELi2EN4cute5tupleIJNS5_1CILi64EEENS7_ILi128EEENS7_ILi96EEEEEENS_10bfloat16_tEfNS_4arch4Sm80ELb0ELb1ELb0ELb0ELb0ELb0ELb0ELb0ELi2ELi2ELi4ELi2ELb0EEENS1_24CollectiveEpilogueBwdGQAISB_fSE_Li256ELb0ELb0EEENS1_19SingleTileSchedulerILb0ELb0ELb0ELi128EEEEEEEEEvNT_6ParamsE)
        /*0680*/ 	.word	0x00000000


	//----- nvinfo : EIATTR_MIN_STACK_SIZE
	.align		4
.L_288:
        /*0684*/ 	.byte	0x04, 0x12
        /*0686*/ 	.short	(.L_290 - .L_289)
	.align		4
.L_289:
        /*0688*/ 	.word	index@(_ZN7cutlass13device_kernelIN5flash19enable_sm80_to_sm89INS1_16FlashAttnBwdSm80INS1_25CollectiveMainloopBwdSm80ILi2ELi2EN4cute5tupleIJNS5_1CILi64EEENS7_ILi128EEENS7_ILi96EEEEEENS_10bfloat16_tEfNS_4arch4Sm80ELb0ELb1ELb0ELb0ELb1ELb0ELb0ELb0ELi2ELi2ELi4ELi2ELb0EEENS1_24CollectiveEpilogueBwdGQAISB_fSE_Li256ELb0ELb1EEENS1_19SingleTileSchedulerILb0ELb0ELb0ELi128EEEEEEEEEvNT_6ParamsE)
        /*068c*/ 	.word	0x00000000


	//----- nvinfo : EIATTR_MIN_STACK_SIZE
	.align		4
.L_290:
        /*0690*/ 	.byte	0x04, 0x12
        /*0692*/ 	.short	(.L_292 - .L_291)
	.align		4
.L_291:
        /*0694*/ 	.word	index@(_ZN7cutlass13device_kernelIN5flash19enable_sm80_to_sm89INS1_16FlashAttnBwdSm80INS1_25CollectiveMainloopBwdSm80ILi2ELi2EN4cute5tupleIJNS5_1CILi64EEENS7_ILi128EEENS7_ILi96EEEEEENS_10bfloat16_tEfNS_4arch4Sm80ELb0ELb1ELb0ELb1ELb0ELb0ELb0ELb0ELi2ELi2ELi4ELi2ELb0EEENS1_21CollectiveEpilogueBwdISB_SC_SE_Li256ELb1ELb0ELi2EEENS1_19SingleTileSchedulerILb1ELb0ELb0ELi128EEEEEEEEEvNT_6ParamsE)
        /*0698*/ 	.word	0x00000000


	//----- nvinfo : EIATTR_MIN_STACK_SIZE
	.align		4
.L_292:
        /*069c*/ 	.byte	0x04, 0x12
        /*069e*/ 	.short	(.L_294 - .L_293)
	.align		4
.L_293:
        /*06a0*/ 	.word	index@(_ZN7cutlass13device_kernelIN5flash19enable_sm80_to_sm89INS1_16FlashAttnBwdSm80INS1_25CollectiveMainloopBwdSm80ILi2ELi2EN4cute5tupleIJNS5_1CILi64EEENS7_ILi128EEENS7_ILi96EEEEEENS_10bfloat16_tEfNS_4arch4Sm80ELb0ELb1ELb0ELb1ELb1ELb0ELb0ELb0ELi2ELi2ELi4ELi2ELb0EEENS1_21CollectiveEpilogueBwdISB_SC_SE_Li256ELb1ELb0ELi2EEENS1_19SingleTileSchedulerILb1ELb0ELb0ELi128EEEEEEEEEvNT_6ParamsE)
        /*06a4*/ 	.word	0x00000000


	//----- nvinfo : EIATTR_MIN_STACK_SIZE
	.align		4
.L_294:
        /*06a8*/ 	.byte	0x04, 0x12
        /*06aa*/ 	.short	(.L_296 - .L_295)
	.align		4
.L_295:
        /*06ac*/ 	.word	index@(_ZN7cutlass13device_kernelIN5flash19enable_sm80_to_sm89INS1_16FlashAttnBwdSm80INS1_25CollectiveMainloopBwdSm80ILi2ELi2EN4cute5tupleIJNS5_1CILi64EEENS7_ILi128EEENS7_ILi96EEEEEENS_10bfloat16_tEfNS_4arch4Sm80ELb0ELb1ELb0ELb1ELb0ELb0ELb0ELb0ELi2ELi2ELi4ELi2ELb0EEENS1_24CollectiveEpilogueBwdGQAISB_fSE_Li256ELb1ELb0EEENS1_19SingleTileSchedulerILb1ELb0ELb0ELi128EEEEEEEEEvNT_6ParamsE)
        /*06b0*/ 	.word	0x00000000


	//----- nvinfo : EIATTR_MIN_STACK_SIZE
	.align		4
.L_296:
        /*06b4*/ 	.byte	0x04, 0x12
        /*06b6*/ 	.short	(.L_298 - .L_297)
	.align		4
.L_297:
        /*06b8*/ 	.word	index@(_ZN7cutlass13device_kernelIN5flash19enable_sm80_to_sm89INS1_16FlashAttnBwdSm80INS1_25CollectiveMainloopBwdSm80ILi2ELi2EN4cute5tupleIJNS5_1CILi64EEENS7_ILi128EEENS7_ILi96EEEEEENS_10bfloat16_tEfNS_4arch4Sm80ELb0ELb1ELb0ELb1ELb1ELb0ELb0ELb0ELi2ELi2ELi4ELi2ELb0EEENS1_24CollectiveEpilogueBwdGQAISB_fSE_Li256ELb1ELb1EEENS1_19SingleTileSchedulerILb1ELb0ELb0ELi128EEEEEEEEEvNT_6ParamsE)
        /*06bc*/ 	.word	0x00000000


	//----- nvinfo : EIATTR_MIN_STACK_SIZE
	.align		4
.L_298:
        /*06c0*/ 	.byte	0x04, 0x12
        /*06c2*/ 	.short	(.L_300 - .L_299)
	.align		4
.L_299:
        /*06c4*/ 	.word	index@(_ZN7cutlass13device_kernelIN5flash19enable_sm80_to_sm89INS1_16FlashAttnBwdSm80INS1_25CollectiveMainloopBwdSm80ILi2ELi2EN4cute5tupleIJNS5_1CILi64EEENS7_ILi128EEENS7_ILi96EEEEEENS_10bfloat16_tEfNS_4arch4Sm80ELb1ELb0ELb0ELb0ELb0ELb0ELb0ELb0ELi2ELi2ELi4ELi2ELb0EEENS1_21CollectiveEpilogueBwdISB_SC_SE_Li256ELb0ELb0ELi2EEENS1_25SingleTileBwdLPTSchedulerILb0ELi128ELb0EEEEEEEEEvNT_6ParamsE)
        /*06c8*/ 	.word	0x00000000


	//----- nvinfo : EIATTR_MIN_STACK_SIZE
	.align		4
.L_300:
        /*06cc*/ 	.byte	0x04, 0x12
        /*06ce*/ 	.short	(.L_302 - .L_301)
	.align		4
.L_301:
        /*06d0*/ 	.word	index@(_ZN7cutlass13device_kernelIN5flash19enable_sm80_to_sm89INS1_16FlashAttnBwdSm80INS1_25CollectiveMainloopBwdSm80ILi2ELi2EN4cute5tupleIJNS5_1CILi64EEENS7_ILi128EEENS7_ILi96EEEEEENS_10bfloat16_tEfNS_4arch4Sm80ELb1ELb0ELb0ELb0ELb1ELb0ELb0ELb0ELi2ELi2ELi4ELi2ELb0EEENS1_21CollectiveEpilogueBwdISB_SC_SE_Li256ELb0ELb0ELi2EEENS1_25SingleTileBwdLPTSchedulerILb0ELi128ELb1EEEEEEEEEvNT_6ParamsE)
        /*06d4*/ 	.word	0x00000000


	//----- nvinfo : EIATTR_MIN_STACK_SIZE
	.align		4
.L_302:
        /*06d8*/ 	.byte	0x04, 0x12
        /*06da*/ 	.short	(.L_304 - .L_303)
	.align		4
.L_303:
        /*06dc*/ 	.word	index@(_ZN7cutlass13device_kernelIN5flash19enable_sm80_to_sm89INS1_16FlashAttnBwdSm80INS1_25CollectiveMainloopBwdSm80ILi2ELi2EN4cute5tupleIJNS5_1CILi64EEENS7_ILi128EEENS7_ILi96EEEEEENS_10bfloat16_tEfNS_4arch4Sm80ELb1ELb0ELb0ELb0ELb0ELb0ELb0ELb0ELi2ELi2ELi4ELi2ELb0EEENS1_24CollectiveEpilogueBwdGQAISB_fSE_Li256ELb0ELb0EEENS1_25SingleTileBwdLPTSchedulerILb0ELi128ELb0EEEEEEEEEvNT_6ParamsE)
        /*06e0*/ 	.word	0x00000000


	//----- nvinfo : EIATTR_MIN_STACK_SIZE
	.align		4
.L_304:
        /*06e4*/ 	.byte	0x04, 0x12
        /*06e6*/ 	.short	(.L_306 - .L_305)
	.align		4
.L_305:
        /*06e8*/ 	.word	index@(_ZN7cutlass13device_kernelIN5flash19enable_sm80_to_sm89INS1_16FlashAttnBwdSm80INS1_25CollectiveMainloopBwdSm80ILi2ELi2EN4cute5tupleIJNS5_1CILi64EEENS7_ILi128EEENS7_ILi96EEEEEENS_10bfloat16_tEfNS_4arch4Sm80ELb1ELb0ELb0ELb0ELb1ELb0ELb0ELb0ELi2ELi2ELi4ELi2ELb0EEENS1_24CollectiveEpilogueBwdGQAISB_fSE_Li256ELb0ELb1EEENS1_25SingleTileBwdLPTSchedulerILb0ELi128ELb1EEEEEEEEEvNT_6ParamsE)
        /*06ec*/ 	.word	0x00000000


	//----- nvinfo : EIATTR_MIN_STACK_SIZE
	.align		4
.L_306:
        /*06f0*/ 	.byte	0x04, 0x12
        /*06f2*/ 	.short	(.L_308 - .L_307)
	.align		4
.L_307:
        /*06f4*/ 	.word	index@(_ZN7cutlass13device_kernelIN5flash22FlashAttnBwdPreprocessIN4cute5tupleIJNS3_1CILi64EEENS5_ILi96EEEEEENS_10bfloat16_tEfNS_4arch4Sm80ELb1ELb0EEEEEvNT_6ParamsE)
        /*06f8*/ 	.word	0x00000000


	//----- nvinfo : EIATTR_MIN_STACK_SIZE
	.align		4
.L_308:
        /*06fc*/ 	.byte	0x04, 0x12
        /*06fe*/ 	.short	(.L_310 - .L_309)
	.align		4
.L_309:
        /*0700*/ 	.word	index@(_ZN7cutlass13device_kernelIN5flash19enable_sm80_to_sm89INS1_16FlashAttnBwdSm80INS1_25CollectiveMainloopBwdSm80ILi2ELi2EN4cute5tupleIJNS5_1CILi64EEENS7_ILi128EEENS7_ILi96EEEEEENS_10bfloat16_tEfNS_4arch4Sm80ELb1ELb0ELb0ELb1ELb0ELb0ELb0ELb0ELi2ELi2ELi4ELi2ELb0EEENS1_21CollectiveEpilogueBwdISB_SC_SE_Li256ELb1ELb0ELi2EEENS1_25SingleTileBwdLPTSchedulerILb1ELi128ELb0EEEEEEEEEvNT_6ParamsE)
        /*0704*/ 	.word	0x00000000


	//----- nvinfo : EIATTR_MIN_STACK_SIZE
	.align		4
.L_310:
        /*0708*/ 	.byte	0x04, 0x12
        /*070a*/ 	.short	(.L_312 - .L_311)
	.align		4
.L_311:
        /*070c*/ 	.word	index@(_ZN7cutlass13device_kernelIN5flash19enable_sm80_to_sm89INS1_16FlashAttnBwdSm80INS1_25CollectiveMainloopBwdSm80ILi2ELi2EN4cute5tupleIJNS5_1CILi64EEENS7_ILi128EEENS7_ILi96EEEEEENS_10bfloat16_tEfNS_4arch4Sm80ELb1ELb0ELb0ELb1ELb1ELb0ELb0ELb0ELi2ELi2ELi4ELi2ELb0EEENS1_21CollectiveEpilogueBwdISB_SC_SE_Li256ELb1ELb0ELi2EEENS1_25SingleTileBwdLPTSchedulerILb1ELi128ELb1EEEEEEEEEvNT_6ParamsE)
        /*0710*/ 	.word	0x00000000


	//----- nvinfo : EIATTR_MIN_STACK_SIZE
	.align		4
.L_312:
        /*0714*/ 	.byte	0x04, 0x12
        /*0716*/ 	.short	(.L_314 - .L_313)
	.align		4
.L_313:
        /*0718*/ 	.word	index@(_ZN7cutlass13device_kernelIN5flash19enable_sm80_to_sm89INS1_16FlashAttnBwdSm80INS1_25CollectiveMainloopBwdSm80ILi2ELi2EN4cute5tupleIJNS5_1CILi64EEENS7_ILi128EEENS7_ILi96EEEEEENS_10bfloat16_tEfNS_4arch4Sm80ELb1ELb0ELb0ELb1ELb0ELb0ELb0ELb0ELi2ELi2ELi4ELi2ELb0EEENS1_24CollectiveEpilogueBwdGQAISB_fSE_Li256ELb1ELb0EEENS1_25SingleTileBwdLPTSchedulerILb1ELi128ELb0EEEEEEEEEvNT_6ParamsE)
        /*071c*/ 	.word	0x00000000


	//----- nvinfo : EIATTR_MIN_STACK_SIZE
	.align		4
.L_314:
        /*0720*/ 	.byte	0x04, 0x12
        /*0722*/ 	.short	(.L_316 - .L_315)
	.align		4
.L_315:
        /*0724*/ 	.word	index@(_ZN7cutlass13device_kernelIN5flash32FlashAttnBwdPostprocessConvertdQIN4cute5tupleIJNS3_1CILi128EEENS5_ILi96EEEEEENS_10bfloat16_tEfNS_4arch4Sm80ELi256ENS3_8TiledMMAINS3_8MMA_AtomIJNS3_30SM80_16x8x16_F32BF16BF16F32_TNEEEENS3_6LayoutINS4_IJNS5_ILi4EEENS5_ILi2EEENS5_ILi1EEEEEENS4_IJSJ_SH_NS5_ILi0EEEEEEEENS4_IJNS5_ILi64EEENS5_ILi32EEENS5_ILi16EEEEEEEELb0EEEEEvNT_6ParamsE)
        /*0728*/ 	.word	0x00000000


	//----- nvinfo : EIATTR_MIN_STACK_SIZE
	.align		4
.L_316:
        /*072c*/ 	.byte	0x04, 0x12
        /*072e*/ 	.short	(.L_318 - .L_317)
	.align		4
.L_317:
        /*0730*/ 	.word	index@(_ZN7cutlass13device_kernelIN5flash32FlashAttnBwdPostprocessConvertdQIN4cute5tupleIJNS3_1CILi64EEENS5_ILi96EEEEEENS_10bfloat16_tEfNS_4arch4Sm80ELi256ENS3_8TiledMMAINS3_8MMA_AtomIJNS3_30SM80_16x8x16_F32BF16BF16F32_TNEEEENS3_6LayoutINS4_IJNS5_ILi2EEENS5_ILi4EEENS5_ILi1EEEEEENS4_IJSJ_SH_NS5_ILi0EEEEEEEENS4_IJNS5_ILi32EEESO_NS5_ILi16EEEEEEEELb0EEEEEvNT_6ParamsE)
        /*0734*/ 	.word	0x00000000


	//----- nvinfo : EIATTR_MIN_STACK_SIZE
	.align		4
.L_318:
        /*0738*/ 	.byte	0x04, 0x12
        /*073a*/ 	.short	(.L_320 - .L_319)
	.align		4
.L_319:
        /*073c*/ 	.word	index@(_ZN7cutlass13device_kernelIN5flash19enable_sm80_to_sm89INS1_16FlashAttnBwdSm80INS1_25CollectiveMainloopBwdSm80ILi2ELi2EN4cute5tupleIJNS5_1CILi64EEENS7_ILi128EEENS7_ILi96EEEEEENS_10bfloat16_tEfNS_4arch4Sm80ELb1ELb0ELb0ELb1ELb1ELb0ELb0ELb0ELi2ELi2ELi4ELi2ELb0EEENS1_24CollectiveEpilogueBwdGQAISB_fSE_Li256ELb1ELb1EEENS1_25SingleTileBwdLPTSchedulerILb1ELi128ELb1EEEEEEEEEvNT_6ParamsE)
        /*0740*/ 	.word	0x00000000


	//----- nvinfo : EIATTR_MIN_STACK_SIZE
	.align		4
.L_320:
        /*0744*/ 	.byte	0x04, 0x12
        /*0746*/ 	.short	(.L_322 - .L_321)
	.align		4
.L_321:
        /*0748*/ 	.word	index@(_ZN7cutlass13device_kernelIN5flash22FlashAttnBwdPreprocessIN4cute5tupleIJNS3_1CILi64EEENS5_ILi96EEEEEENS_10bfloat16_tEfNS_4arch4Sm80ELb1ELb1EEEEEvNT_6ParamsE)
        /*074c*/ 	.word	0x00000000
.L_322:


//--------------------- .nv.compat                --------------------------
	.section	.nv.compat,"",@"SHT_CUDA_COMPAT_INFO"
	.align	4
        /*0000*/ 	.byte	0x02, 0x09, 0x01, 0x00, 0x02, 0x02, 0x01, 0x00, 0x02, 0x05, 0x05, 0x00, 0x03, 0x07, 0x01, 0x01
        /*0010*/ 	.byte	0x02, 0x03, 0x00, 0x00, 0x02, 0x06, 0x01, 0x00, 0x04, 0x0b, 0x08, 0x00, 0x00, 0x00, 0x00, 0x00
        /*0020*/ 	.byte	0x00, 0x00, 0x00, 0x00


//--------------------- .nv.info._ZN7cutlass13device_kernelIN5flash19enable_sm80_to_sm89INS1_16FlashAttnBwdSm80INS1_25CollectiveMainloopBwdSm80ILi2ELi1EN4cute5tupleIJNS5_1CILi64EEENS7_ILi128EEENS7_ILi96EEEEEENS_10bfloat16_tEfNS_4arch4Sm80ELb0ELb0ELb0ELb0ELb0ELb0ELb0ELb0ELi2ELi2ELi4ELi2ELb1EEENS1_21CollectiveEpilogueBwdISB_SC_SE_Li256ELb0ELb0ELi2EEENS1_19SingleTileSchedulerILb0ELb0ELb0ELi128EEEEEEEEEvNT_6ParamsE --------------------------
	.section	.nv.info._ZN7cutlass13device_kernelIN5flash19enable_sm80_to_sm89INS1_16FlashAttnBwdSm80INS1_25CollectiveMainloopBwdSm80ILi2ELi1EN4cute5tupleIJNS5_1CILi64EEENS7_ILi128EEENS7_ILi96EEEEEENS_10bfloat16_tEfNS_4arch4Sm80ELb0ELb0ELb0ELb0ELb0ELb0ELb0ELb0ELi2ELi2ELi4ELi2ELb1EEENS1_21CollectiveEpilogueBwdISB_SC_SE_Li256ELb0ELb0ELi2EEENS1_19SingleTileSchedulerILb0ELb0ELb0ELi128EEEEEEEEEvNT_6ParamsE,"",@"SHT_CUDA_INFO"
	.sectionflags	@""
	.align	4


	//----- nvinfo : EIATTR_CUDA_API_VERSION
	.align		4
        /*0000*/ 	.byte	0x04, 0x37
        /*0002*/ 	.short	(.L_324 - .L_323)
.L_323:
        /*0004*/ 	.word	0x00000082


	//----- nvinfo : EIATTR_KPARAM_INFO
	.align		4
.L_324:
        /*0008*/ 	.byte	0x04, 0x17
        /*000a*/ 	.short	(.L_326 - .L_325)
.L_325:
        /*000c*/ 	.word	0x00000000
        /*0010*/ 	.short	0x0000
        /*0012*/ 	.short	0x0000
        /*0014*/ 	.byte	0x00, 0xf0, 0xc1, 0x09


	//----- nvinfo : EIATTR_SPARSE_MMA_MASK
	.align		4
.L_326:
        /*0018*/ 	.byte	0x03, 0x50
        /*001a*/ 	.short	0x0000


	//----- nvinfo : EIATTR_MAXREG_COUNT
	.align		4
        /*001c*/ 	.byte	0x03, 0x1b
        /*001e*/ 	.short	0x00ff


	//----- nvinfo : EIATTR_MERCURY_ISA_VERSION
	.align		4
        /*0020*/ 	.byte	0x03, 0x5f
        /*0022*/ 	.short	0x0101


	//----- nvinfo : EIATTR_VRC_CTA_INIT_COUNT
	.align		4
        /*0024*/ 	.byte	0x02, 0x4a
	.zero		1
	.zero		1


	//----- nvinfo : EIATTR_EXIT_INSTR_OFFSETS
	.align		4
        /*0028*/ 	.byte	0x04, 0x1c
        /*002a*/ 	.short	(.L_328 - .L_327)


	//   ....[0]....
.L_327:
        /*002c*/ 	.word	0x00000010


	//----- nvinfo : EIATTR_MAX_THREADS
	.align		4
.L_328:
        /*0030*/ 	.byte	0x04, 0x05
        /*0032*/ 	.short	(.L_330 - .L_329)
.L_329:
        /*0034*/ 	.word	0x00000100
        /*0038*/ 	.word	0x00000001
        /*003c*/ 	.word	0x00000001


	//----- nvinfo : EIATTR_CBANK_PARAM_SIZE
	.align		4
.L_330:
        /*0040*/ 	.byte	0x03, 0x19
        /*0042*/ 	.short	0x0270


	//----- nvinfo : EIATTR_PARAM_CBANK
	.align		4
        /*0044*/ 	.byte	0x04, 0x0a
        /*0046*/ 	.short	(.L_332 - .L_331)
	.align		4
.L_331:
        /*0048*/ 	.word	index@(.nv.constant0._ZN7cutlass13device_kernelIN5flash19enable_sm80_to_sm89INS1_16FlashAttnBwdSm80INS1_25CollectiveMainloopBwdSm80ILi2ELi1EN4cute5tupleIJNS5_1CILi64EEENS7_ILi128EEENS7_ILi96EEEEEENS_10bfloat16_tEfNS_4arch4Sm80ELb0ELb0ELb0ELb0ELb0ELb0ELb0ELb0ELi2ELi2ELi4ELi2ELb1EEENS1_21CollectiveEpilogueBwdISB_SC_SE_Li256ELb0ELb0ELi2EEENS1_19SingleTileSchedulerILb0ELb0ELb0ELi128EEEEEEEEEvNT_6ParamsE)
        /*004c*/ 	.short	0x0380
        /*004e*/ 	.short	0x0270


	//----- nvinfo : EIATTR_SW_WAR
	.align		4
.L_332:
        /*0050*/ 	.byte	0x04, 0x36
        /*0052*/ 	.short	(.L_334 - .L_333)
.L_333:
        /*0054*/ 	.word	0x00000008
.L_334:


//--------------------- .nv.info._ZN7cutlass13device_kernelIN5flash19enable_sm80_to_sm89INS1_16FlashAttnBwdSm80INS1_25CollectiveMainloopBwdSm80ILi2ELi1EN4cute5tupleIJNS5_1CILi64EEENS7_ILi128EEENS7_ILi96EEEEEENS_10bfloat16_tEfNS_4arch4Sm80ELb0ELb0ELb0ELb0ELb1ELb0ELb0ELb0ELi2ELi2ELi4ELi2ELb1EEENS1_21CollectiveEpilogueBwdISB_SC_SE_Li256ELb0ELb0ELi2EEENS1_19SingleTileSchedulerILb0ELb0ELb0ELi128EEEEEEEEEvNT_6ParamsE --------------------------
	.section	.nv.info._ZN7cutlass13device_kernelIN5flash19enable_sm80_to_sm89INS1_16FlashAttnBwdSm80INS1_25CollectiveMainloopBwdSm80ILi2ELi1EN4cute5tupleIJNS5_1CILi64EEENS7_ILi128EEENS7_ILi96EEEEEENS_10bfloat16_tEfNS_4arch4Sm80ELb0ELb0ELb0ELb0ELb1ELb0ELb0ELb0ELi2ELi2ELi4ELi2ELb1EEENS1_21CollectiveEpilogueBwdISB_SC_SE_Li256ELb0ELb0ELi2EEENS1_19SingleTileSchedulerILb0ELb0ELb0ELi128EEEEEEEEEvNT_6ParamsE,"",@"SHT_CUDA_INFO"
	.sectionflags	@""
	.align	4


	//----- nvinfo : EIATTR_CUDA_API_VERSION
	.align		4
        /*0000*/ 	.byte	0x04, 0x37
        /*0002*/ 	.short	(.L_336 - .L_335)
.L_335:
        /*0004*/ 	.word	0x00000082


	//----- nvinfo : EIATTR_KPARAM_INFO
	.align		4
.L_336:
        /*0008*/ 	.byte	0x04, 0x17
        /*000a*/ 	.short	(.L_338 - .L_337)
.L_337:
        /*000c*/ 	.word	0x00000000
        /*0010*/ 	.short	0x0000
        /*0012*/ 	.short	0x0000
        /*0014*/ 	.byte	0x00, 0xf0, 0xc1, 0x09


	//----- nvinfo : EIATTR_SPARSE_MMA_MASK
	.align		4
.L_338:
        /*0018*/ 	.byte	0x03, 0x50
        /*001a*/ 	.short	0x0000


	//----- nvinfo : EIATTR_MAXREG_COUNT
	.align		4
        /*001c*/ 	.byte	0x03, 0x1b
        /*001e*/ 	.short	0x00ff


	//----- nvinfo : EIATTR_MERCURY_ISA_VERSION
	.align		4
        /*0020*/ 	.byte	0x03, 0x5f
        /*0022*/ 	.short	0x0101


	//----- nvinfo : EIATTR_VRC_CTA_INIT_COUNT
	.align		4
        /*0024*/ 	.byte	0x02, 0x4a
	.zero		1
	.zero		1


	//----- nvinfo : EIATTR_EXIT_INSTR_OFFSETS
	.align		4
        /*0028*/ 	.byte	0x04, 0x1c
        /*002a*/ 	.short	(.L_340 - .L_339)


	//   ....[0]....
.L_339:
        /*002c*/ 	.word	0x00000010


	//----- nvinfo : EIATTR_MAX_THREADS
	.align		4
.L_340:
        /*0030*/ 	.byte	0x04, 0x05
        /*0032*/ 	.short	(.L_342 - .L_341)
.L_341:
        /*0034*/ 	.word	0x00000100
        /*0038*/ 	.word	0x00000001
        /*003c*/ 	.word	0x00000001


	//----- nvinfo : EIATTR_CBANK_PARAM_SIZE
	.align		4
.L_342:
        /*0040*/ 	.byte	0x03, 0x19
        /*0042*/ 	.short	0x0270


	//----- nvinfo : EIATTR_PARAM_CBANK
	.align		4
        /*0044*/ 	.byte	0x04, 0x0a
        /*0046*/ 	.short	(.L_344 - .L_343)
	.align		4
.L_343:
        /*0048*/ 	.word	index@(.nv.constant0._ZN7cutlass13device_kernelIN5flash19enable_sm80_to_sm89INS1_16FlashAttnBwdSm80INS1_25CollectiveMainloopBwdSm80ILi2ELi1EN4cute5tupleIJNS5_1CILi64EEENS7_ILi128EEENS7_ILi96EEEEEENS_10bfloat16_tEfNS_4arch4Sm80ELb0ELb0ELb0ELb0ELb1ELb0ELb0ELb0ELi2ELi2ELi4ELi2ELb1EEENS1_21CollectiveEpilogueBwdISB_SC_SE_Li256ELb0ELb0ELi2EEENS1_19SingleTileSchedulerILb0ELb0ELb0ELi128EEEEEEEEEvNT_6ParamsE)
        /*004c*/ 	.short	0x0380
        /*004e*/ 	.short	0x0270


	//----- nvinfo : EIATTR_SW_WAR
	.align		4
.L_344:
        /*0050*/ 	.byte	0x04, 0x36
        /*0052*/ 	.short	(.L_346 - .L_345)
.L_345:
        /*0054*/ 	.word	0x00000008
.L_346:


//--------------------- .nv.info._ZN7cutlass13device_kernelIN5flash19enable_sm80_to_sm89INS1_16FlashAttnBwdSm80INS1_25CollectiveMainloopBwdSm80ILi2ELi1EN4cute5tupleIJNS5_1CILi64EEENS7_ILi128EEENS7_ILi96EEEEEENS_10bfloat16_tEfNS_4arch4Sm80ELb0ELb0ELb0ELb0ELb0ELb0ELb0ELb0ELi2ELi2ELi4ELi2ELb1EEENS1_24CollectiveEpilogueBwdGQAISB_fSE_Li256ELb0ELb0EEENS1_19SingleTileSchedulerILb0ELb0ELb0ELi128EEEEEEEEEvNT_6ParamsE --------------------------
	.section	.nv.info._ZN7cutlass13device_kernelIN5flash19enable_sm80_to_sm89INS1_16FlashAttnBwdSm80INS1_25CollectiveMainloopBwdSm80ILi2ELi1EN4cute5tupleIJNS5_1CILi64EEENS7_ILi128EEENS7_ILi96EEEEEENS_10bfloat16_tEfNS_4arch4Sm80ELb0ELb0ELb0ELb0ELb0ELb0ELb0ELb0ELi2ELi2ELi4ELi2ELb1EEENS1_24CollectiveEpilogueBwdGQAISB_fSE_Li256ELb0ELb0EEENS1_19SingleTileSchedulerILb0ELb0ELb0ELi128EEEEEEEEEvNT_6ParamsE,"",@"SHT_CUDA_INFO"
	.sectionflags	@""
	.align	4


	//----- nvinfo : EIATTR_CUDA_API_VERSION
	.align		4
        /*0000*/ 	.byte	0x04, 0x37
        /*0002*/ 	.short	(.L_348 - .L_347)
.L_347:
        /*0004*/ 	.word	0x00000082


	//----- nvinfo : EIATTR_KPARAM_INFO
	.align		4
.L_348:
        /*0008*/ 	.byte	0x04, 0x17
        /*000a*/ 	.short	(.L_350 - .L_349)
.L_349:
        /*000c*/ 	.word	0x00000000
        /*0010*/ 	.short	0x0000
        /*0012*/ 	.short	0x0000
        /*0014*/ 	.byte	0x00, 0xf0, 0xe1, 0x09


	//----- nvinfo : EIATTR_SPARSE_MMA_MASK
	.align		4
.L_350:
        /*0018*/ 	.byte	0x03, 0x50
        /*001a*/ 	.short	0x0000


	//----- nvinfo : EIATTR_MAXREG_COUNT
	.align		4
        /*001c*/ 	.byte	0x03, 0x1b
        /*001e*/ 	.short	0x00ff


	//----- nvinfo : EIATTR_MERCURY_ISA_VERSION
	.align		4
        /*0020*/ 	.byte	0x03, 0x5f
        /*0022*/ 	.short	0x0101


	//----- nvinfo : EIATTR_VRC_CTA_INIT_COUNT
	.align		4
        /*0024*/ 	.byte	0x02, 0x4a
	.zero		1
	.zero		1


	//----- nvinfo : EIATTR_EXIT_INSTR_OFFSETS
	.align		4
        /*0028*/ 	.byte	0x04, 0x1c
        /*002a*/ 	.short	(.L_352 - .L_351)


	//   ....[0]....
.L_351:
        /*002c*/ 	.word	0x00000010


	//----- nvinfo : EIATTR_MAX_THREADS
	.align		4
.L_352:
        /*0030*/ 	.byte	0x04, 0x05
        /*0032*/ 	.short	(.L_354 - .L_353)
.L_353:
        /*0034*/ 	.word	0x00000100
        /*0038*/ 	.word	0x00000001
        /*003c*/ 	.word	0x00000001


	//----- nvinfo : EIATTR_CBANK_PARAM_SIZE
	.align		4
.L_354:
        /*0040*/ 	.byte	0x03, 0x19
        /*0042*/ 	.short	0x0278


	//----- nvinfo : EIATTR_PARAM_CBANK
	.align		4
        /*0044*/ 	.byte	0x04, 0x0a
        /*0046*/ 	.short	(.L_356 - .L_355)
	.align		4
.L_355:
        /*0048*/ 	.word	index@(.nv.constant0._ZN7cutlass13device_kernelIN5flash19enable_sm80_to_sm89INS1_16FlashAttnBwdSm80INS1_25CollectiveMainloopBwdSm80ILi2ELi1EN4cute5tupleIJNS5_1CILi64EEENS7_ILi128EEENS7_ILi96EEEEEENS_10bfloat16_tEfNS_4arch4Sm80ELb0ELb0ELb0ELb0ELb0ELb0ELb0ELb0ELi2ELi2ELi4ELi2ELb1EEENS1_24CollectiveEpilogueBwdGQAISB_fSE_Li256ELb0ELb0EEENS1_19SingleTileSchedulerILb0ELb0ELb0ELi128EEEEEEEEEvNT_6ParamsE)
        /*004c*/ 	.short	0x0380
        /*004e*/ 	.short	0x0278


	//----- nvinfo : EIATTR_SW_WAR
	.align		4
.L_356:
        /*0050*/ 	.byte	0x04, 0x36
        /*0052*/ 	.short	(.L_358 - .L_357)
.L_357:
        /*0054*/ 	.word	0x00000008
.L_358:


//--------------------- .nv.info._ZN7cutlass13device_kernelIN5flash19enable_sm80_to_sm89INS1_16FlashAttnBwdSm80INS1_25CollectiveMainloopBwdSm80ILi2ELi1EN4cute5tupleIJNS5_1CILi64EEENS7_ILi128EEENS7_ILi96EEEEEENS_10bfloat16_tEfNS_4arch4Sm80ELb0ELb0ELb0ELb0ELb1ELb0ELb0ELb0ELi2ELi2ELi4ELi2ELb1EEENS1_24CollectiveEpilogueBwdGQAISB_fSE_Li256ELb0ELb1EEENS1_19SingleTileSchedulerILb0ELb0ELb0ELi128EEEEEEEEEvNT_6ParamsE --------------------------
	.section	.nv.info._ZN7cutlass13device_kernelIN5flash19enable_sm80_to_sm89INS1_16FlashAttnBwdSm80INS1_25CollectiveMainloopBwdSm80ILi2ELi1EN4cute5tupleIJNS5_1CILi64EEENS7_ILi128EEENS7_ILi96EEEEEENS_10bfloat16_tEfNS_4arch4Sm80ELb0ELb0ELb0ELb0ELb1ELb0ELb0ELb0ELi2ELi2ELi4ELi2ELb1EEENS1_24CollectiveEpilogueBwdGQAISB_fSE_Li256ELb0ELb1EEENS1_19SingleTileSchedulerILb0ELb0ELb0ELi128EEEEEEEEEvNT_6ParamsE,"",@"SHT_CUDA_INFO"
	.sectionflags	@""
	.align	4


	//----- nvinfo : EIATTR_CUDA_API_VERSION
	.align		4
        /*0000*/ 	.byte	0x04, 0x37
        /*0002*/ 	.short	(.L_360 - .L_359)
.L_359:
        /*0004*/ 	.word	0x00000082


	//----- nvinfo : EIATTR_KPARAM_INFO
	.align		4
.L_360:
        /*0008*/ 	.byte	0x04, 0x17
        /*000a*/ 	.short	(.L_362 - .L_361)
.L_361:
        /*000c*/ 	.word	0x00000000
        /*0010*/ 	.short	0x0000
        /*0012*/ 	.short	0x0000
        /*0014*/ 	.byte	0x00, 0xf0, 0xe1, 0x09


	//----- nvinfo : EIATTR_SPARSE_MMA_MASK
	.align		4
.L_362:
        /*0018*/ 	.byte	0x03, 0x50
        /*001a*/ 	.short	0x0000


	//----- nvinfo : EIATTR_MAXREG_COUNT
	.align		4
        /*001c*/ 	.byte	0x03, 0x1b
        /*001e*/ 	.short	0x00ff


	//----- nvinfo : EIATTR_MERCURY_ISA_VERSION
	.align		4
        /*0020*/ 	.byte	0x03, 0x5f
        /*0022*/ 	.short	0x0101


	//----- nvinfo : EIATTR_VRC_CTA_INIT_COUNT
	.align		4
        /*0024*/ 	.byte	0x02, 0x4a
	.zero		1
	.zero		1


	//----- nvinfo : EIATTR_EXIT_INSTR_OFFSETS
	.align		4
        /*0028*/ 	.byte	0x04, 0x1c
        /*002a*/ 	.short	(.L_364 - .L_363)


	//   ....[0]....
.L_363:
        /*002c*/ 	.word	0x00000010


	//----- nvinfo : EIATTR_MAX_THREADS
	.align		4
.L_364:
        /*0030*/ 	.byte	0x04, 0x05
        /*0032*/ 	.short	(.L_366 - .L_365)
.L_365:
        /*0034*/ 	.word	0x00000100
        /*0038*/ 	.word	0x00000001
        /*003c*/ 	.word	0x00000001


	//----- nvinfo : EIATTR_CBANK_PARAM_SIZE
	.align		4
.L_366:
        /*0040*/ 	.byte	0x03, 0x19
        /*0042*/ 	.short	0x0278


	//----- nvinfo : EIATTR_PARAM_CBANK
	.align		4
        /*0044*/ 	.byte	0x04, 0x0a
        /*0046*/ 	.short	(.L_368 - .L_367)
	.align		4
.L_367:
        /*0048*/ 	.word	index@(.nv.constant0._ZN7cutlass13device_kernelIN5flash19enable_sm80_to_sm89INS1_16FlashAttnBwdSm80INS1_25CollectiveMainloopBwdSm80ILi2ELi1EN4cute5tupleIJNS5_1CILi64EEENS7_ILi128EEENS7_ILi96EEEEEENS_10bfloat16_tEfNS_4arch4Sm80ELb0ELb0ELb0ELb0ELb1ELb0ELb0ELb0ELi2ELi2ELi4ELi2ELb1EEENS1_24CollectiveEpilogueBwdGQAISB_fSE_Li256ELb0ELb1EEENS1_19SingleTileSchedulerILb0ELb0ELb0ELi128EEEEEEEEEvNT_6ParamsE)
        /*004c*/ 	.short	0x0380
        /*004e*/ 	.short	0x0278


	//----- nvinfo : EIATTR_SW_WAR
	.align		4
.L_368:
        /*0050*/ 	.byte	0x04, 0x36
        /*0052*/ 	.short	(.L_370 - .L_369)
.L_369:
        /*0054*/ 	.word	0x00000008
.L_370:


//--------------------- .nv.info._ZN7cutlass13device_kernelIN5flash19enable_sm80_to_sm89INS1_16FlashAttnBwdSm80INS1_25CollectiveMainloopBwdSm80ILi2ELi1EN4cute5tupleIJNS5_1CILi64EEENS7_ILi128EEENS7_ILi96EEEEEENS_10bfloat16_tEfNS_4arch4Sm80ELb0ELb0ELb0ELb1ELb0ELb0ELb0ELb0ELi2ELi2ELi4ELi2ELb1EEENS1_21CollectiveEpilogueBwdISB_SC_SE_Li256ELb1ELb0ELi2EEENS1_19SingleTileSchedulerILb1ELb0ELb0ELi128EEEEEEEEEvNT_6ParamsE --------------------------
	.section	.nv.info._ZN7cutlass13device_kernelIN5flash19enable_sm80_to_sm89INS1_16FlashAttnBwdSm80INS1_25CollectiveMainloopBwdSm80ILi2ELi1EN4cute5tupleIJNS5_1CILi64EEENS7_ILi128EEENS7_ILi96EEEEEENS_10bfloat16_tEfNS_4arch4Sm80ELb0ELb0ELb0ELb1ELb0ELb0ELb0ELb0ELi2ELi2ELi4ELi2ELb1EEENS1_21CollectiveEpilogueBwdISB_SC_SE_Li256ELb1ELb0ELi2EEENS1_19SingleTileSchedulerILb1ELb0ELb0ELi128EEEEEEEEEvNT_6ParamsE,"",@"SHT_CUDA_INFO"
	.sectionflags	@""
	.align	4


	//----- nvinfo : EIATTR_CUDA_API_VERSION
	.align		4
        /*0000*/ 	.byte	0x04, 0x37
        /*0002*/ 	.short	(.L_372 - .L_371)
.L_371:
        /*0004*/ 	.word	0x00000082


	//----- nvinfo : EIATTR_KPARAM_INFO
	.align		4
.L_372:
        /*0008*/ 	.byte	0x04, 0x17
        /*000a*/ 	.short	(.L_374 - .L_373)
.L_373:
        /*000c*/ 	.word	0x00000000
        /*0010*/ 	.short	0x0000
        /*0012*/ 	.short	0x0000
        /*0014*/ 	.byte	0x00, 0xf0, 0xc1, 0x09


	//----- nvinfo : EIATTR_SPARSE_MMA_MASK
	.align		4
.L_374:
        /*0018*/ 	.byte	0x03, 0x50
        /*001a*/ 	.short	0x0000


	//----- nvinfo : EIATTR_MAXREG_COUNT
	.align		4
        /*001c*/ 	.byte	0x03, 0x1b
        /*001e*/ 	.short	0x00ff


	//----- nvinfo : EIATTR_MERCURY_ISA_VERSION
	.align		4
        /*0020*/ 	.byte	0x03, 0x5f
        /*0022*/ 	.short	0x0101


	//----- nvinfo : EIATTR_VRC_CTA_INIT_COUNT
	.align		4
        /*0024*/ 	.byte	0x02, 0x4a
	.zero		1
	.zero		1


	//----- nvinfo : EIATTR_EXIT_INSTR_OFFSETS
	.align		4
        /*0028*/ 	.byte	0x04, 0x1c
        /*002a*/ 	.short	(.L_376 - .L_375)


	//   ....[0]....
.L_375:
        /*002c*/ 	.word	0x00000010


	//----- nvinfo : EIATTR_MAX_THREADS
	.align		4
.L_376:
        /*0030*/ 	.byte	0x04, 0x05
        /*0032*/ 	.short	(.L_378 - .L_377)
.L_377:
        /*0034*/ 	.word	0x00000100
        /*0038*/ 	.word	0x00000001
        /*003c*/ 	.word	0x00000001


	//----- nvinfo : EIATTR_CBANK_PARAM_SIZE
	.align		4
.L_378:
        /*0040*/ 	.byte	0x03, 0x19
        /*0042*/ 	.short	0x0270


	//----- nvinfo : EIATTR_PARAM_CBANK
	.align		4
        /*0044*/ 	.byte	0x04, 0x0a
        /*0046*/ 	.short	(.L_380 - .L_379)
	.align		4
.L_379:
        /*0048*/ 	.word	index@(.nv.constant0._ZN7cutlass13device_kernelIN5flash19enable_sm80_to_sm89INS1_16FlashAttnBwdSm80INS1_25CollectiveMainloopBwdSm80ILi2ELi1EN4cute5tupleIJNS5_1CILi64EEENS7_ILi128EEENS7_ILi96EEEEEENS_10bfloat16_tEfNS_4arch4Sm80ELb0ELb0ELb0ELb1ELb0ELb0ELb0ELb0ELi2ELi2ELi4ELi2ELb1EEENS1_21CollectiveEpilogueBwdISB_SC_SE_Li256ELb1ELb0ELi2EEENS1_19SingleTileSchedulerILb1ELb0ELb0ELi128EEEEEEEEEvNT_6ParamsE)
        /*004c*/ 	.short	0x0380
        /*004e*/ 	.short	0x0270


	//----- nvinfo : EIATTR_SW_WAR
	.align		4
.L_380:
        /*0050*/ 	.byte	0x04, 0x36
        /*0052*/ 	.short	(.L_382 - .L_381)
.L_381:
        /*0054*/ 	.word	0x00000008
.L_382:


//--------------------- .nv.info._ZN7cutlass13device_kernelIN5flash19enable_sm80_to_sm89INS1_16FlashAttnBwdSm80INS1_25CollectiveMainloopBwdSm80ILi2ELi1EN4cute5tupleIJNS5_1CILi64EEENS7_ILi128EEENS7_ILi96EEEEEENS_10bfloat16_tEfNS_4arch4Sm80ELb0ELb0ELb0ELb1ELb1ELb0ELb0ELb0ELi2ELi2ELi4ELi2ELb1EEENS1_21CollectiveEpilogueBwdISB_SC_SE_Li256ELb1ELb0ELi2EEENS1_19SingleTileSchedulerILb1ELb0ELb0ELi128EEEEEEEEEvNT_6ParamsE --------------------------
	.section	.nv.info._ZN7cutlass13device_kernelIN5flash19enable_sm80_to_sm89INS1_16FlashAttnBwdSm80INS1_25CollectiveMainloopBwdSm80ILi2ELi1EN4cute5tupleIJNS5_1CILi64EEENS7_ILi128EEENS7_ILi96EEEEEENS_10bfloat16_tEfNS_4arch4Sm80ELb0ELb0ELb0ELb1ELb1ELb0ELb0ELb0ELi2ELi2ELi4ELi2ELb1EEENS1_21CollectiveEpilogueBwdISB_SC_SE_Li256ELb1ELb0ELi2EEENS1_19SingleTileSchedulerILb1ELb0ELb0ELi128EEEEEEEEEvNT_6ParamsE,"",@"SHT_CUDA_INFO"
	.sectionflags	@""
	.align	4


	//----- nvinfo : EIATTR_CUDA_API_VERSION
	.align		4
        /*0000*/ 	.byte	0x04, 0x37
        /*0002*/ 	.short	(.L_384 - .L_383)
.L_383:
        /*0004*/ 	.word	0x00000082


	//----- nvinfo : EIATTR_KPARAM_INFO
	.align		4
.L_384:
        /*0008*/ 	.byte	0x04, 0x17
        /*000a*/ 	.short	(.L_386 - .L_385)
.L_385:
        /*000c*/ 	.word	0x00000000
        /*0010*/ 	.short	0x0000
        /*0012*/ 	.short	0x0000
        /*0014*/ 	.byte	0x00, 0xf0, 0xc1, 0x09


	//----- nvinfo : EIATTR_SPARSE_MMA_MASK
	.align		4
.L_386:
        /*0018*/ 	.byte	0x03, 0x50
        /*001a*/ 	.short	0x0000


	//----- nvinfo : EIATTR_MAXREG_COUNT
	.align		4
        /*001c*/ 	.byte	0x03, 0x1b
        /*001e*/ 	.short	0x00ff


	//----- nvinfo : EIATTR_MERCURY_ISA_VERSION
	.align		4
        /*0020*/ 	.byte	0x03, 0x5f
        /*0022*/ 	.short	0x0101


	//----- nvinfo : EIATTR_VRC_CTA_INIT_COUNT
	.align		4
        /*0024*/ 	.byte	0x02, 0x4a
	.zero		1
	.zero		1


	//----- nvinfo : EIATTR_EXIT_INSTR_OFFSETS
	.align		4
        /*0028*/ 	.byte	0x04, 0x1c
        /*002a*/ 	.short	(.L_388 - .L_387)


	//   ....[0]....
.L_387:
        /*002c*/ 	.word	0x00000010


	//----- nvinfo : EIATTR_MAX_THREADS
	.align		4
.L_388:
        /*0030*/ 	.byte	0x04, 0x05
        /*0032*/ 	.short	(.L_390 - .L_389)
.L_389:
        /*0034*/ 	.word	0x00000100
        /*0038*/ 	.word	0x00000001
        /*003c*/ 	.word	0x00000001


	//----- nvinfo : EIATTR_CBANK_PARAM_SIZE
	.align		4
.L_390:
        /*0040*/ 	.byte	0x03, 0x19
        /*0042*/ 	.short	0x0270


	//----- nvinfo : EIATTR_PARAM_CBANK
	.align		4
        /*0044*/ 	.byte	0x04, 0x0a
        /*0046*/ 	.short	(.L_392 - .L_391)
	.align		4
.L_391:
        /*0048*/ 	.word	index@(.nv.constant0._ZN7cutlass13device_kernelIN5flash19enable_sm80_to_sm89INS1_16FlashAttnBwdSm80INS1_25CollectiveMainloopBwdSm80ILi2ELi1EN4cute5tupleIJNS5_1CILi64EEENS7_ILi128EEENS7_ILi96EEEEEENS_10bfloat16_tEfNS_4arch4Sm80ELb0ELb0ELb0ELb1ELb1ELb0ELb0ELb0ELi2ELi2ELi4ELi2ELb1EEENS1_21CollectiveEpilogueBwdISB_SC_SE_Li256ELb1ELb0ELi2EEENS1_19SingleTileSchedulerILb1ELb0ELb0ELi128EEEEEEEEEvNT_6ParamsE)
        /*004c*/ 	.short	0x0380
        /*004e*/ 	.short	0x0270


	//----- nvinfo : EIATTR_SW_WAR
	.align		4
.L_392:
        /*0050*/ 	.byte	0x04, 0x36
        /*0052*/ 	.short	(.L_394 - .L_393)
.L_393:
        /*0054*/ 	.word	0x00000008
.L_394:


//--------------------- .nv.info._ZN7cutlass13device_kernelIN5flash19enable_sm80_to_sm89INS1_16FlashAttnBwdSm80INS1_25CollectiveMainloopBwdSm80ILi2ELi1EN4cute5tupleIJNS5_1CILi64EEENS7_ILi128EEENS7_ILi96EEEEEENS_10bfloat16_tEfNS_4arch4Sm80ELb0ELb0ELb0ELb1ELb0ELb0ELb0ELb0ELi2ELi2ELi4ELi2ELb1EEENS1_24CollectiveEpilogueBwdGQAISB_fSE_Li256ELb1ELb0EEENS1_19SingleTileSchedulerILb1ELb0ELb0ELi128EEEEEEEEEvNT_6ParamsE --------------------------
	.section	.nv.info._ZN7cutlass13device_kernelIN5flash19enable_sm80_to_sm89INS1_16FlashAttnBwdSm80INS1_25CollectiveMainloopBwdSm80ILi2ELi1EN4cute5tupleIJNS5_1CILi64EEENS7_ILi128EEENS7_ILi96EEEEEENS_10bfloat16_tEfNS_4arch4Sm80ELb0ELb0ELb0ELb1ELb0ELb0ELb0ELb0ELi2ELi2ELi4ELi2ELb1EEENS1_24CollectiveEpilogueBwdGQAISB_fSE_Li256ELb1ELb0EEENS1_19SingleTileSchedulerILb1ELb0ELb0ELi128EEEEEEEEEvNT_6ParamsE,"",@"SHT_CUDA_INFO"
	.sectionflags	@""
	.align	4


	//----- nvinfo : EIATTR_CUDA_API_VERSION
	.align		4
        /*0000*/ 	.byte	0x04, 0x37
        /*0002*/ 	.short	(.L_396 - .L_395)
.L_395:
        /*0004*/ 	.word	0x00000082


	//----- nvinfo : EIATTR_KPARAM_INFO
	.align		4
.L_396:
        /*0008*/ 	.byte	0x04, 0x17
        /*000a*/ 	.short	(.L_398 - .L_397)
.L_397:
        /*000c*/ 	.word	0x00000000
        /*0010*/ 	.short	0x0000
        /*0012*/ 	.short	0x0000
        /*0014*/ 	.byte	0x00, 0xf0, 0xe1, 0x09


	//----- nvinfo : EIATTR_SPARSE_MMA_MASK
	.align		4
.L_398:
        /*0018*/ 	.byte	0x03, 0x50
        /*001a*/ 	.short	0x0000


	//----- nvinfo : EIATTR_MAXREG_COUNT
	.align		4
        /*001c*/ 	.byte	0x03, 0x1b
        /*001e*/ 	.short	0x00ff


	//----- nvinfo : EIATTR_MERCURY_ISA_VERSION
	.align		4
        /*0020*/ 	.byte	0x03, 0x5f
        /*0022*/ 	.short	0x0101


	//----- nvinfo : EIATTR_VRC_CTA_INIT_COUNT
	.align		4
        /*0024*/ 	.byte	0x02, 0x4a
	.zero		1
	.zero		1


	//----- nvinfo : EIATTR_EXIT_INSTR_OFFSETS
	.align		4
        /*0028*/ 	.byte	0x04, 0x1c
        /*002a*/ 	.short	(.L_400 - .L_399)


	//   ....[0]....
.L_399:
        /*002c*/ 	.word	0x00000010


	//----- nvinfo : EIATTR_MAX_THREADS
	.align		4
.L_400:
        /*0030*/ 	.byte	0x04, 0x05
        /*0032*/ 	.short	(.L_402 - .L_401)
.L_401:
        /*0034*/ 	.word	0x00000100
        /*0038*/ 	.word	0x00000001
        /*003c*/ 	.word	0x00000001


	//----- nvinfo : EIATTR_CBANK_PARAM_SIZE
	.align		4
.L_402:
        /*0040*/ 	.byte	0x03, 0x19
        /*0042*/ 	.short	0x0278


	//----- nvinfo : EIATTR_PARAM_CBANK
	.align		4
        /*0044*/ 	.byte	0x04, 0x0a
        /*0046*/ 	.short	(.L_404 - .L_403)
	.align		4
.L_403:
        /*0048*/ 	.word	index@(.nv.constant0._ZN7cutlass13device_kernelIN5flash19enable_sm80_to_sm89INS1_16FlashAttnBwdSm80INS1_25CollectiveMainloopBwdSm80ILi2ELi1EN4cute5tupleIJNS5_1CILi64EEENS7_ILi128EEENS7_ILi96EEEEEENS_10bfloat16_tEfNS_4arch4Sm80ELb0ELb0ELb0ELb1ELb0ELb0ELb0ELb0ELi2ELi2ELi4ELi2ELb1EEENS1_24CollectiveEpilogueBwdGQAISB_fSE_Li256ELb1ELb0EEENS1_19SingleTileSchedulerILb1ELb0ELb0ELi128EEEEEEEEEvNT_6ParamsE)
        /*004c*/ 	.short	0x0380
        /*004e*/ 	.short	0x0278


	//----- nvinfo : EIATTR_SW_WAR
	.align		4
.L_404:
        /*0050*/ 	.byte	0x04, 0x36
        /*0052*/ 	.short	(.L_406 - .L_405)
.L_405:
        /*0054*/ 	.word	0x00000008
.L_406:


//--------------------- .nv.info._ZN7cutlass13device_kernelIN5flash19enable_sm80_to_sm89INS1_16FlashAttnBwdSm80INS1_25CollectiveMainloopBwdSm80ILi2ELi1EN4cute5tupleIJNS5_1CILi64EEENS7_ILi128EEENS7_ILi96EEEEEENS_10bfloat16_tEfNS_4arch4Sm80ELb0ELb0ELb0ELb1ELb1ELb0ELb0ELb0ELi2ELi2ELi4ELi2ELb1EEENS1_24CollectiveEpilogueBwdGQAISB_fSE_Li256ELb1ELb1EEENS1_19SingleTileSchedulerILb1ELb0ELb0ELi128EEEEEEEEEvNT_6ParamsE --------------------------
	.section	.nv.info._ZN7cutlass13device_kernelIN5flash19enable_sm80_to_sm89INS1_16FlashAttnBwdSm80INS1_25CollectiveMainloopBwdSm80ILi2ELi1EN4cute5tupleIJNS5_1CILi64EEENS7_ILi128EEENS7_ILi96EEEEEENS_10bfloat16_tEfNS_4arch4Sm80ELb0ELb0ELb0ELb1ELb1ELb0ELb0ELb0ELi2ELi2ELi4ELi2ELb1EEENS1_24CollectiveEpilogueBwdGQAISB_fSE_Li256ELb1ELb1EEENS1_19SingleTileSchedulerILb1ELb0ELb0ELi128EEEEEEEEEvNT_6ParamsE,"",@"SHT_CUDA_INFO"
	.sectionflags	@""
	.align	4


	//----- nvinfo : EIATTR_CUDA_API_VERSION
	.align		4
        /*0000*/ 	.byte	0x04, 0x37
        /*0002*/ 	.short	(.L_408 - .L_407)
.L_407:
        /*0004*/ 	.word	0x00000082


	//----- nvinfo : EIATTR_KPARAM_INFO
	.align		4
.L_408:
        /*0008*/ 	.byte	0x04, 0x17
        /*000a*/ 	.short	(.L_410 - .L_409)
.L_409:
        /*000c*/ 	.word	0x00000000
        /*0010*/ 	.short	0x0000
        /*0012*/ 	.short	0x0000
        /*0014*/ 	.byte	0x00, 0xf0, 0xe1, 0x09


	//----- nvinfo : EIATTR_SPARSE_MMA_MASK
	.align		4
.L_410:
        /*0018*/ 	.byte	0x03, 0x50
        /*001a*/ 	.short	0x0000


	//----- nvinfo : EIATTR_MAXREG_COUNT
	.align		4
        /*001c*/ 	.byte	0x03, 0x1b
        /*001e*/ 	.short	0x00ff


	//----- nvinfo : EIATTR_MERCURY_ISA_VERSION
	.align		4
        /*0020*/ 	.byte	0x03, 0x5f
        /*0022*/ 	.short	0x0101


	//----- nvinfo : EIATTR_VRC_CTA_INIT_COUNT
	.align		4
        /*0024*/ 	.byte	0x02, 0x4a
	.zero		1
	.zero		1


	//----- nvinfo : EIATTR_EXIT_INSTR_OFFSETS
	.align		4
        /*0028*/ 	.byte	0x04, 0x1c
        /*002a*/ 	.short	(.L_412 - .L_411)


	//   ....[0]....
.L_411:
        /*002c*/ 	.word	0x00000010


	//----- nvinfo : EIATTR_MAX_THREADS
	.align		4
.L_412:
        /*0030*/ 	.byte	0x04, 0x05
        /*0032*/ 	.short	(.L_414 - .L_413)
.L_413:
        /*0034*/ 	.word	0x00000100
        /*0038*/ 	.word	0x00000001
        /*003c*/ 	.word	0x00000001


	//----- nvinfo : EIATTR_CBANK_PARAM_SIZE
	.align		4
.L_414:
        /*0040*/ 	.byte	0x03, 0x19
        /*0042*/ 	.short	0x0278


	//----- nvinfo : EIATTR_PARAM_CBANK
	.align		4
        /*0044*/ 	.byte	0x04, 0x0a
        /*0046*/ 	.short	(.L_416 - .L_415)
	.align		4
.L_415:
        /*0048*/ 	.word	index@(.nv.constant0._ZN7cutlass13device_kernelIN5flash19enable_sm80_to_sm89INS1_16FlashAttnBwdSm80INS1_25CollectiveMainloopBwdSm80ILi2ELi1EN4cute5tupleIJNS5_1CILi64EEENS7_ILi128EEENS7_ILi96EEEEEENS_10bfloat16_tEfNS_4arch4Sm80ELb0ELb0ELb0ELb1ELb1ELb0ELb0ELb0ELi2ELi2ELi4ELi2ELb1EEENS1_24CollectiveEpilogueBwdGQAISB_fSE_Li256ELb1ELb1EEENS1_19SingleTileSchedulerILb1ELb0ELb0ELi128EEEEEEEEEvNT_6ParamsE)
        /*004c*/ 	.short	0x0380
        /*004e*/ 	.short	0x0278


	//----- nvinfo : EIATTR_SW_WAR
	.align		4
.L_416:
        /*0050*/ 	.byte	0x04, 0x36
        /*0052*/ 	.short	(.L_418 - .L_417)
.L_417:
        /*0054*/ 	.word	0x00000008
.L_418:


//--------------------- .nv.info._ZN7cutlass13device_kernelIN5flash19enable_sm80_to_sm89INS1_16FlashAttnBwdSm80INS1_25CollectiveMainloopBwdSm80ILi2ELi1EN4cute5tupleIJNS5_1CILi64EEENS7_ILi128EEENS7_ILi96EEEEEENS_10bfloat16_tEfNS_4arch4Sm80ELb0ELb1ELb0ELb0ELb0ELb0ELb0ELb0ELi2ELi2ELi4ELi2ELb1EEENS1_21CollectiveEpilogueBwdISB_SC_SE_Li256ELb0ELb0ELi2EEENS1_19SingleTileSchedulerILb0ELb0ELb0ELi128EEEEEEEEEvNT_6ParamsE --------------------------
	.section	.nv.info._ZN7cutlass13device_kernelIN5flash19enable_sm80_to_sm89INS1_16FlashAttnBwdSm80INS1_25CollectiveMainloopBwdSm80ILi2ELi1EN4cute5tupleIJNS5_1CILi64EEENS7_ILi128EEENS7_ILi96EEEEEENS_10bfloat16_tEfNS_4arch4Sm80ELb0ELb1ELb0ELb0ELb0ELb0ELb0ELb0ELi2ELi2ELi4ELi2ELb1EEENS1_21CollectiveEpilogueBwdISB_SC_SE_Li256ELb0ELb0ELi2EEENS1_19SingleTileSchedulerILb0ELb0ELb0ELi128EEEEEEEEEvNT_6ParamsE,"",@"SHT_CUDA_INFO"
	.sectionflags	@""
	.align	4


	//----- nvinfo : EIATTR_CUDA_API_VERSION
	.align		4
        /*0000*/ 	.byte	0x04, 0x37
        /*0002*/ 	.short	(.L_420 - .L_419)
.L_419:
        /*0004*/ 	.word	0x00000082


	//----- nvinfo : EIATTR_KPARAM_INFO
	.align		4
.L_420:
        /*0008*/ 	.byte	0x04, 0x17
        /*000a*/ 	.short	(.L_422 - .L_421)
.L_421:
        /*000c*/ 	.word	0x00000000
        /*0010*/ 	.short	0x0000
        /*0012*/ 	.short	0x0000
        /*0014*/ 	.byte	0x00, 0xf0, 0xc1, 0x09


	//----- nvinfo : EIATTR_SPARSE_MMA_MASK
	.align		4
.L_422:
        /*0018*/ 	.byte	0x03, 0x50
        /*001a*/ 	.short	0x0000


	//----- nvinfo : EIATTR_MAXREG_COUNT
	.align		4
        /*001c*/ 	.byte	0x03, 0x1b
        /*001e*/ 	.short	0x00ff


	//----- nvinfo : EIATTR_MERCURY_ISA_VERSION
	.align		4
        /*0020*/ 	.byte	0x03, 0x5f
        /*0022*/ 	.short	0x0101


	//----- nvinfo : EIATTR_VRC_CTA_INIT_COUNT
	.align		4
        /*0024*/ 	.byte	0x02, 0x4a
	.zero		1
	.zero		1


	//----- nvinfo : EIATTR_EXIT_INSTR_OFFSETS
	.align		4
        /*0028*/ 	.byte	0x04, 0x1c
        /*002a*/ 	.short	(.L_424 - .L_423)


	//   ....[0]....
.L_423:
        /*002c*/ 	.word	0x00000010


	//----- nvinfo : EIATTR_MAX_THREADS
	.align		4
.L_424:
        /*0030*/ 	.byte	0x04, 0x05
        /*0032*/ 	.short	(.L_426 - .L_425)
.L_425:
        /*0034*/ 	.word	0x00000100
        /*0038*/ 	.word	0x00000001
        /*003c*/ 	.word	0x00000001


	//----- nvinfo : EIATTR_CBANK_PARAM_SIZE
	.align		4
.L_426:
        /*0040*/ 	.byte	0x03, 0x19
        /*0042*/ 	.short	0x0270


	//----- nvinfo : EIATTR_PARAM_CBANK
	.align		4
        /*0044*/ 	.byte	0x04, 0x0a
        /*0046*/ 	.short	(.L_428 - .L_427)
	.align		4
.L_427:
        /*0048*/ 	.word	index@(.nv.constant0._ZN7cutlass13device_kernelIN5flash19enable_sm80_to_sm89INS1_16FlashAttnBwdSm80INS1_25CollectiveMainloopBwdSm80ILi2ELi1EN4cute5tupleIJNS5_1CILi64EEENS7_ILi128EEENS7_ILi96EEEEEENS_10bfloat16_tEfNS_4arch4Sm80ELb0ELb1ELb0ELb0ELb0ELb0ELb0ELb0ELi2ELi2ELi4ELi2ELb1EEENS1_21CollectiveEpilogueBwdISB_SC_SE_Li256ELb0ELb0ELi2EEENS1_19SingleTileSchedulerILb0ELb0ELb0ELi128EEEEEEEEEvNT_6ParamsE)
        /*004c*/ 	.short	0x0380
        /*004e*/ 	.short	0x0270


	//----- nvinfo : EIATTR_SW_WAR
	.align		4
.L_428:
        /*0050*/ 	.byte	0x04, 0x36
        /*0052*/ 	.short	(.L_430 - .L_429)
.L_429:
        /*0054*/ 	.word	0x00000008
.L_430:


//--------------------- .nv.info._ZN7cutlass13device_kernelIN5flash19enable_sm80_to_sm89INS1_16FlashAttnBwdSm80INS1_25CollectiveMainloopBwdSm80ILi2ELi1EN4cute5tupleIJNS5_1CILi64EEENS7_ILi128EEENS7_ILi96EEEEEENS_10bfloat16_tEfNS_4arch4Sm80ELb0ELb1ELb0ELb0ELb1ELb0ELb0ELb0ELi2ELi2ELi4ELi2ELb1EEENS1_21CollectiveEpilogueBwdISB_SC_SE_Li256ELb0ELb0ELi2EEENS1_19SingleTileSchedulerILb0ELb0ELb0ELi128EEEEEEEEEvNT_6ParamsE --------------------------
	.section	.nv.info._ZN7cutlass13device_kernelIN5flash19enable_sm80_to_sm89INS1_16FlashAttnBwdSm80INS1_25CollectiveMainloopBwdSm80ILi2ELi1EN4cute5tupleIJNS5_1CILi64EEENS7_ILi128EEENS7_ILi96EEEEEENS_10bfloat16_tEfNS_4arch4Sm80ELb0ELb1ELb0ELb0ELb1ELb0ELb0ELb0ELi2ELi2ELi4ELi2ELb1EEENS1_21CollectiveEpilogueBwdISB_SC_SE_Li256ELb0ELb0ELi2EEENS1_19SingleTileSchedulerILb0ELb0ELb0ELi128EEEEEEEEEvNT_6ParamsE,"",@"SHT_CUDA_INFO"
	.sectionflags	@""
	.align	4


	//----- nvinfo : EIATTR_CUDA_API_VERSION
	.align		4
        /*0000*/ 	.byte	0x04, 0x37
        /*0002*/ 	.short	(.L_432 - .L_431)
.L_431:
        /*0004*/ 	.word	0x00000082


	//----- nvinfo : EIATTR_KPARAM_INFO
	.align		4
.L_432:
        /*0008*/ 	.byte	0x04, 0x17
        /*000a*/ 	.short	(.L_434 - .L_433)
.L_433:
        /*000c*/ 	.word	0x00000000
        /*0010*/ 	.short	0x0000
        /*0012*/ 	.short	0x0000
        /*0014*/ 	.byte	0x00, 0xf0, 0xc1, 0x09


	//----- nvinfo : EIATTR_SPARSE_MMA_MASK
	.align		4
.L_434:
        /*0018*/ 	.byte	0x03, 0x50
        /*001a*/ 	.short	0x0000


	//----- nvinfo : EIATTR_MAXREG_COUNT
	.align		4
        /*001c*/ 	.byte	0x03, 0x1b
        /*001e*/ 	.short	0x00ff


	//----- nvinfo : EIATTR_MERCURY_ISA_VERSION
	.align		4
        /*0020*/ 	.byte	0x03, 0x5f
        /*0022*/ 	.short	0x0101


	//----- nvinfo : EIATTR_VRC_CTA_INIT_COUNT
	.align		4
        /*0024*/ 	.byte	0x02, 0x4a
	.zero		1
	.zero		1


	//----- nvinfo : EIATTR_EXIT_INSTR_OFFSETS
	.align		4
        /*0028*/ 	.byte	0x04, 0x1c
        /*002a*/ 	.short	(.L_436 - .L_435)


	//   ....[0]....
.L_435:
        /*002c*/ 	.word	0x00000010


	//----- nvinfo : EIATTR_MAX_THREADS
	.align		4
.L_436:
        /*0030*/ 	.byte	0x04, 0x05
        /*0032*/ 	.short	(.L_438 - .L_437)
.L_437:
        /*0034*/ 	.word	0x00000100
        /*0038*/ 	.word	0x00000001
        /*003c*/ 	.word	0x00000001


	//----- nvinfo : EIATTR_CBANK_PARAM_SIZE
	.align		4
.L_438:
        /*0040*/ 	.byte	0x03, 0x19
        /*0042*/ 	.short	0x0270


	//----- nvinfo : EIATTR_PARAM_CBANK
	.align		4
        /*0044*/ 	.byte	0x04, 0x0a
        /*0046*/ 	.short	(.L_440 - .L_439)
	.align		4
.L_439:
        /*0048*/ 	.word	index@(.nv.constant0._ZN7cutlass13device_kernelIN5flash19enable_sm80_to_sm89INS1_16FlashAttnBwdSm80INS1_25CollectiveMainloopBwdSm80ILi2ELi1EN4cute5tupleIJNS5_1CILi64EEENS7_ILi128EEENS7_ILi96EEEEEENS_10bfloat16_tEfNS_4arch4Sm80ELb0ELb1ELb0ELb0ELb1ELb0ELb0ELb0ELi2ELi2ELi4ELi2ELb1EEENS1_21CollectiveEpilogueBwdISB_SC_SE_Li256ELb0ELb0ELi2EEENS1_19SingleTileSchedulerILb0ELb0ELb0ELi128EEEEEEEEEvNT_6ParamsE)
        /*004c*/ 	.short	0x0380
        /*004e*/ 	.short	0x0270


	//----- nvinfo : EIATTR_SW_WAR
	.align		4
.L_440:
        /*0050*/ 	.byte	0x04, 0x36
        /*0052*/ 	.short	(.L_442 - .L_441)
.L_441:
        /*0054*/ 	.word	0x00000008
.L_442:


//--------------------- .nv.info._ZN7cutlass13device_kernelIN5flash19enable_sm80_to_sm89INS1_16FlashAttnBwdSm80INS1_25CollectiveMainloopBwdSm80ILi2ELi1EN4cute5tupleIJNS5_1CILi64EEENS7_ILi128EEENS7_ILi96EEEEEENS_10bfloat16_tEfNS_4arch4Sm80ELb0ELb1ELb0ELb0ELb0ELb0ELb0ELb0ELi2ELi2ELi4ELi2ELb1EEENS1_24CollectiveEpilogueBwdGQAISB_fSE_Li256ELb0ELb0EEENS1_19SingleTileSchedulerILb0ELb0ELb0ELi128EEEEEEEEEvNT_6ParamsE --------------------------
	.section	.nv.info._ZN7cutlass13device_kernelIN5flash19enable_sm80_to_sm89INS1_16FlashAttnBwdSm80INS1_25CollectiveMainloopBwdSm80ILi2ELi1EN4cute5tupleIJNS5_1CILi64EEENS7_ILi128EEENS7_ILi96EEEEEENS_10bfloat16_tEfNS_4arch4Sm80ELb0ELb1ELb0ELb0ELb0ELb0ELb0ELb0ELi2ELi2ELi4ELi2ELb1EEENS1_24CollectiveEpilogueBwdGQAISB_fSE_Li256ELb0ELb0EEENS1_19SingleTileSchedulerILb0ELb0ELb0ELi128EEEEEEEEEvNT_6ParamsE,"",@"SHT_CUDA_INFO"
	.sectionflags	@""
	.align	4


	//----- nvinfo : EIATTR_CUDA_API_VERSION
	.align		4
        /*0000*/ 	.byte	0x04, 0x37
        /*0002*/ 	.short	(.L_444 - .L_443)
.L_443:
        /*0004*/ 	.word	0x00000082


	//----- nvinfo : EIATTR_KPARAM_INFO
	.align		4
.L_444:
        /*0008*/ 	.byte	0x04, 0x17
        /*000a*/ 	.short	(.L_446 - .L_445)
.L_445:
        /*000c*/ 	.word	0x00000000
        /*0010*/ 	.short	0x0000
        /*0012*/ 	.short	0x0000
        /*0014*/ 	.byte	0x00, 0xf0, 0xe1, 0x09


	//----- nvinfo : EIATTR_SPARSE_MMA_MASK
	.align		4
.L_446:
        /*0018*/ 	.byte	0x03, 0x50
        /*001a*/ 	.short	0x0000


	//----- nvinfo : EIATTR_MAXREG_COUNT
	.align		4
        /*001c*/ 	.byte	0x03, 0x1b
        /*001e*/ 	.short	0x00ff


	//----- nvinfo : EIATTR_MERCURY_ISA_VERSION
	.align		4
        /*0020*/ 	.byte	0x03, 0x5f
        /*0022*/ 	.short	0x0101


	//----- nvinfo : EIATTR_VRC_CTA_INIT_COUNT
	.align		4
        /*0024*/ 	.byte	0x02, 0x4a
	.zero		1
	.zero		1


	//----- nvinfo : EIATTR_EXIT_INSTR_OFFSETS
	.align		4
        /*0028*/ 	.byte	0x04, 0x1c
        /*002a*/ 	.short	(.L_448 - .L_447)


	//   ....[0]....
.L_447:
        /*002c*/ 	.word	0x00000010


	//----- nvinfo : EIATTR_MAX_THREADS
	.align		4
.L_448:
        /*0030*/ 	.byte	0x04, 0x05
        /*0032*/ 	.short	(.L_450 - .L_449)
.L_449:
        /*0034*/ 	.word	0x00000100
        /*0038*/ 	.word	0x00000001
        /*003c*/ 	.word	0x00000001


	//----- nvinfo : EIATTR_CBANK_PARAM_SIZE
	.align		4
.L_450:
        /*0040*/ 	.byte	0x03, 0x19
        /*0042*/ 	.short	0x0278


	//----- nvinfo : EIATTR_PARAM_CBANK
	.align		4
        /*0044*/ 	.byte	0x04, 0x0a
        /*0046*/ 	.short	(.L_452 - .L_451)
	.align		4
.L_451:
        /*0048*/ 	.word	index@(.nv.constant0._ZN7cutlass13device_kernelIN5flash19enable_sm80_to_sm89INS1_16FlashAttnBwdSm80INS1_25CollectiveMainloopBwdSm80ILi2ELi1EN4cute5tupleIJNS5_1CILi64EEENS7_ILi128EEENS7_ILi96EEEEEENS_10bfloat16_tEfNS_4arch4Sm80ELb0ELb1ELb0ELb0ELb0ELb0ELb0ELb0ELi2ELi2ELi4ELi2ELb1EEENS1_24CollectiveEpilogueBwdGQAISB_fSE_Li256ELb0ELb0EEENS1_19SingleTileSchedulerILb0ELb0ELb0ELi128EEEEEEEEEvNT_6ParamsE)
        /*004c*/ 	.short	0x0380
        /*004e*/ 	.short	0x0278


	//----- nvinfo : EIATTR_SW_WAR
	.align		4
.L_452:
        /*0050*/ 	.byte	0x04, 0x36
        /*0052*/ 	.short	(.L_454 - .L_453)
.L_453:
        /*0054*/ 	.word	0x00000008
.L_454:


//--------------------- .nv.info._ZN7cutlass13device_kernelIN5flash19enable_sm80_to_sm89INS1_16FlashAttnBwdSm80INS1_25CollectiveMainloopBwdSm80ILi2ELi1EN4cute5tupleIJNS5_1CILi64EEENS7_ILi128EEENS7_ILi96EEEEEENS_10bfloat16_tEfNS_4arch4Sm80ELb0ELb1ELb0ELb0ELb1ELb0ELb0ELb0ELi2ELi2ELi4ELi2ELb1EEENS1_24CollectiveEpilogueBwdGQAISB_fSE_Li256ELb0ELb1EEENS1_19SingleTileSchedulerILb0ELb0ELb0ELi128EEEEEEEEEvNT_6ParamsE --------------------------
	.section	.nv.info._ZN7cutlass13device_kernelIN5flash19enable_sm80_to_sm89INS1_16FlashAttnBwdSm80INS1_25CollectiveMainloopBwdSm80ILi2ELi1EN4cute5tupleIJNS5_1CILi64EEENS7_ILi128EEENS7_ILi96EEEEEENS_10bfloat16_tEfNS_4arch4Sm80ELb0ELb1ELb0ELb0ELb1ELb0ELb0ELb0ELi2ELi2ELi4ELi2ELb1EEENS1_24CollectiveEpilogueBwdGQAISB_fSE_Li256ELb0ELb1EEENS1_19SingleTileSchedulerILb0ELb0ELb0ELi128EEEEEEEEEvNT_6ParamsE,"",@"SHT_CUDA_INFO"
	.sectionflags	@""
	.align	4


	//----- nvinfo : EIATTR_CUDA_API_VERSION
	.align		4
        /*0000*/ 	.byte	0x04, 0x37
        /*0002*/ 	.short	(.L_456 - .L_455)
.L_455:
        /*0004*/ 	.word	0x00000082


	//----- nvinfo : EIATTR_KPARAM_INFO
	.align		4
.L_456:
        /*0008*/ 	.byte	0x04, 0x17
        /*000a*/ 	.short	(.L_458 - .L_457)
.L_457:
        /*000c*/ 	.word	0x00000000
        /*0010*/ 	.short	0x0000
        /*0012*/ 	.short	0x0000
        /*0014*/ 	.byte	0x00, 0xf0, 0xe1, 0x09


	//----- nvinfo : EIATTR_SPARSE_MMA_MASK
	.align		4
.L_458:
        /*0018*/ 	.byte	0x03, 0x50
        /*001a*/ 	.short	0x0000


	//----- nvinfo : EIATTR_MAXREG_COUNT
	.align		4
        /*001c*/ 	.byte	0x03, 0x1b
        /*001e*/ 	.short	0x00ff


	//----- nvinfo : EIATTR_MERCURY_ISA_VERSION
	.align		4
        /*0020*/ 	.byte	0x03, 0x5f
        /*0022*/ 	.short	0x0101


	//----- nvinfo : EIATTR_VRC_CTA_INIT_COUNT
	.align		4
        /*0024*/ 	.byte	0x02, 0x4a
	.zero		1
	.zero		1


	//----- nvinfo : EIATTR_EXIT_INSTR_OFFSETS
	.align		4
        /*0028*/ 	.byte	0x04, 0x1c
        /*002a*/ 	.short	(.L_460 - .L_459)


	//   ....[0]....
.L_459:
        /*002c*/ 	.word	0x00000010


	//----- nvinfo : EIATTR_MAX_THREADS
	.align		4
.L_460:
        /*0030*/ 	.byte	0x04, 0x05
        /*0032*/ 	.short	(.L_462 - .L_461)
.L_461:
        /*0034*/ 	.word	0x00000100
        /*0038*/ 	.word	0x00000001
        /*003c*/ 	.word	0x00000001


	//----- nvinfo : EIATTR_CBANK_PARAM_SIZE
	.align		4
.L_462:
        /*0040*/ 	.byte	0x03, 0x19
        /*0042*/ 	.short	0x0278


	//----- nvinfo : EIATTR_PARAM_CBANK
	.align		4
        /*0044*/ 	.byte	0x04, 0x0a
        /*0046*/ 	.short	(.L_464 - .L_463)
	.align		4
.L_463:
        /*0048*/ 	.word	index@(.nv.constant0._ZN7cutlass13device_kernelIN5flash19enable_sm80_to_sm89INS1_16FlashAttnBwdSm80INS1_25CollectiveMainloopBwdSm80ILi2ELi1EN4cute5tupleIJNS5_1CILi64EEENS7_ILi128EEENS7_ILi96EEEEEENS_10bfloat16_tEfNS_4arch4Sm80ELb0ELb1ELb0ELb0ELb1ELb0ELb0ELb0ELi2ELi2ELi4ELi2ELb1EEENS1_24CollectiveEpilogueBwdGQAISB_fSE_Li256ELb0ELb1EEENS1_19SingleTileSchedulerILb0ELb0ELb0ELi128EEEEEEEEEvNT_6ParamsE)
        /*004c*/ 	.short	0x0380
        /*004e*/ 	.short	0x0278


	//----- nvinfo : EIATTR_SW_WAR
	.align		4
.L_464:
        /*0050*/ 	.byte	0x04, 0x36
        /*0052*/ 	.short	(.L_466 - .L_465)
.L_465:
        /*0054*/ 	.word	0x00000008
.L_466:


//--------------------- .nv.info._ZN7cutlass13device_kernelIN5flash19enable_sm80_to_sm89INS1_16FlashAttnBwdSm80INS1_25CollectiveMainloopBwdSm80ILi2ELi1EN4cute5tupleIJNS5_1CILi64EEENS7_ILi128EEENS7_ILi96EEEEEENS_10bfloat16_tEfNS_4arch4Sm80ELb0ELb1ELb0ELb1ELb0ELb0ELb0ELb0ELi2ELi2ELi4ELi2ELb1EEENS1_21CollectiveEpilogueBwdISB_SC_SE_Li256ELb1ELb0ELi2EEENS1_19SingleTileSchedulerILb1ELb0ELb0ELi128EEEEEEEEEvNT_6ParamsE --------------------------
	.section	.nv.info._ZN7cutlass13device_kernelIN5flash19enable_sm80_to_sm89INS1_16FlashAttnBwdSm80INS1_25CollectiveMainloopBwdSm80ILi2ELi1EN4cute5tupleIJNS5_1CILi64EEENS7_ILi128EEENS7_ILi96EEEEEENS_10bfloat16_tEfNS_4arch4Sm80ELb0ELb1ELb0ELb1ELb0ELb0ELb0ELb0ELi2ELi2ELi4ELi2ELb1EEENS1_21CollectiveEpilogueBwdISB_SC_SE_Li256ELb1ELb0ELi2EEENS1_19SingleTileSchedulerILb1ELb0ELb0ELi128EEEEEEEEEvNT_6ParamsE,"",@"SHT_CUDA_INFO"
	.sectionflags	@""
	.align	4


	//----- nvinfo : EIATTR_CUDA_API_VERSION
	.align		4
        /*0000*/ 	.byte	0x04, 0x37
        /*0002*/ 	.short	(.L_468 - .L_467)
.L_467:
        /*0004*/ 	.word	0x00000082


	//----- nvinfo : EIATTR_KPARAM_INFO
	.align		4
.L_468:
        /*0008*/ 	.byte	0x04, 0x17
        /*000a*/ 	.short	(.L_470 - .L_469)
.L_469:
        /*000c*/ 	.word	0x00000000
        /*0010*/ 	.short	0x0000
        /*0012*/ 	.short	0x0000
        /*0014*/ 	.byte	0x00, 0xf0, 0xc1, 0x09


	//----- nvinfo : EIATTR_SPARSE_MMA_MASK
	.align		4
.L_470:
        /*0018*/ 	.byte	0x03, 0x50
        /*001a*/ 	.short	0x0000


	//----- nvinfo : EIATTR_MAXREG_COUNT
	.align		4
        /*001c*/ 	.byte	0x03, 0x1b
        /*001e*/ 	.short	0x00ff


	//----- nvinfo : EIATTR_MERCURY_ISA_VERSION
	.align		4
        /*0020*/ 	.byte	0x03, 0x5f
        /*0022*/ 	.short	0x0101


	//----- nvinfo : EIATTR_VRC_CTA_INIT_COUNT
	.align		4
        /*0024*/ 	.byte	0x02, 0x4a
	.zero		1
	.zero		1


	//----- nvinfo : EIATTR_EXIT_INSTR_OFFSETS
	.align		4
        /*0028*/ 	.byte	0x04, 0x1c
        /*002a*/ 	.short	(.L_472 - .L_471)


	//   ....[0]....
.L_471:
        /*002c*/ 	.word	0x00000010


	//----- nvinfo : EIATTR_MAX_THREADS
	.align		4
.L_472:
        /*0030*/ 	.byte	0x04, 0x05
        /*0032*/ 	.short	(.L_474 - .L_473)
.L_473:
        /*0034*/ 	.word	0x00000100
        /*0038*/ 	.word	0x00000001
        /*003c*/ 	.word	0x00000001


	//----- nvinfo : EIATTR_CBANK_PARAM_SIZE
	.align		4
.L_474:
        /*0040*/ 	.byte	0x03, 0x19
        /*0042*/ 	.short	0x0270


	//----- nvinfo : EIATTR_PARAM_CBANK
	.align		4
        /*0044*/ 	.byte	0x04, 0x0a
        /*0046*/ 	.short	(.L_476 - .L_475)
	.align		4
.L_475:
        /*0048*/ 	.word	index@(.nv.constant0._ZN7cutlass13device_kernelIN5flash19enable_sm80_to_sm89INS1_16FlashAttnBwdSm80INS1_25CollectiveMainloopBwdSm80ILi2ELi1EN4cute5tupleIJNS5_1CILi64EEENS7_ILi128EEENS7_ILi96EEEEEENS_10bfloat16_tEfNS_4arch4Sm80ELb0ELb1ELb0ELb1ELb0ELb0ELb0ELb0ELi2ELi2ELi4ELi2ELb1EEENS1_21CollectiveEpilogueBwdISB_SC_SE_Li256ELb1ELb0ELi2EEENS1_19SingleTileSchedulerILb1ELb0ELb0ELi128EEEEEEEEEvNT_6ParamsE)
        /*004c*/ 	.short	0x0380
        /*004e*/ 	.short	0x0270


	//----- nvinfo : EIATTR_SW_WAR
	.align		4
.L_476:
        /*0050*/ 	.byte	0x04, 0x36
        /*0052*/ 	.short	(.L_478 - .L_477)
.L_477:
        /*0054*/ 	.word	0x00000008
.L_478:


//--------------------- .nv.info._ZN7cutlass13device_kernelIN5flash19enable_sm80_to_sm89INS1_16FlashAttnBwdSm80INS1_25CollectiveMainloopBwdSm80ILi2ELi1EN4cute5tupleIJNS5_1CILi64EEENS7_ILi128EEENS7_ILi96EEEEEENS_10bfloat16_tEfNS_4arch4Sm80ELb0ELb1ELb0ELb1ELb1ELb0ELb0ELb0ELi2ELi2ELi4ELi2ELb1EEENS1_21CollectiveEpilogueBwdISB_SC_SE_Li256ELb1ELb0ELi2EEENS1_19SingleTileSchedulerILb1ELb0ELb0ELi128EEEEEEEEEvNT_6ParamsE --------------------------
	.section	.nv.info._ZN7cutlass13device_kernelIN5flash19enable_sm80_to_sm89INS1_16FlashAttnBwdSm80INS1_25CollectiveMainloopBwdSm80ILi2ELi1EN4cute5tupleIJNS5_1CILi64EEENS7_ILi128EEENS7_ILi96EEEEEENS_10bfloat16_tEfNS_4arch4Sm80ELb0ELb1ELb0ELb1ELb1ELb0ELb0ELb0ELi2ELi2ELi4ELi2ELb1EEENS1_21CollectiveEpilogueBwdISB_SC_SE_Li256ELb1ELb0ELi2EEENS1_19SingleTileSchedulerILb1ELb0ELb0ELi128EEEEEEEEEvNT_6ParamsE,"",@"SHT_CUDA_INFO"
	.sectionflags	@""
	.align	4


	//----- nvinfo : EIATTR_CUDA_API_VERSION
	.align		4
        /*0000*/ 	.byte	0x04, 0x37
        /*0002*/ 	.short	(.L_480 - .L_479)
.L_479:
        /*0004*/ 	.word	0x00000082


	//----- nvinfo : EIATTR_KPARAM_INFO
	.align		4
.L_480:
        /*0008*/ 	.byte	0x04, 0x17
        /*000a*/ 	.short	(.L_482 - .L_481)
.L_481:
        /*000c*/ 	.word	0x00000000
        /*0010*/ 	.short	0x0000
        /*0012*/ 	.short	0x0000
        /*0014*/ 	.byte	0x00, 0xf0, 0xc1, 0x09


	//----- nvinfo : EIATTR_SPARSE_MMA_MASK
	.align		4
.L_482:
        /*0018*/ 	.byte	0x03, 0x50
        /*001a*/ 	.short	0x0000


	//----- nvinfo : EIATTR_MAXREG_COUNT
	.align		4
        /*001c*/ 	.byte	0x03, 0x1b
        /*001e*/ 	.short	0x00ff


	//----- nvinfo : EIATTR_MERCURY_ISA_VERSION
	.align		4
        /*0020*/ 	.byte	0x03, 0x5f
        /*0022*/ 	.short	0x0101


	//----- nvinfo : EIATTR_VRC_CTA_INIT_COUNT
	.align		4
        /*0024*/ 	.byte	0x02, 0x4a
	.zero		1
	.zero		1


	//----- nvinfo : EIATTR_EXIT_INSTR_OFFSETS
	.align		4
        /*0028*/ 	.byte	0x04, 0x1c
        /*002a*/ 	.short	(.L_484 - .L_483)


	//   ....[0]....
.L_483:
        /*002c*/ 	.word	0x00000010


	//----- nvinfo : EIATTR_MAX_THREADS
	.align		4
.L_484:
        /*0030*/ 	.byte	0x04, 0x05
        /*0032*/ 	.short	(.L_486 - .L_485)
.L_485:
        /*0034*/ 	.word	0x00000100
        /*0038*/ 	.word	0x00000001
        /*003c*/ 	.word	0x00000001


	//----- nvinfo : EIATTR_CBANK_PARAM_SIZE
	.align		4
.L_486:
        /*0040*/ 	.byte	0x03, 0x19
        /*0042*/ 	.short	0x0270


	//----- nvinfo : EIATTR_PARAM_CBANK
	.align		4
        /*0044*/ 	.byte	0x04, 0x0a
        /*0046*/ 	.short	(.L_488 - .L_487)
	.align		4
.L_487:
        /*0048*/ 	.word	index@(.nv.constant0._ZN7cutlass13device_kernelIN5flash19enable_sm80_to_sm89INS1_16FlashAttnBwdSm80INS1_25CollectiveMainloopBwdSm80ILi2ELi1EN4cute5tupleIJNS5_1CILi64EEENS7_ILi128EEENS7_ILi96EEEEEENS_10bfloat16_tEfNS_4arch4Sm80ELb0ELb1ELb0ELb1ELb1ELb0ELb0ELb0ELi2ELi2ELi4ELi2ELb1EEENS1_21CollectiveEpilogueBwdISB_SC_SE_Li256ELb1ELb0ELi2EEENS1_19SingleTileSchedulerILb1ELb0ELb0ELi128EEEEEEEEEvNT_6ParamsE)
        /*004c*/ 	.short	0x0380
        /*004e*/ 	.short	0x0270


	//----- nvinfo : EIATTR_SW_WAR
	.align		4
.L_488:
        /*0050*/ 	.byte	0x04, 0x36
        /*0052*/ 	.short	(.L_490 - .L_489)
.L_489:
        /*0054*/ 	.word	0x00000008
.L_490:


//--------------------- .nv.info._ZN7cutlass13device_kernelIN5flash19enable_sm80_to_sm89INS1_16FlashAttnBwdSm80INS1_25CollectiveMainloopBwdSm80ILi2ELi1EN4cute5tupleIJNS5_1CILi64EEENS7_ILi128EEENS7_ILi96EEEEEENS_10bfloat16_tEfNS_4arch4Sm80ELb0ELb1ELb0ELb1ELb0ELb0ELb0ELb0ELi2ELi2ELi4ELi2ELb1EEENS1_24CollectiveEpilogueBwdGQAISB_fSE_Li256ELb1ELb0EEENS1_19SingleTileSchedulerILb1ELb0ELb0ELi128EEEEEEEEEvNT_6ParamsE --------------------------
	.section	.nv.info._ZN7cutlass13device_kernelIN5flash19enable_sm80_to_sm89INS1_16FlashAttnBwdSm80INS1_25CollectiveMainloopBwdSm80ILi2ELi1EN4cute5tupleIJNS5_1CILi64EEENS7_ILi128EEENS7_ILi96EEEEEENS_10bfloat16_tEfNS_4arch4Sm80ELb0ELb1ELb0ELb1ELb0ELb0ELb0ELb0ELi2ELi2ELi4ELi2ELb1EEENS1_24CollectiveEpilogueBwdGQAISB_fSE_Li256ELb1ELb0EEENS1_19SingleTileSchedulerILb1ELb0ELb0ELi128EEEEEEEEEvNT_6ParamsE,"",@"SHT_CUDA_INFO"
	.sectionflags	@""
	.align	4


	//----- nvinfo : EIATTR_CUDA_API_VERSION
	.align		4
        /*0000*/ 	.byte	0x04, 0x37
        /*0002*/ 	.short	(.L_492 - .L_491)
.L_491:
        /*0004*/ 	.word	0x00000082


	//----- nvinfo : EIATTR_KPARAM_INFO
	.align		4
.L_492:
        /*0008*/ 	.byte	0x04, 0x17
        /*000a*/ 	.short	(.L_494 - .L_493)
.L_493:
        /*000c*/ 	.word	0x00000000
        /*0010*/ 	.short	0x0000
        /*0012*/ 	.short	0x0000
        /*0014*/ 	.byte	0x00, 0xf0, 0xe1, 0x09


	//----- nvinfo : EIATTR_SPARSE_MMA_MASK
	.align		4
.L_494:
        /*0018*/ 	.byte	0x03, 0x50
        /*001a*/ 	.short	0x0000


	//----- nvinfo : EIATTR_MAXREG_COUNT
	.align		4
        /*001c*/ 	.byte	0x03, 0x1b
        /*001e*/ 	.short	0x00ff


	//----- nvinfo : EIATTR_MERCURY_ISA_VERSION
	.align		4
        /*0020*/ 	.byte	0x03, 0x5f
        /*0022*/ 	.short	0x0101


	//----- nvinfo : EIATTR_VRC_CTA_INIT_COUNT
	.align		4
        /*0024*/ 	.byte	0x02, 0x4a
	.zero		1
	.zero		1


	//----- nvinfo : EIATTR_EXIT_INSTR_OFFSETS
	.align		4
        /*0028*/ 	.byte	0x04, 0x1c
        /*002a*/ 	.short	(.L_496 - .L_495)


	//   ....[0]....
.L_495:
        /*002c*/ 	.word	0x00000010


	//----- nvinfo : EIATTR_MAX_THREADS
	.align		4
.L_496:
        /*0030*/ 	.byte	0x04, 0x05
        /*0032*/ 	.short	(.L_498 - .L_497)
.L_497:
        /*0034*/ 	.word	0x00000100
        /*0038*/ 	.word	0x00000001
        /*003c*/ 	.word	0x00000001


	//----- nvinfo : EIATTR_CBANK_PARAM_SIZE
	.align		4
.L_498:
        /*0040*/ 	.byte	0x03, 0x19
        /*0042*/ 	.short	0x0278


	//----- nvinfo : EIATTR_PARAM_CBANK
	.align		4
        /*0044*/ 	.byte	0x04, 0x0a
        /*0046*/ 	.short	(.L_500 - .L_499)
	.align		4
.L_499:
        /*0048*/ 	.word	index@(.nv.constant0._ZN7cutlass13device_kernelIN5flash19enable_sm80_to_sm89INS1_16FlashAttnBwdSm80INS1_25CollectiveMainloopBwdSm80ILi2ELi1EN4cute5tupleIJNS5_1CILi64EEENS7_ILi128EEENS7_ILi96EEEEEENS_10bfloat16_tEfNS_4arch4Sm80ELb0ELb1ELb0ELb1ELb0ELb0ELb0ELb0ELi2ELi2ELi4ELi2ELb1EEENS1_24CollectiveEpilogueBwdGQAISB_fSE_Li256ELb1ELb0EEENS1_19SingleTileSchedulerILb1ELb0ELb0ELi128EEEEEEEEEvNT_6ParamsE)
        /*004c*/ 	.short	0x0380
        /*004e*/ 	.short	0x0278


	//----- nvinfo : EIATTR_SW_WAR
	.align		4
.L_500:
        /*0050*/ 	.byte	0x04, 0x36
        /*0052*/ 	.short	(.L_502 - .L_501)
.L_501:
        /*0054*/ 	.word	0x00000008
.L_502:


//--------------------- .nv.info._ZN7cutlass13device_kernelIN5flash19enable_sm80_to_sm89INS1_16FlashAttnBwdSm80INS1_25CollectiveMainloopBwdSm80ILi2ELi1EN4cute5tupleIJNS5_1CILi64EEENS7_ILi128EEENS7_ILi96EEEEEENS_10bfloat16_tEfNS_4arch4Sm80ELb0ELb1ELb0ELb1ELb1ELb0ELb0ELb0ELi2ELi2ELi4ELi2ELb1EEENS1_24CollectiveEpilogueBwdGQAISB_fSE_Li256ELb1ELb1EEENS1_19SingleTileSchedulerILb1ELb0ELb0ELi128EEEEEEEEEvNT_6ParamsE --------------------------
	.section	.nv.info._ZN7cutlass13device_kernelIN5flash19enable_sm80_to_sm89INS1_16FlashAttnBwdSm80INS1_25CollectiveMainloopBwdSm80ILi2ELi1EN4cute5tupleIJNS5_1CILi64EEENS7_ILi128EEENS7_ILi96EEEEEENS_10bfloat16_tEfNS_4arch4Sm80ELb0ELb1ELb0ELb1ELb1ELb0ELb0ELb0ELi2ELi2ELi4ELi2ELb1EEENS1_24CollectiveEpilogueBwdGQAISB_fSE_Li256ELb1ELb1EEENS1_19SingleTileSchedulerILb1ELb0ELb0ELi128EEEEEEEEEvNT_6ParamsE,"",@"SHT_CUDA_INFO"
	.sectionflags	@""
	.align	4


	//----- nvinfo : EIATTR_CUDA_API_VERSION
	.align		4
        /*0000*/ 	.byte	0x04, 0x37
        /*0002*/ 	.short	(.L_504 - .L_503)
.L_503:
        /*0004*/ 	.word	0x00000082


	//----- nvinfo : EIATTR_KPARAM_INFO
	.align		4
.L_504:
        /*0008*/ 	.byte	0x04, 0x17
        /*000a*/ 	.short	(.L_506 - .L_505)
.L_505:
        /*000c*/ 	.word	0x00000000
        /*0010*/ 	.short	0x0000
        /*0012*/ 	.short	0x0000
        /*0014*/ 	.byte	0x00, 0xf0, 0xe1, 0x09


	//----- nvinfo : EIATTR_SPARSE_MMA_MASK
	.align		4
.L_506:
        /*0018*/ 	.byte	0x03, 0x50
        /*001a*/ 	.short	0x0000


	//----- nvinfo : EIATTR_MAXREG_COUNT
	.align		4
        /*001c*/ 	.byte	0x03, 0x1b
        /*001e*/ 	.short	0x00ff


	//----- nvinfo : EIATTR_MERCURY_ISA_VERSION
	.align		4
        /*0020*/ 	.byte	0x03, 0x5f
        /*0022*/ 	.short	0x0101


	//----- nvinfo : EIATTR_VRC_CTA_INIT_COUNT
	.align		4
        /*0024*/ 	.byte	0x02, 0x4a
	.zero		1
	.zero		1


	//----- nvinfo : EIATTR_EXIT_INSTR_OFFSETS
	.align		4
        /*0028*/ 	.byte	0x04, 0x1c
        /*002a*/ 	.short	(.L_508 - .L_507)


	//   ....[0]....
.L_507:
        /*002c*/ 	.word	0x00000010


	//----- nvinfo : EIATTR_MAX_THREADS
	.align		4
.L_508:
        /*0030*/ 	.byte	0x04, 0x05
        /*0032*/ 	.short	(.L_510 - .L_509)
.L_509:
        /*0034*/ 	.word	0x00000100
        /*0038*/ 	.word	0x00000001
        /*003c*/ 	.word	0x00000001


	//----- nvinfo : EIATTR_CBANK_PARAM_SIZE
	.align		4
.L_510:
        /*0040*/ 	.byte	0x03, 0x19
        /*0042*/ 	.short	0x0278


	//----- nvinfo : EIATTR_PARAM_CBANK
	.align		4
        /*0044*/ 	.byte	0x04, 0x0a
        /*0046*/ 	.short	(.L_512 - .L_511)
	.align		4
.L_511:
        /*0048*/ 	.word	index@(.nv.constant0._ZN7cutlass13device_kernelIN5flash19enable_sm80_to_sm89INS1_16FlashAttnBwdSm80INS1_25CollectiveMainloopBwdSm80ILi2ELi1EN4cute5tupleIJNS5_1CILi64EEENS7_ILi128EEENS7_ILi96EEEEEENS_10bfloat16_tEfNS_4arch4Sm80ELb0ELb1ELb0ELb1ELb1ELb0ELb0ELb0ELi2ELi2ELi4ELi2ELb1EEENS1_24CollectiveEpilogueBwdGQAISB_fSE_Li256ELb1ELb1EEENS1_19SingleTileSchedulerILb1ELb0ELb0ELi128EEEEEEEEEvNT_6ParamsE)
        /*004c*/ 	.short	0x0380
        /*004e*/ 	.short	0x0278


	//----- nvinfo : EIATTR_SW_WAR
	.align		4
.L_512:
        /*0050*/ 	.byte	0x04, 0x36
        /*0052*/ 	.short	(.L_514 - .L_513)
.L_513:
        /*0054*/ 	.word	0x00000008
.L_514:


//--------------------- .nv.info._ZN7cutlass13device_kernelIN5flash19enable_sm80_to_sm89INS1_16FlashAttnBwdSm80INS1_25CollectiveMainloopBwdSm80ILi2ELi1EN4cute5tupleIJNS5_1CILi64EEENS7_ILi128EEENS7_ILi96EEEEEENS_10bfloat16_tEfNS_4arch4Sm80ELb1ELb0ELb0ELb0ELb0ELb0ELb0ELb0ELi2ELi2ELi4ELi2ELb1EEENS1_21CollectiveEpilogueBwdISB_SC_SE_Li256ELb0ELb0ELi2EEENS1_25SingleTileBwdLPTSchedulerILb0ELi128ELb0EEEEEEEEEvNT_6ParamsE --------------------------
	.section	.nv.info._ZN7cutlass13device_kernelIN5flash19enable_sm80_to_sm89INS1_16FlashAttnBwdSm80INS1_25CollectiveMainloopBwdSm80ILi2ELi1EN4cute5tupleIJNS5_1CILi64EEENS7_ILi128EEENS7_ILi96EEEEEENS_10bfloat16_tEfNS_4arch4Sm80ELb1ELb0ELb0ELb0ELb0ELb0ELb0ELb0ELi2ELi2ELi4ELi2ELb1EEENS1_21CollectiveEpilogueBwdISB_SC_SE_Li256ELb0ELb0ELi2EEENS1_25SingleTileBwdLPTSchedulerILb0ELi128ELb0EEEEEEEEEvNT_6ParamsE,"",@"SHT_CUDA_INFO"
	.sectionflags	@""
	.align	4


	//----- nvinfo : EIATTR_CUDA_API_VERSION
	.align		4
        /*0000*/ 	.byte	0x04, 0x37
        /*0002*/ 	.short	(.L_516 - .L_515)
.L_515:
        /*0004*/ 	.word	0x00000082


	//----- nvinfo : EIATTR_KPARAM_INFO
	.align		4
.L_516:
        /*0008*/ 	.byte	0x04, 0x17
        /*000a*/ 	.short	(.L_518 - .L_517)
.L_517:
        /*000c*/ 	.word	0x00000000
        /*0010*/ 	.short	0x0000
        /*0012*/ 	.short	0x0000
        /*0014*/ 	.byte	0x00, 0xf0, 0x21, 0x0a


	//----- nvinfo : EIATTR_SPARSE_MMA_MASK
	.align		4
.L_518:
        /*0018*/ 	.byte	0x03, 0x50
        /*001a*/ 	.short	0x0000


	//----- nvinfo : EIATTR_MAXREG_COUNT
	.align		4
        /*001c*/ 	.byte	0x03, 0x1b
        /*001e*/ 	.short	0x00ff


	//----- nvinfo : EIATTR_MERCURY_ISA_VERSION
	.align		4
        /*0020*/ 	.byte	0x03, 0x5f
        /*0022*/ 	.short	0x0101


	//----- nvinfo : EIATTR_VRC_CTA_INIT_COUNT
	.align		4
        /*0024*/ 	.byte	0x02, 0x4a
	.zero		1
	.zero		1


	//----- nvinfo : EIATTR_EXIT_INSTR_OFFSETS
	.align		4
        /*0028*/ 	.byte	0x04, 0x1c
        /*002a*/ 	.short	(.L_520 - .L_519)


	//   ....[0]....
.L_519:
        /*002c*/ 	.word	0x00000010


	//----- nvinfo : EIATTR_MAX_THREADS
	.align		4
.L_520:
        /*0030*/ 	.byte	0x04, 0x05
        /*0032*/ 	.short	(.L_522 - .L_521)
.L_521:
        /*0034*/ 	.word	0x00000100
        /*0038*/ 	.word	0x00000001
        /*003c*/ 	.word	0x00000001


	//----- nvinfo : EIATTR_CBANK_PARAM_SIZE
	.align		4
.L_522:
        /*0040*/ 	.byte	0x03, 0x19
        /*0042*/ 	.short	0x0288


	//----- nvinfo : EIATTR_PARAM_CBANK
	.align		4
        /*0044*/ 	.byte	0x04, 0x0a
        /*0046*/ 	.short	(.L_524 - .L_523)
	.align		4
.L_523:
        /*0048*/ 	.word	index@(.nv.constant0._ZN7cutlass13device_kernelIN5flash19enable_sm80_to_sm89INS1_16FlashAttnBwdSm80INS1_25CollectiveMainloopBwdSm80ILi2ELi1EN4cute5tupleIJNS5_1CILi64EEENS7_ILi128EEENS7_ILi96EEEEEENS_10bfloat16_tEfNS_4arch4Sm80ELb1ELb0ELb0ELb0ELb0ELb0ELb0ELb0ELi2ELi2ELi4ELi2ELb1EEENS1_21CollectiveEpilogueBwdISB_SC_SE_Li256ELb0ELb0ELi2EEENS1_25SingleTileBwdLPTSchedulerILb0ELi128ELb0EEEEEEEEEvNT_6ParamsE)
        /*004c*/ 	.short	0x0380
        /*004e*/ 	.short	0x0288


	//----- nvinfo : EIATTR_SW_WAR
	.align		4
.L_524:
        /*0050*/ 	.byte	0x04, 0x36
        /*0052*/ 	.short	(.L_526 - .L_525)
.L_525:
        /*0054*/ 	.word	0x00000008
.L_526:


//--------------------- .nv.info._ZN7cutlass13device_kernelIN5flash19enable_sm80_to_sm89INS1_16FlashAttnBwdSm80INS1_25CollectiveMainloopBwdSm80ILi2ELi1EN4cute5tupleIJNS5_1CILi64EEENS7_ILi128EEENS7_ILi96EEEEEENS_10bfloat16_tEfNS_4arch4Sm80ELb1ELb0ELb0ELb0ELb1ELb0ELb0ELb0ELi2ELi2ELi4ELi2ELb1EEENS1_21CollectiveEpilogueBwdISB_SC_SE_Li256ELb0ELb0ELi2EEENS1_25SingleTileBwdLPTSchedulerILb0ELi128ELb1EEEEEEEEEvNT_6ParamsE --------------------------
	.section	.nv.info._ZN7cutlass13device_kernelIN5flash19enable_sm80_to_sm89INS1_16FlashAttnBwdSm80INS1_25CollectiveMainloopBwdSm80ILi2ELi1EN4cute5tupleIJNS5_1CILi64EEENS7_ILi128EEENS7_ILi96EEEEEENS_10bfloat16_tEfNS_4arch4Sm80ELb1ELb0ELb0ELb0ELb1ELb0ELb0ELb0ELi2ELi2ELi4ELi2ELb1EEENS1_21CollectiveEpilogueBwdISB_SC_SE_Li256ELb0ELb0ELi2EEENS1_25SingleTileBwdLPTSchedulerILb0ELi128ELb1EEEEEEEEEvNT_6ParamsE,"",@"SHT_CUDA_INFO"
	.sectionflags	@""
	.align	4


	//----- nvinfo : EIATTR_CUDA_API_VERSION
	.align		4
        /*0000*/ 	.byte	0x04, 0x37
        /*0002*/ 	.short	(.L_528 - .L_527)
.L_527:
        /*0004*/ 	.word	0x00000082


	//----- nvinfo : EIATTR_KPARAM_INFO
	.align		4
.L_528:
        /*0008*/ 	.byte	0x04, 0x17
        /*000a*/ 	.short	(.L_530 - .L_529)
.L_529:
        /*000c*/ 	.word	0x00000000
        /*0010*/ 	.short	0x0000
        /*0012*/ 	.short	0x0000
        /*0014*/ 	.byte	0x00, 0xf0, 0x21, 0x0a


	//----- nvinfo : EIATTR_SPARSE_MMA_MASK
	.align		4
.L_530:
        /*0018*/ 	.byte	0x03, 0x50
        /*001a*/ 	.short	0x0000


	//----- nvinfo : EIATTR_MAXREG_COUNT
	.align		4
        /*001c*/ 	.byte	0x03, 0x1b
        /*001e*/ 	.short	0x00ff


	//----- nvinfo : EIATTR_MERCURY_ISA_VERSION
	.align		4
        /*0020*/ 	.byte	0x03, 0x5f
        /*0022*/ 	.short	0x0101


	//----- nvinfo : EIATTR_VRC_CTA_INIT_COUNT
	.align		4
        /*0024*/ 	.byte	0x02, 0x4a
	.zero		1
	.zero		1


	//----- nvinfo : EIATTR_EXIT_INSTR_OFFSETS
	.align		4
        /*0028*/ 	.byte	0x04, 0x1c
        /*002a*/ 	.short	(.L_532 - .L_531)


	//   ....[0]....
.L_531:
        /*002c*/ 	.word	0x00000010


	//----- nvinfo : EIATTR_MAX_THREADS
	.align		4
.L_532:
        /*0030*/ 	.byte	0x04, 0x05
        /*0032*/ 	.short	(.L_534 - .L_533)
.L_533:
        /*0034*/ 	.word	0x00000100
        /*0038*/ 	.word	0x00000001
        /*003c*/ 	.word	0x00000001


	//----- nvinfo : EIATTR_CBANK_PARAM_SIZE
	.align		4
.L_534:
        /*0040*/ 	.byte	0x03, 0x19
        /*0042*/ 	.short	0x0288


	//----- nvinfo : EIATTR_PARAM_CBANK
	.align		4
        /*0044*/ 	.byte	0x04, 0x0a
        /*0046*/ 	.short	(.L_536 - .L_535)
	.align		4
.L_535:
        /*0048*/ 	.word	index@(.nv.constant0._ZN7cutlass13device_kernelIN5flash19enable_sm80_to_sm89INS1_16FlashAttnBwdSm80INS1_25CollectiveMainloopBwdSm80ILi2ELi1EN4cute5tupleIJNS5_1CILi64EEENS7_ILi128EEENS7_ILi96EEEEEENS_10bfloat16_tEfNS_4arch4Sm80ELb1ELb0ELb0ELb0ELb1ELb0ELb0ELb0ELi2ELi2ELi4ELi2ELb1EEENS1_21CollectiveEpilogueBwdISB_SC_SE_Li256ELb0ELb0ELi2EEENS1_25SingleTileBwdLPTSchedulerILb0ELi128ELb1EEEEEEEEEvNT_6ParamsE)
        /*004c*/ 	.short	0x0380
        /*004e*/ 	.short	0x0288


	//----- nvinfo : EIATTR_SW_WAR
	.align		4
.L_536:
        /*0050*/ 	.byte	0x04, 0x36
        /*0052*/ 	.short	(.L_538 - .L_537)
.L_537:
        /*0054*/ 	.word	0x00000008
.L_538:


//--------------------- .nv.info._ZN7cutlass13device_kernelIN5flash19enable_sm80_to_sm89INS1_16FlashAttnBwdSm80INS1_25CollectiveMainloopBwdSm80ILi2ELi1EN4cute5tupleIJNS5_1CILi64EEENS7_ILi128EEENS7_ILi96EEEEEENS_10bfloat16_tEfNS_4arch4Sm80ELb1ELb0ELb0ELb0ELb0ELb0ELb0ELb0ELi2ELi2ELi4ELi2ELb1EEENS1_24CollectiveEpilogueBwdGQAISB_fSE_Li256ELb0ELb0EEENS1_25SingleTileBwdLPTSchedulerILb0ELi128ELb0EEEEEEEEEvNT_6ParamsE --------------------------
	.section	.nv.info._ZN7cutlass13device_kernelIN5flash19enable_sm80_to_sm89INS1_16FlashAttnBwdSm80INS1_25CollectiveMainloopBwdSm80ILi2ELi1EN4cute5tupleIJNS5_1CILi64EEENS7_ILi128EEENS7_ILi96EEEEEENS_10bfloat16_tEfNS_4arch4Sm80ELb1ELb0ELb0ELb0ELb0ELb0ELb0ELb0ELi2ELi2ELi4ELi2ELb1EEENS1_24CollectiveEpilogueBwdGQAISB_fSE_Li256ELb0ELb0EEENS1_25SingleTileBwdLPTSchedulerILb0ELi128ELb0EEEEEEEEEvNT_6ParamsE,"",@"SHT_CUDA_INFO"
	.sectionflags	@""
	.align	4


	//----- nvinfo : EIATTR_CUDA_API_VERSION
	.align		4
        /*0000*/ 	.byte	0x04, 0x37
        /*0002*/ 	.short	(.L_540 - .L_539)
.L_539:
        /*0004*/ 	.word	0x00000082


	//----- nvinfo : EIATTR_KPARAM_INFO
	.align		4
.L_540:
        /*0008*/ 	.byte	0x04, 0x17
        /*000a*/ 	.short	(.L_542 - .L_541)
.L_541:
        /*000c*/ 	.word	0x00000000
        /*0010*/ 	.short	0x0000
        /*0012*/ 	.short	0x0000
        /*0014*/ 	.byte	0x00, 0xf0, 0x41, 0x0a


	//----- nvinfo : EIATTR_SPARSE_MMA_MASK
	.align		4
.L_542:
        /*0018*/ 	.byte	0x03, 0x50
        /*001a*/ 	.short	0x0000


	//----- nvinfo : EIATTR_MAXREG_COUNT
	.align		4
        /*001c*/ 	.byte	0x03, 0x1b
        /*001e*/ 	.short	0x00ff


	//----- nvinfo : EIATTR_MERCURY_ISA_VERSION
	.align		4
        /*0020*/ 	.byte	0x03, 0x5f
        /*0022*/ 	.short	0x0101


	//----- nvinfo : EIATTR_VRC_CTA_INIT_COUNT
	.align		4
        /*0024*/ 	.byte	0x02, 0x4a
	.zero		1
	.zero		1


	//----- nvinfo : EIATTR_EXIT_INSTR_OFFSETS
	.align		4
        /*0028*/ 	.byte	0x04, 0x1c
        /*002a*/ 	.short	(.L_544 - .L_543)


	//   ....[0]....
.L_543:
        /*002c*/ 	.word	0x00000010


	//----- nvinfo : EIATTR_MAX_THREADS
	.align		4
.L_544:
        /*0030*/ 	.byte	0x04, 0x05
        /*0032*/ 	.short	(.L_546 - .L_545)
.L_545:
        /*0034*/ 	.word	0x00000100
        /*0038*/ 	.word	0x00000001
        /*003c*/ 	.word	0x00000001


	//----- nvinfo : EIATTR_CBANK_PARAM_SIZE
	.align		4
.L_546:
        /*0040*/ 	.byte	0x03, 0x19
        /*0042*/ 	.short	0x0290


	//----- nvinfo : EIATTR_PARAM_CBANK
	.align		4
        /*0044*/ 	.byte	0x04, 0x0a
        /*0046*/ 	.short	(.L_548 - .L_547)
	.align		4
.L_547:
        /*0048*/ 	.word	index@(.nv.constant0._ZN7cutlass13device_kernelIN5flash19enable_sm80_to_sm89INS1_16FlashAttnBwdSm80INS1_25CollectiveMainloopBwdSm80ILi2ELi1EN4cute5tupleIJNS5_1CILi64EEENS7_ILi128EEENS7_ILi96EEEEEENS_10bfloat16_tEfNS_4arch4Sm80ELb1ELb0ELb0ELb0ELb0ELb0ELb0ELb0ELi2ELi2ELi4ELi2ELb1EEENS1_24CollectiveEpilogueBwdGQAISB_fSE_Li256ELb0ELb0EEENS1_25SingleTileBwdLPTSchedulerILb0ELi128ELb0EEEEEEEEEvNT_6ParamsE)
        /*004c*/ 	.short	0x0380
        /*004e*/ 	.short	0x0290


	//----- nvinfo : EIATTR_SW_WAR
	.align		4
.L_548:
        /*0050*/ 	.byte	0x04, 0x36
        /*0052*/ 	.short	(.L_550 - .L_549)
.L_549:
        /*0054*/ 	.word	0x00000008
.L_550:


//--------------------- .nv.info._ZN7cutlass13device_kernelIN5flash19enable_sm80_to_sm89INS1_16FlashAttnBwdSm80INS1_25CollectiveMainloopBwdSm80ILi2ELi1EN4cute5tupleIJNS5_1CILi64EEENS7_ILi128EEENS7_ILi96EEEEEENS_10bfloat16_tEfNS_4arch4Sm80ELb1ELb0ELb0ELb0ELb1ELb0ELb0ELb0ELi2ELi2ELi4ELi2ELb1EEENS1_24CollectiveEpilogueBwdGQAISB_fSE_Li256ELb0ELb1EEENS1_25SingleTileBwdLPTSchedulerILb0ELi128ELb1EEEEEEEEEvNT_6ParamsE --------------------------
	.section	.nv.info._ZN7cutlass13device_kernelIN5flash19enable_sm80_to_sm89INS1_16FlashAttnBwdSm80INS1_25CollectiveMainloopBwdSm80ILi2ELi1EN4cute5tupleIJNS5_1CILi64EEENS7_ILi128EEENS7_ILi96EEEEEENS_10bfloat16_tEfNS_4arch4Sm80ELb1ELb0ELb0ELb0ELb1ELb0ELb0ELb0ELi2ELi2ELi4ELi2ELb1EEENS1_24CollectiveEpilogueBwdGQAISB_fSE_Li256ELb0ELb1EEENS1_25SingleTileBwdLPTSchedulerILb0ELi128ELb1EEEEEEEEEvNT_6ParamsE,"",@"SHT_CUDA_INFO"
	.sectionflags	@""
	.align	4


	//----- nvinfo : EIATTR_CUDA_API_VERSION
	.align		4
        /*0000*/ 	.byte	0x04, 0x37
        /*0002*/ 	.short	(.L_552 - .L_551)
.L_551:
        /*0004*/ 	.word	0x00000082


	//----- nvinfo : EIATTR_KPARAM_INFO
	.align		4
.L_552:
        /*0008*/ 	.byte	0x04, 0x17
        /*000a*/ 	.short	(.L_554 - .L_553)
.L_553:
        /*000c*/ 	.word	0x00000000
        /*0010*/ 	.short	0x0000
        /*0012*/ 	.short	0x0000
        /*0014*/ 	.byte	0x00, 0xf0, 0x41, 0x0a


	//----- nvinfo : EIATTR_SPARSE_MMA_MASK
	.align		4
.L_554:
        /*0018*/ 	.byte	0x03, 0x50
        /*001a*/ 	.short	0x0000


	//----- nvinfo : EIATTR_MAXREG_COUNT
	.align		4
        /*001c*/ 	.byte	0x03, 0x1b
        /*001e*/ 	.short	0x00ff


	//----- nvinfo : EIATTR_MERCURY_ISA_VERSION
	.align		4
        /*0020*/ 	.byte	0x03, 0x5f
        /*0022*/ 	.short	0x0101


	//----- nvinfo : EIATTR_VRC_CTA_INIT_COUNT
	.align		4
        /*0024*/ 	.byte	0x02, 0x4a
	.zero		1
	.zero		1


	//----- nvinfo : EIATTR_EXIT_INSTR_OFFSETS
	.align		4
        /*0028*/ 	.byte	0x04, 0x1c
        /*002a*/ 	.short	(.L_556 - .L_555)


	//   ....[0]....
.L_555:
        /*002c*/ 	.word	0x00000010


	//----- nvinfo : EIATTR_MAX_THREADS
	.align		4
.L_556:
        /*0030*/ 	.byte	0x04, 0x05
        /*0032*/ 	.short	(.L_558 - .L_557)
.L_557:
        /*0034*/ 	.word	0x00000100
        /*0038*/ 	.word	0x00000001
        /*003c*/ 	.word	0x00000001


	//----- nvinfo : EIATTR_CBANK_PARAM_SIZE
	.align		4
.L_558:
        /*0040*/ 	.byte	0x03, 0x19
        /*0042*/ 	.short	0x0290


	//----- nvinfo : EIATTR_PARAM_CBANK
	.align		4
        /*0044*/ 	.byte	0x04, 0x0a
        /*0046*/ 	.short	(.L_560 - .L_559)
	.align		4
.L_559:
        /*0048*/ 	.word	index@(.nv.constant0._ZN7cutlass13device_kernelIN5flash19enable_sm80_to_sm89INS1_16FlashAttnBwdSm80INS1_25CollectiveMainloopBwdSm80ILi2ELi1EN4cute5tupleIJNS5_1CILi64EEENS7_ILi128EEENS7_ILi96EEEEEENS_10bfloat16_tEfNS_4arch4Sm80ELb1ELb0ELb0ELb0ELb1ELb0ELb0ELb0ELi2ELi2ELi4ELi2ELb1EEENS1_24CollectiveEpilogueBwdGQAISB_fSE_Li256ELb0ELb1EEENS1_25SingleTileBwdLPTSchedulerILb0ELi128ELb1EEEEEEEEEvNT_6ParamsE)
        /*004c*/ 	.short	0x0380
        /*004e*/ 	.short	0x0290


	//----- nvinfo : EIATTR_SW_WAR
	.align		4
.L_560:
        /*0050*/ 	.byte	0x04, 0x36
        /*0052*/ 	.short	(.L_562 - .L_561)
.L_561:
        /*0054*/ 	.word	0x00000008
.L_562:


//--------------------- .nv.info._ZN7cutlass13device_kernelIN5flash19enable_sm80_to_sm89INS1_16FlashAttnBwdSm80INS1_25CollectiveMainloopBwdSm80ILi2ELi1EN4cute5tupleIJNS5_1CILi64EEENS7_ILi128EEENS7_ILi96EEEEEENS_10bfloat16_tEfNS_4arch4Sm80ELb1ELb0ELb0ELb1ELb0ELb0ELb0ELb0ELi2ELi2ELi4ELi2ELb1EEENS1_21CollectiveEpilogueBwdISB_SC_SE_Li256ELb1ELb0ELi2EEENS1_25SingleTileBwdLPTSchedulerILb1ELi128ELb0EEEEEEEEEvNT_6ParamsE --------------------------
	.section	.nv.info._ZN7cutlass13device_kernelIN5flash19enable_sm80_to_sm89INS1_16FlashAttnBwdSm80INS1_25CollectiveMainloopBwdSm80ILi2ELi1EN4cute5tupleIJNS5_1CILi64EEENS7_ILi128EEENS7_ILi96EEEEEENS_10bfloat16_tEfNS_4arch4Sm80ELb1ELb0ELb0ELb1ELb0ELb0ELb0ELb0ELi2ELi2ELi4ELi2ELb1EEENS1_21CollectiveEpilogueBwdISB_SC_SE_Li256ELb1ELb0ELi2EEENS1_25SingleTileBwdLPTSchedulerILb1ELi128ELb0EEEEEEEEEvNT_6ParamsE,"",@"SHT_CUDA_INFO"
	.sectionflags	@""
	.align	4


	//----- nvinfo : EIATTR_CUDA_API_VERSION
	.align		4
        /*0000*/ 	.byte	0x04, 0x37
        /*0002*/ 	.short	(.L_564 - .L_563)
.L_563:
        /*0004*/ 	.word	0x00000082


	//----- nvinfo : EIATTR_KPARAM_INFO
	.align		4
.L_564:
        /*0008*/ 	.byte	0x04, 0x17
        /*000a*/ 	.short	(.L_566 - .L_565)
.L_565:
        /*000c*/ 	.word	0x00000000
        /*0010*/ 	.short	0x0000
        /*0012*/ 	.short	0x0000
        /*0014*/ 	.byte	0x00, 0xf0, 0x21, 0x0a


	//----- nvinfo : EIATTR_SPARSE_MMA_MASK
	.align		4
.L_566:
        /*0018*/ 	.byte	0x03, 0x50
        /*001a*/ 	.short	0x0000


	//----- nvinfo : EIATTR_MAXREG_COUNT
	.align		4
        /*001c*/ 	.byte	0x03, 0x1b
        /*001e*/ 	.short	0x00ff


	//----- nvinfo : EIATTR_MERCURY_ISA_VERSION
	.align		4
        /*0020*/ 	.byte	0x03, 0x5f
        /*0022*/ 	.short	0x0101


	//----- nvinfo : EIATTR_VRC_CTA_INIT_COUNT
	.align		4
        /*0024*/ 	.byte	0x02, 0x4a
	.zero		1
	.zero		1


	//----- nvinfo : EIATTR_EXIT_INSTR_OFFSETS
	.align		4
        /*0028*/ 	.byte	0x04, 0x1c
        /*002a*/ 	.short	(.L_568 - .L_567)


	//   ....[0]....
.L_567:
        /*002c*/ 	.word	0x00000010


	//----- nvinfo : EIATTR_MAX_THREADS
	.align		4
.L_568:
        /*0030*/ 	.byte	0x04, 0x05
        /*0032*/ 	.short	(.L_570 - .L_569)
.L_569:
        /*0034*/ 	.word	0x00000100
        /*0038*/ 	.word	0x00000001
        /*003c*/ 	.word	0x00000001


	//----- nvinfo : EIATTR_CBANK_PARAM_SIZE
	.align		4
.L_570:
        /*0040*/ 	.byte	0x03, 0x19
        /*0042*/ 	.short	0x0288


	//----- nvinfo : EIATTR_PARAM_CBANK
	.align		4
        /*0044*/ 	.byte	0x04, 0x0a
        /*0046*/ 	.short	(.L_572 - .L_571)
	.align		4
.L_571:
        /*0048*/ 	.word	index@(.nv.constant0._ZN7cutlass13device_kernelIN5flash19enable_sm80_to_sm89INS1_16FlashAttnBwdSm80INS1_25CollectiveMainloopBwdSm80ILi2ELi1EN4cute5tupleIJNS5_1CILi64EEENS7_ILi128EEENS7_ILi96EEEEEENS_10bfloat16_tEfNS_4arch4Sm80ELb1ELb0ELb0ELb1ELb0ELb0ELb0ELb0ELi2ELi2ELi4ELi2ELb1EEENS1_21CollectiveEpilogueBwdISB_SC_SE_Li256ELb1ELb0ELi2EEENS1_25SingleTileBwdLPTSchedulerILb1ELi128ELb0EEEEEEEEEvNT_6ParamsE)
        /*004c*/ 	.short	0x0380
        /*004e*/ 	.short	0x0288


	//----- nvinfo : EIATTR_SW_WAR
	.align		4
.L_572:
        /*0050*/ 	.byte	0x04, 0x36
        /*0052*/ 	.short	(.L_574 - .L_573)
.L_573:
        /*0054*/ 	.word	0x00000008
.L_574:


//--------------------- .nv.info._ZN7cutlass13device_kernelIN5flash19enable_sm80_to_sm89INS1_16FlashAttnBwdSm80INS1_25CollectiveMainloopBwdSm80ILi2ELi1EN4cute5tupleIJNS5_1CILi64EEENS7_ILi128EEENS7_ILi96EEEEEENS_10bfloat16_tEfNS_4arch4Sm80ELb1ELb0ELb0ELb1ELb1ELb0ELb0ELb0ELi2ELi2ELi4ELi2ELb1EEENS1_21CollectiveEpilogueBwdISB_SC_SE_Li256ELb1ELb0ELi2EEENS1_25SingleTileBwdLPTSchedulerILb1ELi128ELb1EEEEEEEEEvNT_6ParamsE --------------------------
	.section	.nv.info._ZN7cutlass13device_kernelIN5flash19enable_sm80_to_sm89INS1_16FlashAttnBwdSm80INS1_25CollectiveMainloopBwdSm80ILi2ELi1EN4cute5tupleIJNS5_1CILi64EEENS7_ILi128EEENS7_ILi96EEEEEENS_10bfloat16_tEfNS_4arch4Sm80ELb1ELb0ELb0ELb1ELb1ELb0ELb0ELb0ELi2ELi2ELi4ELi2ELb1EEENS1_21CollectiveEpilogueBwdISB_SC_SE_Li256ELb1ELb0ELi2EEENS1_25SingleTileBwdLPTSchedulerILb1ELi128ELb1EEEEEEEEEvNT_6ParamsE,"",@"SHT_CUDA_INFO"
	.sectionflags	@""
	.align	4


	//----- nvinfo : EIATTR_CUDA_API_VERSION
	.align		4
        /*0000*/ 	.byte	0x04, 0x37
        /*0002*/ 	.short	(.L_576 - .L_575)
.L_575:
        /*0004*/ 	.word	0x00000082


	//----- nvinfo : EIATTR_KPARAM_INFO
	.align		4
.L_576:
        /*0008*/ 	.byte	0x04, 0x17
        /*000a*/ 	.short	(.L_578 - .L_577)
.L_577:
        /*000c*/ 	.word	0x00000000
        /*0010*/ 	.short	0x0000
        /*0012*/ 	.short	0x0000
        /*0014*/ 	.byte	0x00, 0xf0, 0x21, 0x0a


	//----- nvinfo : EIATTR_SPARSE_MMA_MASK
	.align		4
.L_578:
        /*0018*/ 	.byte	0x03, 0x50
        /*001a*/ 	.short	0x0000


	//----- nvinfo : EIATTR_MAXREG_COUNT
	.align		4
        /*001c*/ 	.byte	0x03, 0x1b
        /*001e*/ 	.short	0x00ff


	//----- nvinfo : EIATTR_MERCURY_ISA_VERSION
	.align		4
        /*0020*/ 	.byte	0x03, 0x5f
        /*0022*/ 	.short	0x0101


	//----- nvinfo : EIATTR_VRC_CTA_INIT_COUNT
	.align		4
        /*0024*/ 	.byte	0x02, 0x4a
	.zero		1
	.zero		1


	//----- nvinfo : EIATTR_EXIT_INSTR_OFFSETS
	.align		4
        /*0028*/ 	.byte	0x04, 0x1c
        /*002a*/ 	.short	(.L_580 - .L_579)


	//   ....[0]....
.L_579:
        /*002c*/ 	.word	0x00000010


	//----- nvinfo : EIATTR_MAX_THREADS
	.align		4
.L_580:
        /*0030*/ 	.byte	0x04, 0x05
        /*0032*/ 	.short	(.L_582 - .L_581)
.L_581:
        /*0034*/ 	.word	0x00000100
        /*0038*/ 	.word	0x00000001
        /*003c*/ 	.word	0x00000001


	//----- nvinfo : EIATTR_CBANK_PARAM_SIZE
	.align		4
.L_582:
        /*0040*/ 	.byte	0x03, 0x19
        /*0042*/ 	.short	0x0288


	//----- nvinfo : EIATTR_PARAM_CBANK
	.align		4
        /*0044*/ 	.byte	0x04, 0x0a
        /*0046*/ 	.short	(.L_584 - .L_583)
	.align		4
.L_583:
        /*0048*/ 	.word	index@(.nv.constant0._ZN7cutlass13device_kernelIN5flash19enable_sm80_to_sm89INS1_16FlashAttnBwdSm80INS1_25CollectiveMainloopBwdSm80ILi2ELi1EN4cute5tupleIJNS5_1CILi64EEENS7_ILi128EEENS7_ILi96EEEEEENS_10bfloat16_tEfNS_4arch4Sm80ELb1ELb0ELb0ELb1ELb1ELb0ELb0ELb0ELi2ELi2ELi4ELi2ELb1EEENS1_21CollectiveEpilogueBwdISB_SC_SE_Li256ELb1ELb0ELi2EEENS1_25SingleTileBwdLPTSchedulerILb1ELi128ELb1EEEEEEEEEvNT_6ParamsE)
        /*004c*/ 	.short	0x0380
        /*004e*/ 	.short	0x0288


	//----- nvinfo : EIATTR_SW_WAR
	.align		4
.L_584:
        /*0050*/ 	.byte	0x04, 0x36
        /*0052*/ 	.short	(.L_586 - .L_585)
.L_585:
        /*0054*/ 	.word	0x00000008
.L_586:


//--------------------- .nv.info._ZN7cutlass13device_kernelIN5flash19enable_sm80_to_sm89INS1_16FlashAttnBwdSm80INS1_25CollectiveMainloopBwdSm80ILi2ELi1EN4cute5tupleIJNS5_1CILi64EEENS7_ILi128EEENS7_ILi96EEEEEENS_10bfloat16_tEfNS_4arch4Sm80ELb1ELb0ELb0ELb1ELb0ELb0ELb0ELb0ELi2ELi2ELi4ELi2ELb1EEENS1_24CollectiveEpilogueBwdGQAISB_fSE_Li256ELb1ELb0EEENS1_25SingleTileBwdLPTSchedulerILb1ELi128ELb0EEEEEEEEEvNT_6ParamsE --------------------------
	.section	.nv.info._ZN7cutlass13device_kernelIN5flash19enable_sm80_to_sm89INS1_16FlashAttnBwdSm80INS1_25CollectiveMainloopBwdSm80ILi2ELi1EN4cute5tupleIJNS5_1CILi64EEENS7_ILi128EEENS7_ILi96EEEEEENS_10bfloat16_tEfNS_4arch4Sm80ELb1ELb0ELb0ELb1ELb0ELb0ELb0ELb0ELi2ELi2ELi4ELi2ELb1EEENS1_24CollectiveEpilogueBwdGQAISB_fSE_Li256ELb1ELb0EEENS1_25SingleTileBwdLPTSchedulerILb1ELi128ELb0EEEEEEEEEvNT_6ParamsE,"",@"SHT_CUDA_INFO"
	.sectionflags	@""
	.align	4


	//----- nvinfo : EIATTR_CUDA_API_VERSION
	.align		4
        /*0000*/ 	.byte	0x04, 0x37
        /*0002*/ 	.short	(.L_588 - .L_587)
.L_587:
        /*0004*/ 	.word	0x00000082


	//----- nvinfo : EIATTR_KPARAM_INFO
	.align		4
.L_588:
        /*0008*/ 	.byte	0x04, 0x17
        /*000a*/ 	.short	(.L_590 - .L_589)
.L_589:
        /*000c*/ 	.word	0x00000000
        /*0010*/ 	.short	0x0000
        /*0012*/ 	.short	0x0000
        /*0014*/ 	.byte	0x00, 0xf0, 0x41, 0x0a


	//----- nvinfo : EIATTR_SPARSE_MMA_MASK
	.align		4
.L_590:
        /*0018*/ 	.byte	0x03, 0x50
        /*001a*/ 	.short	0x0000


	//----- nvinfo : EIATTR_MAXREG_COUNT
	.align		4
        /*001c*/ 	.byte	0x03, 0x1b
        /*001e*/ 	.short	0x00ff


	//----- nvinfo : EIATTR_MERCURY_ISA_VERSION
	.align		4
        /*0020*/ 	.byte	0x03, 0x5f
        /*0022*/ 	.short	0x0101


	//----- nvinfo : EIATTR_VRC_CTA_INIT_COUNT
	.align		4
        /*0024*/ 	.byte	0x02, 0x4a
	.zero		1
	.zero		1


	//----- nvinfo : EIATTR_EXIT_INSTR_OFFSETS
	.align		4
        /*0028*/ 	.byte	0x04, 0x1c
        /*002a*/ 	.short	(.L_592 - .L_591)


	//   ....[0]....
.L_591:
        /*002c*/ 	.word	0x00000010


	//----- nvinfo : EIATTR_MAX_THREADS
	.align		4
.L_592:
        /*0030*/ 	.byte	0x04, 0x05
        /*0032*/ 	.short	(.L_594 - .L_593)
.L_593:
        /*0034*/ 	.word	0x00000100
        /*0038*/ 	.word	0x00000001
        /*003c*/ 	.word	0x00000001


	//----- nvinfo : EIATTR_CBANK_PARAM_SIZE
	.align		4
.L_594:
        /*0040*/ 	.byte	0x03, 0x19
        /*0042*/ 	.short	0x0290


	//----- nvinfo : EIATTR_PARAM_CBANK
	.align		4
        /*0044*/ 	.byte	0x04, 0x0a
        /*0046*/ 	.short	(.L_596 - .L_595)
	.align		4
.L_595:
        /*0048*/ 	.word	index@(.nv.constant0._ZN7cutlass13device_kernelIN5flash19enable_sm80_to_sm89INS1_16FlashAttnBwdSm80INS1_25CollectiveMainloopBwdSm80ILi2ELi1EN4cute5tupleIJNS5_1CILi64EEENS7_ILi128EEENS7_ILi96EEEEEENS_10bfloat16_tEfNS_4arch4Sm80ELb1ELb0ELb0ELb1ELb0ELb0ELb0ELb0ELi2ELi2ELi4ELi2ELb1EEENS1_24CollectiveEpilogueBwdGQAISB_fSE_Li256ELb1ELb0EEENS1_25SingleTileBwdLPTSchedulerILb1ELi128ELb0EEEEEEEEEvNT_6ParamsE)
        /*004c*/ 	.short	0x0380
        /*004e*/ 	.short	0x0290


	//----- nvinfo : EIATTR_SW_WAR
	.align		4
.L_596:
        /*0050*/ 	.byte	0x04, 0x36
        /*0052*/ 	.short	(.L_598 - .L_597)
.L_597:
        /*0054*/ 	.word	0x00000008
.L_598:


//--------------------- .nv.info._ZN7cutlass13device_kernelIN5flash19enable_sm80_to_sm89INS1_16FlashAttnBwdSm80INS1_25CollectiveMainloopBwdSm80ILi2ELi1EN4cute5tupleIJNS5_1CILi64EEENS7_ILi128EEENS7_ILi96EEEEEENS_10bfloat16_tEfNS_4arch4Sm80ELb1ELb0ELb0ELb1ELb1ELb0ELb0ELb0ELi2ELi2ELi4ELi2ELb1EEENS1_24CollectiveEpilogueBwdGQAISB_fSE_Li256ELb1ELb1EEENS1_25SingleTileBwdLPTSchedulerILb1ELi128ELb1EEEEEEEEEvNT_6ParamsE --------------------------
	.section	.nv.info._ZN7cutlass13device_kernelIN5flash19enable_sm80_to_sm89INS1_16FlashAttnBwdSm80INS1_25CollectiveMainloopBwdSm80ILi2ELi1EN4cute5tupleIJNS5_1CILi64EEENS7_ILi128EEENS7_ILi96EEEEEENS_10bfloat16_tEfNS_4arch4Sm80ELb1ELb0ELb0ELb1ELb1ELb0ELb0ELb0ELi2ELi2ELi4ELi2ELb1EEENS1_24CollectiveEpilogueBwdGQAISB_fSE_Li256ELb1ELb1EEENS1_25SingleTileBwdLPTSchedulerILb1ELi128ELb1EEEEEEEEEvNT_6ParamsE,"",@"SHT_CUDA_INFO"
	.sectionflags	@""
	.align	4


	//----- nvinfo : EIATTR_CUDA_API_VERSION
	.align		4
        /*0000*/ 	.byte	0x04, 0x37
        /*0002*/ 	.short	(.L_600 - .L_599)
.L_599:
        /*0004*/ 	.word	0x00000082


	//----- nvinfo : EIATTR_KPARAM_INFO
	.align		4
.L_600:
        /*0008*/ 	.byte	0x04, 0x17
        /*000a*/ 	.short	(.L_602 - .L_601)
.L_601:
        /*000c*/ 	.word	0x00000000
        /*0010*/ 	.short	0x0000
        /*0012*/ 	.short	0x0000
        /*0014*/ 	.byte	0x00, 0xf0, 0x41, 0x0a


	//----- nvinfo : EIATTR_SPARSE_MMA_MASK
	.align		4
.L_602:
        /*0018*/ 	.byte	0x03, 0x50
        /*001a*/ 	.short	0x0000


	//----- nvinfo : EIATTR_MAXREG_COUNT
	.align		4
        /*001c*/ 	.byte	0x03, 0x1b
        /*001e*/ 	.short	0x00ff


	//----- nvinfo : EIATTR_MERCURY_ISA_VERSION
	.align		4
        /*0020*/ 	.byte	0x03, 0x5f
        /*0022*/ 	.short	0x0101


	//----- nvinfo : EIATTR_VRC_CTA_INIT_COUNT
	.align		4
        /*0024*/ 	.byte	0x02, 0x4a
	.zero		1
	.zero		1


	//----- nvinfo : EIATTR_EXIT_INSTR_OFFSETS
	.align		4
        /*0028*/ 	.byte	0x04, 0x1c
        /*002a*/ 	.short	(.L_604 - .L_603)


	//   ....[0]....
.L_603:
        /*002c*/ 	.word	0x00000010


	//----- nvinfo : EIATTR_MAX_THREADS
	.align		4
.L_604:
        /*0030*/ 	.byte	0x04, 0x05
        /*0032*/ 	.short	(.L_606 - .L_605)
.L_605:
        /*0034*/ 	.word	0x00000100
        /*0038*/ 	.word	0x00000001
        /*003c*/ 	.word	0x00000001


	//----- nvinfo : EIATTR_CBANK_PARAM_SIZE
	.align		4
.L_606:
        /*0040*/ 	.byte	0x03, 0x19
        /*0042*/ 	.short	0x0290


	//----- nvinfo : EIATTR_PARAM_CBANK
	.align		4
        /*0044*/ 	.byte	0x04, 0x0a
        /*0046*/ 	.short	(.L_608 - .L_607)
	.align		4
.L_607:
        /*0048*/ 	.word	index@(.nv.constant0._ZN7cutlass13device_kernelIN5flash19enable_sm80_to_sm89INS1_16FlashAttnBwdSm80INS1_25CollectiveMainloopBwdSm80ILi2ELi1EN4cute5tupleIJNS5_1CILi64EEENS7_ILi128EEENS7_ILi96EEEEEENS_10bfloat16_tEfNS_4arch4Sm80ELb1ELb0ELb0ELb1ELb1ELb0ELb0ELb0ELi2ELi2ELi4ELi2ELb1EEENS1_24CollectiveEpilogueBwdGQAISB_fSE_Li256ELb1ELb1EEENS1_25SingleTileBwdLPTSchedulerILb1ELi128ELb1EEEEEEEEEvNT_6ParamsE)
        /*004c*/ 	.short	0x0380
        /*004e*/ 	.short	0x0290


	//----- nvinfo : EIATTR_SW_WAR
	.align		4
.L_608:
        /*0050*/ 	.byte	0x04, 0x36
        /*0052*/ 	.short	(.L_610 - .L_609)
.L_609:
        /*0054*/ 	.word	0x00000008
.L_610:


//--------------------- .nv.info._ZN7cutlass13device_kernelIN5flash19enable_sm80_to_sm89INS1_16FlashAttnBwdSm80INS1_25CollectiveMainloopBwdSm80ILi2ELi2EN4cute5tupleIJNS5_1CILi64EEENS7_ILi128EEENS7_ILi96EEEEEENS_10bfloat16_tEfNS_4arch4Sm80ELb0ELb0ELb0ELb0ELb0ELb0ELb0ELb0ELi2ELi2ELi4ELi2ELb0EEENS1_21CollectiveEpilogueBwdISB_SC_SE_Li256ELb0ELb0ELi2EEENS1_19SingleTileSchedulerILb0ELb0ELb0ELi128EEEEEEEEEvNT_6ParamsE --------------------------
	.section	.nv.info._ZN7cutlass13device_kernelIN5flash19enable_sm80_to_sm89INS1_16FlashAttnBwdSm80INS1_25CollectiveMainloopBwdSm80ILi2ELi2EN4cute5tupleIJNS5_1CILi64EEENS7_ILi128EEENS7_ILi96EEEEEENS_10bfloat16_tEfNS_4arch4Sm80ELb0ELb0ELb0ELb0ELb0ELb0ELb0ELb0ELi2ELi2ELi4ELi2ELb0EEENS1_21CollectiveEpilogueBwdISB_SC_SE_Li256ELb0ELb0ELi2EEENS1_19SingleTileSchedulerILb0ELb0ELb0ELi128EEEEEEEEEvNT_6ParamsE,"",@"SHT_CUDA_INFO"
	.sectionflags	@""
	.align	4


	//----- nvinfo : EIATTR_CUDA_API_VERSION
	.align		4
        /*0000*/ 	.byte	0x04, 0x37
        /*0002*/ 	.short	(.L_612 - .L_611)
.L_611:
        /*0004*/ 	.word	0x00000082


	//----- nvinfo : EIATTR_KPARAM_INFO
	.align		4
.L_612:
        /*0008*/ 	.byte	0x04, 0x17
        /*000a*/ 	.short	(.L_614 - .L_613)
.L_613:
        /*000c*/ 	.word	0x00000000
        /*0010*/ 	.short	0x0000
        /*0012*/ 	.short	0x0000
        /*0014*/ 	.byte	0x00, 0xf0, 0xc1, 0x09


	//----- nvinfo : EIATTR_SPARSE_MMA_MASK
	.align		4
.L_614:
        /*0018*/ 	.byte	0x03, 0x50
        /*001a*/ 	.short	0x0000


	//----- nvinfo : EIATTR_MAXREG_COUNT
	.align		4
        /*001c*/ 	.byte	0x03, 0x1b
        /*001e*/ 	.short	0x00ff


	//----- nvinfo : EIATTR_MERCURY_ISA_VERSION
	.align		4
        /*0020*/ 	.byte	0x03, 0x5f
        /*0022*/ 	.short	0x0101


	//----- nvinfo : EIATTR_VRC_CTA_INIT_COUNT
	.align		4
        /*0024*/ 	.byte	0x02, 0x4a
	.zero		1
	.zero		1


	//----- nvinfo : EIATTR_EXIT_INSTR_OFFSETS
	.align		4
        /*0028*/ 	.byte	0x04, 0x1c
        /*002a*/ 	.short	(.L_616 - .L_615)


	//   ....[0]....
.L_615:
        /*002c*/ 	.word	0x00000010


	//----- nvinfo : EIATTR_MAX_THREADS
	.align		4
.L_616:
        /*0030*/ 	.byte	0x04, 0x05
        /*0032*/ 	.short	(.L_618 - .L_617)
.L_617:
        /*0034*/ 	.word	0x00000100
        /*0038*/ 	.word	0x00000001
        /*003c*/ 	.word	0x00000001


	//----- nvinfo : EIATTR_CBANK_PARAM_SIZE
	.align		4
.L_618:
        /*0040*/ 	.byte	0x03, 0x19
        /*0042*/ 	.short	0x0270


	//----- nvinfo : EIATTR_PARAM_CBANK
	.align		4
        /*0044*/ 	.byte	0x04, 0x0a
        /*0046*/ 	.short	(.L_620 - .L_619)
	.align		4
.L_619:
        /*0048*/ 	.word	index@(.nv.constant0._ZN7cutlass13device_kernelIN5flash19enable_sm80_to_sm89INS1_16FlashAttnBwdSm80INS1_25CollectiveMainloopBwdSm80ILi2ELi2EN4cute5tupleIJNS5_1CILi64EEENS7_ILi128EEENS7_ILi96EEEEEENS_10bfloat16_tEfNS_4arch4Sm80ELb0ELb0ELb0ELb0ELb0ELb0ELb0ELb0ELi2ELi2ELi4ELi2ELb0EEENS1_21CollectiveEpilogueBwdISB_SC_SE_Li256ELb0ELb0ELi2EEENS1_19SingleTileSchedulerILb0ELb0ELb0ELi128EEEEEEEEEvNT_6ParamsE)
        /*004c*/ 	.short	0x0380
        /*004e*/ 	.short	0x0270


	//----- nvinfo : EIATTR_SW_WAR
	.align		4
.L_620:
        /*0050*/ 	.byte	0x04, 0x36
        /*0052*/ 	.short	(.L_622 - .L_621)
.L_621:
        /*0054*/ 	.word	0x00000008
.L_622:


//--------------------- .nv.info._ZN7cutlass13device_kernelIN5flash19enable_sm80_to_sm89INS1_16FlashAttnBwdSm80INS1_25CollectiveMainloopBwdSm80ILi2ELi2EN4cute5tupleIJNS5_1CILi64EEENS7_ILi128EEENS7_ILi96EEEEEENS_10bfloat16_tEfNS_4arch4Sm80ELb0ELb0ELb0ELb0ELb1ELb0ELb0ELb0ELi2ELi2ELi4ELi2ELb0EEENS1_21CollectiveEpilogueBwdISB_SC_SE_Li256ELb0ELb0ELi2EEENS1_19SingleTileSchedulerILb0ELb0ELb0ELi128EEEEEEEEEvNT_6ParamsE --------------------------
	.section	.nv.info._ZN7cutlass13device_kernelIN5flash19enable_sm80_to_sm89INS1_16FlashAttnBwdSm80INS1_25CollectiveMainloopBwdSm80ILi2ELi2EN4cute5tupleIJNS5_1CILi64EEENS7_ILi128EEENS7_ILi96EEEEEENS_10bfloat16_tEfNS_4arch4Sm80ELb0ELb0ELb0ELb0ELb1ELb0ELb0ELb0ELi2ELi2ELi4ELi2ELb0EEENS1_21CollectiveEpilogueBwdISB_SC_SE_Li256ELb0ELb0ELi2EEENS1_19SingleTileSchedulerILb0ELb0ELb0ELi128EEEEEEEEEvNT_6ParamsE,"",@"SHT_CUDA_INFO"
	.sectionflags	@""
	.align	4


	//----- nvinfo : EIATTR_CUDA_API_VERSION
	.align		4
        /*0000*/ 	.byte	0x04, 0x37
        /*0002*/ 	.short	(.L_624 - .L_623)
.L_623:
        /*0004*/ 	.word	0x00000082


	//----- nvinfo : EIATTR_KPARAM_INFO
	.align		4
.L_624:
        /*0008*/ 	.byte	0x04, 0x17
        /*000a*/ 	.short	(.L_626 - .L_625)
.L_625:
        /*000c*/ 	.word	0x00000000
        /*0010*/ 	.short	0x0000
        /*0012*/ 	.short	0x0000
        /*0014*/ 	.byte	0x00, 0xf0, 0xc1, 0x09


	//----- nvinfo : EIATTR_SPARSE_MMA_MASK
	.align		4
.L_626:
        /*0018*/ 	.byte	0x03, 0x50
        /*001a*/ 	.short	0x0000


	//----- nvinfo : EIATTR_MAXREG_COUNT
	.align		4
        /*001c*/ 	.byte	0x03, 0x1b
        /*001e*/ 	.short	0x00ff


	//----- nvinfo : EIATTR_MERCURY_ISA_VERSION
	.align		4
        /*0020*/ 	.byte	0x03, 0x5f
        /*0022*/ 	.short	0x0101


	//----- nvinfo : EIATTR_VRC_CTA_INIT_COUNT
	.align		4
        /*0024*/ 	.byte	0x02, 0x4a
	.zero		1
	.zero		1


	//----- nvinfo : EIATTR_EXIT_INSTR_OFFSETS
	.align		4
        /*0028*/ 	.byte	0x04, 0x1c
        /*002a*/ 	.short	(.L_628 - .L_627)


	//   ....[0]....
.L_627:
        /*002c*/ 	.word	0x00000010


	//----- nvinfo : EIATTR_MAX_THREADS
	.align		4
.L_628:
        /*0030*/ 	.byte	0x04, 0x05
        /*0032*/ 	.short	(.L_630 - .L_629)
.L_629:
        /*0034*/ 	.word	0x00000100
        /*0038*/ 	.word	0x00000001
        /*003c*/ 	.word	0x00000001


	//----- nvinfo : EIATTR_CBANK_PARAM_SIZE
	.align		4
.L_630:
        /*0040*/ 	.byte	0x03, 0x19
        /*0042*/ 	.short	0x0270


	//----- nvinfo : EIATTR_PARAM_CBANK
	.align		4
        /*0044*/ 	.byte	0x04, 0x0a
        /*0046*/ 	.short	(.L_632 - .L_631)
	.align		4
.L_631:
        /*0048*/ 	.word	index@(.nv.constant0._ZN7cutlass13device_kernelIN5flash19enable_sm80_to_sm89INS1_16FlashAttnBwdSm80INS1_25CollectiveMainloopBwdSm80ILi2ELi2EN4cute5tupleIJNS5_1CILi64EEENS7_ILi128EEENS7_ILi96EEEEEENS_10bfloat16_tEfNS_4arch4Sm80ELb0ELb0ELb0ELb0ELb1ELb0ELb0ELb0ELi2ELi2ELi4ELi2ELb0EEENS1_21CollectiveEpilogueBwdISB_SC_SE_Li256ELb0ELb0ELi2EEENS1_19SingleTileSchedulerILb0ELb0ELb0ELi128EEEEEEEEEvNT_6ParamsE)
        /*004c*/ 	.short	0x0380
        /*004e*/ 	.short	0x0270


	//----- nvinfo : EIATTR_SW_WAR
	.align		4
.L_632:
        /*0050*/ 	.byte	0x04, 0x36
        /*0052*/ 	.short	(.L_634 - .L_633)
.L_633:
        /*0054*/ 	.word	0x00000008
.L_634:


//--------------------- .nv.info._ZN7cutlass13device_kernelIN5flash19enable_sm80_to_sm89INS1_16FlashAttnBwdSm80INS1_25CollectiveMainloopBwdSm80ILi2ELi2EN4cute5tupleIJNS5_1CILi64EEENS7_ILi128EEENS7_ILi96EEEEEENS_10bfloat16_tEfNS_4arch4Sm80ELb0ELb0ELb0ELb0ELb0ELb0ELb0ELb0ELi2ELi2ELi4ELi2ELb0EEENS1_24CollectiveEpilogueBwdGQAISB_fSE_Li256ELb0ELb0EEENS1_19SingleTileSchedulerILb0ELb0ELb0ELi128EEEEEEEEEvNT_6ParamsE --------------------------
	.section	.nv.info._ZN7cutlass13device_kernelIN5flash19enable_sm80_to_sm89INS1_16FlashAttnBwdSm80INS1_25CollectiveMainloopBwdSm80ILi2ELi2EN4cute5tupleIJNS5_1CILi64EEENS7_ILi128EEENS7_ILi96EEEEEENS_10bfloat16_tEfNS_4arch4Sm80ELb0ELb0ELb0ELb0ELb0ELb0ELb0ELb0ELi2ELi2ELi4ELi2ELb0EEENS1_24CollectiveEpilogueBwdGQAISB_fSE_Li256ELb0ELb0EEENS1_19SingleTileSchedulerILb0ELb0ELb0ELi128EEEEEEEEEvNT_6ParamsE,"",@"SHT_CUDA_INFO"
	.sectionflags	@""
	.align	4


	//----- nvinfo : EIATTR_CUDA_API_VERSION
	.align		4
        /*0000*/ 	.byte	0x04, 0x37
        /*0002*/ 	.short	(.L_636 - .L_635)
.L_635:
        /*0004*/ 	.word	0x00000082


	//----- nvinfo : EIATTR_KPARAM_INFO
	.align		4
.L_636:
        /*0008*/ 	.byte	0x04, 0x17
        /*000a*/ 	.short	(.L_638 - .L_637)
.L_637:
        /*000c*/ 	.word	0x00000000
        /*0010*/ 	.short	0x0000
        /*0012*/ 	.short	0x0000
        /*0014*/ 	.byte	0x00, 0xf0, 0xe1, 0x09


	//----- nvinfo : EIATTR_SPARSE_MMA_MASK
	.align		4
.L_638:
        /*0018*/ 	.byte	0x03, 0x50
        /*001a*/ 	.short	0x0000


	//----- nvinfo : EIATTR_MAXREG_COUNT
	.align		4
        /*001c*/ 	.byte	0x03, 0x1b
        /*001e*/ 	.short	0x00ff


	//----- nvinfo : EIATTR_MERCURY_ISA_VERSION
	.align		4
        /*0020*/ 	.byte	0x03, 0x5f
        /*0022*/ 	.short	0x0101


	//----- nvinfo : EIATTR_VRC_CTA_INIT_COUNT
	.align		4
        /*0024*/ 	.byte	0x02, 0x4a
	.zero		1
	.zero		1


	//----- nvinfo : EIATTR_EXIT_INSTR_OFFSETS
	.align		4
        /*0028*/ 	.byte	0x04, 0x1c
        /*002a*/ 	.short	(.L_640 - .L_639)


	//   ....[0]....
.L_639:
        /*002c*/ 	.word	0x00000010


	//----- nvinfo : EIATTR_MAX_THREADS
	.align		4
.L_640:
        /*0030*/ 	.byte	0x04, 0x05
        /*0032*/ 	.short	(.L_642 - .L_641)
.L_641:
        /*0034*/ 	.word	0x00000100
        /*0038*/ 	.word	0x00000001
        /*003c*/ 	.word	0x00000001


	//----- nvinfo : EIATTR_CBANK_PARAM_SIZE
	.align		4
.L_642:
        /*0040*/ 	.byte	0x03, 0x19
        /*0042*/ 	.short	0x0278


	//----- nvinfo : EIATTR_PARAM_CBANK
	.align		4
        /*0044*/ 	.byte	0x04, 0x0a
        /*0046*/ 	.short	(.L_644 - .L_643)
	.align		4
.L_643:
        /*0048*/ 	.word	index@(.nv.constant0._ZN7cutlass13device_kernelIN5flash19enable_sm80_to_sm89INS1_16FlashAttnBwdSm80INS1_25CollectiveMainloopBwdSm80ILi2ELi2EN4cute5tupleIJNS5_1CILi64EEENS7_ILi128EEENS7_ILi96EEEEEENS_10bfloat16_tEfNS_4arch4Sm80ELb0ELb0ELb0ELb0ELb0ELb0ELb0ELb0ELi2ELi2ELi4ELi2ELb0EEENS1_24CollectiveEpilogueBwdGQAISB_fSE_Li256ELb0ELb0EEENS1_19SingleTileSchedulerILb0ELb0ELb0ELi128EEEEEEEEEvNT_6ParamsE)
        /*004c*/ 	.short	0x0380
        /*004e*/ 	.short	0x0278


	//----- nvinfo : EIATTR_SW_WAR
	.align		4
.L_644:
        /*0050*/ 	.byte	0x04, 0x36
        /*0052*/ 	.short	(.L_646 - .L_645)
.L_645:
        /*0054*/ 	.word	0x00000008
.L_646:


//--------------------- .nv.info._ZN7cutlass13device_kernelIN5flash19enable_sm80_to_sm89INS1_16FlashAttnBwdSm80INS1_25CollectiveMainloopBwdSm80ILi2ELi2EN4cute5tupleIJNS5_1CILi64EEENS7_ILi128EEENS7_ILi96EEEEEENS_10bfloat16_tEfNS_4arch4Sm80ELb0ELb0ELb0ELb0ELb1ELb0ELb0ELb0ELi2ELi2ELi4ELi2ELb0EEENS1_24CollectiveEpilogueBwdGQAISB_fSE_Li256ELb0ELb1EEENS1_19SingleTileSchedulerILb0ELb0ELb0ELi128EEEEEEEEEvNT_6ParamsE --------------------------
	.section	.nv.info._ZN7cutlass13device_kernelIN5flash19enable_sm80_to_sm89INS1_16FlashAttnBwdSm80INS1_25CollectiveMainloopBwdSm80ILi2ELi2EN4cute5tupleIJNS5_1CILi64EEENS7_ILi128EEENS7_ILi96EEEEEENS_10bfloat16_tEfNS_4arch4Sm80ELb0ELb0ELb0ELb0ELb1ELb0ELb0ELb0ELi2ELi2ELi4ELi2ELb0EEENS1_24CollectiveEpilogueBwdGQAISB_fSE_Li256ELb0ELb1EEENS1_19SingleTileSchedulerILb0ELb0ELb0ELi128EEEEEEEEEvNT_6ParamsE,"",@"SHT_CUDA_INFO"
	.sectionflags	@""
	.align	4


	//----- nvinfo : EIATTR_CUDA_API_VERSION
	.align		4
        /*0000*/ 	.byte	0x04, 0x37
        /*0002*/ 	.short	(.L_648 - .L_647)
.L_647:
        /*0004*/ 	.word	0x00000082


	//----- nvinfo : EIATTR_KPARAM_INFO
	.align		4
.L_648:
        /*0008*/ 	.byte	0x04, 0x17
        /*000a*/ 	.short	(.L_650 - .L_649)
.L_649:
        /*000c*/ 	.word	0x00000000
        /*0010*/ 	.short	0x0000
        /*0012*/ 	.short	0x0000
        /*0014*/ 	.byte	0x00, 0xf0, 0xe1, 0x09


	//----- nvinfo : EIATTR_SPARSE_MMA_MASK
	.align		4
.L_650:
        /*0018*/ 	.byte	0x03, 0x50
        /*001a*/ 	.short	0x0000


	//----- nvinfo : EIATTR_MAXREG_COUNT
	.align		4
        /*001c*/ 	.byte	0x03, 0x1b
        /*001e*/ 	.short	0x00ff


	//----- nvinfo : EIATTR_MERCURY_ISA_VERSION
	.align		4
        /*0020*/ 	.byte	0x03, 0x5f
        /*0022*/ 	.short	0x0101


	//----- nvinfo : EIATTR_VRC_CTA_INIT_COUNT
	.align		4
        /*0024*/ 	.byte	0x02, 0x4a
	.zero		1
	.zero		1


	//----- nvinfo : EIATTR_EXIT_INSTR_OFFSETS
	.align		4
        /*0028*/ 	.byte	0x04, 0x1c
        /*002a*/ 	.short	(.L_652 - .L_651)


	//   ....[0]....
.L_651:
        /*002c*/ 	.word	0x00000010


	//----- nvinfo : EIATTR_MAX_THREADS
	.align		4
.L_652:
        /*0030*/ 	.byte	0x04, 0x05
        /*0032*/ 	.short	(.L_654 - .L_653)
.L_653:
        /*0034*/ 	.word	0x00000100
        /*0038*/ 	.word	0x00000001
        /*003c*/ 	.word	0x00000001


	//----- nvinfo : EIATTR_CBANK_PARAM_SIZE
	.align		4
.L_654:
        /*0040*/ 	.byte	0x03, 0x19
        /*0042*/ 	.short	0x0278


	//----- nvinfo : EIATTR_PARAM_CBANK
	.align		4
        /*0044*/ 	.byte	0x04, 0x0a
        /*0046*/ 	.short	(.L_656 - .L_655)
	.align		4
.L_655:
        /*0048*/ 	.word	index@(.nv.constant0._ZN7cutlass13device_kernelIN5flash19enable_sm80_to_sm89INS1_16FlashAttnBwdSm80INS1_25CollectiveMainloopBwdSm80ILi2ELi2EN4cute5tupleIJNS5_1CILi64EEENS7_ILi128EEENS7_ILi96EEEEEENS_10bfloat16_tEfNS_4arch4Sm80ELb0ELb0ELb0ELb0ELb1ELb0ELb0ELb0ELi2ELi2ELi4ELi2ELb0EEENS1_24CollectiveEpilogueBwdGQAISB_fSE_Li256ELb0ELb1EEENS1_19SingleTileSchedulerILb0ELb0ELb0ELi128EEEEEEEEEvNT_6ParamsE)
        /*004c*/ 	.short	0x0380
        /*004e*/ 	.short	0x0278


	//----- nvinfo : EIATTR_SW_WAR
	.align		4
.L_656:
        /*0050*/ 	.byte	0x04, 0x36
        /*0052*/ 	.short	(.L_658 - .L_657)
.L_657:
        /*0054*/ 	.word	0x00000008
.L_658:


//--------------------- .nv.info._ZN7cutlass13device_kernelIN5flash19enable_sm80_to_sm89INS1_16FlashAttnBwdSm80INS1_25CollectiveMainloopBwdSm80ILi2ELi2EN4cute5tupleIJNS5_1CILi64EEENS7_ILi128EEENS7_ILi96EEEEEENS_10bfloat16_tEfNS_4arch4Sm80ELb0ELb0ELb0ELb1ELb0ELb0ELb0ELb0ELi2ELi2ELi4ELi2ELb0EEENS1_21CollectiveEpilogueBwdISB_SC_SE_Li256ELb1ELb0ELi2EEENS1_19SingleTileSchedulerILb1ELb0ELb0ELi128EEEEEEEEEvNT_6ParamsE --------------------------
	.section	.nv.info._ZN7cutlass13device_kernelIN5flash19enable_sm80_to_sm89INS1_16FlashAttnBwdSm80INS1_25CollectiveMainloopBwdSm80ILi2ELi2EN4cute5tupleIJNS5_1CILi64EEENS7_ILi128EEENS7_ILi96EEEEEENS_10bfloat16_tEfNS_4arch4Sm80ELb0ELb0ELb0ELb1ELb0ELb0ELb0ELb0ELi2ELi2ELi4ELi2ELb0EEENS1_21CollectiveEpilogueBwdISB_SC_SE_Li256ELb1ELb0ELi2EEENS1_19SingleTileSchedulerILb1ELb0ELb0ELi128EEEEEEEEEvNT_6ParamsE,"",@"SHT_CUDA_INFO"
	.sectionflags	@""
	.align	4


	//----- nvinfo : EIATTR_CUDA_API_VERSION
	.align		4
        /*0000*/ 	.byte	0x04, 0x37
        /*0002*/ 	.short	(.L_660 - .L_659)
.L_659:
        /*0004*/ 	.word	0x00000082


	//----- nvinfo : EIATTR_KPARAM_INFO
	.align		4
.L_660:
        /*0008*/ 	.byte	0x04, 0x17
        /*000a*/ 	.short	(.L_662 - .L_661)
.L_661:
        /*000c*/ 	.word	0x00000000
        /*0010*/ 	.short	0x0000
        /*0012*/ 	.short	0x0000
        /*0014*/ 	.byte	0x00, 0xf0, 0xc1, 0x09


	//----- nvinfo : EIATTR_SPARSE_MMA_MASK
	.align		4
.L_662:
        /*0018*/ 	.byte	0x03, 0x50
        /*001a*/ 	.short	0x0000


	//----- nvinfo : EIATTR_MAXREG_COUNT
	.align		4
        /*001c*/ 	.byte	0x03, 0x1b
        /*001e*/ 	.short	0x00ff


	//----- nvinfo : EIATTR_MERCURY_ISA_VERSION
	.align		4
        /*0020*/ 	.byte	0x03, 0x5f
        /*0022*/ 	.short	0x0101


	//----- nvinfo : EIATTR_VRC_CTA_INIT_COUNT
	.align		4
        /*0024*/ 	.byte	0x02, 0x4a
	.zero		1
	.zero		1


	//----- nvinfo : EIATTR_EXIT_INSTR_OFFSETS
	.align		4
        /*0028*/ 	.byte	0x04, 0x1c
        /*002a*/ 	.short	(.L_664 - .L_663)


	//   ....[0]....
.L_663:
        /*002c*/ 	.word	0x00000010


	//----- nvinfo : EIATTR_MAX_THREADS
	.align		4
.L_664:
        /*0030*/ 	.byte	0x04, 0x05
        /*0032*/ 	.short	(.L_666 - .L_665)
.L_665:
        /*0034*/ 	.word	0x00000100
        /*0038*/ 	.word	0x00000001
        /*003c*/ 	.word	0x00000001


	//----- nvinfo : EIATTR_CBANK_PARAM_SIZE
	.align		4
.L_666:
        /*0040*/ 	.byte	0x03, 0x19
        /*0042*/ 	.short	0x0270


	//----- nvinfo : EIATTR_PARAM_CBANK
	.align		4
        /*0044*/ 	.byte	0x04, 0x0a
        /*0046*/ 	.short	(.L_668 - .L_667)
	.align		4
.L_667:
        /*0048*/ 	.word	index@(.nv.constant0._ZN7cutlass13device_kernelIN5flash19enable_sm80_to_sm89INS1_16FlashAttnBwdSm80INS1_25CollectiveMainloopBwdSm80ILi2ELi2EN4cute5tupleIJNS5_1CILi64EEENS7_ILi128EEENS7_ILi96EEEEEENS_10bfloat16_tEfNS_4arch4Sm80ELb0ELb0ELb0ELb1ELb0ELb0ELb0ELb0ELi2ELi2ELi4ELi2ELb0EEENS1_21CollectiveEpilogueBwdISB_SC_SE_Li256ELb1ELb0ELi2EEENS1_19SingleTileSchedulerILb1ELb0ELb0ELi128EEEEEEEEEvNT_6ParamsE)
        /*004c*/ 	.short	0x0380
        /*004e*/ 	.short	0x0270


	//----- nvinfo : EIATTR_SW_WAR
	.align		4
.L_668:
        /*0050*/ 	.byte	0x04, 0x36
        /*0052*/ 	.short	(.L_670 - .L_669)
.L_669:
        /*0054*/ 	.word	0x00000008
.L_670:


//--------------------- .nv.info._ZN7cutlass13device_kernelIN5flash19enable_sm80_to_sm89INS1_16FlashAttnBwdSm80INS1_25CollectiveMainloopBwdSm80ILi2ELi2EN4cute5tupleIJNS5_1CILi64EEENS7_ILi128EEENS7_ILi96EEEEEENS_10bfloat16_tEfNS_4arch4Sm80ELb0ELb0ELb0ELb1ELb1ELb0ELb0ELb0ELi2ELi2ELi4ELi2ELb0EEENS1_21CollectiveEpilogueBwdISB_SC_SE_Li256ELb1ELb0ELi2EEENS1_19SingleTileSchedulerILb1ELb0ELb0ELi128EEEEEEEEEvNT_6ParamsE --------------------------
	.section	.nv.info._ZN7cutlass13device_kernelIN5flash19enable_sm80_to_sm89INS1_16FlashAttnBwdSm80INS1_25CollectiveMainloopBwdSm80ILi2ELi2EN4cute5tupleIJNS5_1CILi64EEENS7_ILi128EEENS7_ILi96EEEEEENS_10bfloat16_tEfNS_4arch4Sm80ELb0ELb0ELb0ELb1ELb1ELb0ELb0ELb0ELi2ELi2ELi4ELi2ELb0EEENS1_21CollectiveEpilogueBwdISB_SC_SE_Li256ELb1ELb0ELi2EEENS1_19SingleTileSchedulerILb1ELb0ELb0ELi128EEEEEEEEEvNT_6ParamsE,"",@"SHT_CUDA_INFO"
	.sectionflags	@""
	.align	4


	//----- nvinfo : EIATTR_CUDA_API_VERSION
	.align		4
        /*0000*/ 	.byte	0x04, 0x37
        /*0002*/ 	.short	(.L_672 - .L_671)
.L_671:
        /*0004*/ 	.word	0x00000082


	//----- nvinfo : EIATTR_KPARAM_INFO
	.align		4
.L_672:
        /*0008*/ 	.byte	0x04, 0x17
        /*000a*/ 	.short	(.L_674 - .L_673)
.L_673:
        /*000c*/ 	.word	0x00000000
        /*0010*/ 	.short	0x0000
        /*0012*/ 	.short	0x0000
        /*0014*/ 	.byte	0x00, 0xf0, 0xc1, 0x09


	//----- nvinfo : EIATTR_SPARSE_MMA_MASK
	.align		4
.L_674:
        /*0018*/ 	.byte	0x03, 0x50
        /*001a*/ 	.short	0x0000


	//----- nvinfo : EIATTR_MAXREG_COUNT
	.align		4
        /*001c*/ 	.byte	0x03, 0x1b
        /*001e*/ 	.short	0x00ff


	//----- nvinfo : EIATTR_MERCURY_ISA_VERSION
	.align		4
        /*0020*/ 	.byte	0x03, 0x5f
        /*0022*/ 	.short	0x0101


	//----- nvinfo : EIATTR_VRC_CTA_INIT_COUNT
	.align		4
        /*0024*/ 	.byte	0x02, 0x4a
	.zero		1
	.zero		1


	//----- nvinfo : EIATTR_EXIT_INSTR_OFFSETS
	.align		4
        /*0028*/ 	.byte	0x04, 0x1c
        /*002a*/ 	.short	(.L_676 - .L_675)


	//   ....[0]....
.L_675:
        /*002c*/ 	.word	0x00000010


	//----- nvinfo : EIATTR_MAX_THREADS
	.align		4
.L_676:
        /*0030*/ 	.byte	0x04, 0x05
        /*0032*/ 	.short	(.L_678 - .L_677)
.L_677:
        /*0034*/ 	.word	0x00000100
        /*0038*/ 	.word	0x00000001
        /*003c*/ 	.word	0x00000001


	//----- nvinfo : EIATTR_CBANK_PARAM_SIZE
	.align		4
.L_678:
        /*0040*/ 	.byte	0x03, 0x19
        /*0042*/ 	.short	0x0270


	//----- nvinfo : EIATTR_PARAM_CBANK
	.align		4
        /*0044*/ 	.byte	0x04, 0x0a
        /*0046*/ 	.short	(.L_680 - .L_679)
	.align		4
.L_679:
        /*0048*/ 	.word	index@(.nv.constant0._ZN7cutlass13device_kernelIN5flash19enable_sm80_to_sm89INS1_16FlashAttnBwdSm80INS1_25CollectiveMainloopBwdSm80ILi2ELi2EN4cute5tupleIJNS5_1CILi64EEENS7_ILi128EEENS7_ILi96EEEEEENS_10bfloat16_tEfNS_4arch4Sm80ELb0ELb0ELb0ELb1ELb1ELb0ELb0ELb0ELi2ELi2ELi4ELi2ELb0EEENS1_21CollectiveEpilogueBwdISB_SC_SE_Li256ELb1ELb0ELi2EEENS1_19SingleTileSchedulerILb1ELb0ELb0ELi128EEEEEEEEEvNT_6ParamsE)
        /*004c*/ 	.short	0x0380
        /*004e*/ 	.short	0x0270


	//----- nvinfo : EIATTR_SW_WAR
	.align		4
.L_680:
        /*0050*/ 	.byte	0x04, 0x36
        /*0052*/ 	.short	(.L_682 - .L_681)
.L_681:
        /*0054*/ 	.word	0x00000008
.L_682:


//--------------------- .nv.info._ZN7cutlass13device_kernelIN5flash19enable_sm80_to_sm89INS1_16FlashAttnBwdSm80INS1_25CollectiveMainloopBwdSm80ILi2ELi2EN4cute5tupleIJNS5_1CILi64EEENS7_ILi128EEENS7_ILi96EEEEEENS_10bfloat16_tEfNS_4arch4Sm80ELb0ELb0ELb0ELb1ELb0ELb0ELb0ELb0ELi2ELi2ELi4ELi2ELb0EEENS1_24CollectiveEpilogueBwdGQAISB_fSE_Li256ELb1ELb0EEENS1_19SingleTileSchedulerILb1ELb0ELb0ELi128EEEEEEEEEvNT_6ParamsE --------------------------
	.section	.nv.info._ZN7cutlass13device_kernelIN5flash19enable_sm80_to_sm89INS1_16FlashAttnBwdSm80INS1_25CollectiveMainloopBwdSm80ILi2ELi2EN4cute5tupleIJNS5_1CILi64EEENS7_ILi128EEENS7_ILi96EEEEEENS_10bfloat16_tEfNS_4arch4Sm80ELb0ELb0ELb0ELb1ELb0ELb0ELb0ELb0ELi2ELi2ELi4ELi2ELb0EEENS1_24CollectiveEpilogueBwdGQAISB_fSE_Li256ELb1ELb0EEENS1_19SingleTileSchedulerILb1ELb0ELb0ELi128EEEEEEEEEvNT_6ParamsE,"",@"SHT_CUDA_INFO"
	.sectionflags	@""
	.align	4


	//----- nvinfo : EIATTR_CUDA_API_VERSION
	.align		4
        /*0000*/ 	.byte	0x04, 0x37
        /*0002*/ 	.short	(.L_684 - .L_683)
.L_683:
        /*0004*/ 	.word	0x00000082


	//----- nvinfo : EIATTR_KPARAM_INFO
	.align		4
.L_684:
        /*0008*/ 	.byte	0x04, 0x17
        /*000a*/ 	.short	(.L_686 - .L_685)
.L_685:
        /*000c*/ 	.word	0x00000000
        /*0010*/ 	.short	0x0000
        /*0012*/ 	.short	0x0000
        /*0014*/ 	.byte	0x00, 0xf0, 0xe1, 0x09


	//----- nvinfo : EIATTR_SPARSE_MMA_MASK
	.align		4
.L_686:
        /*0018*/ 	.byte	0x03, 0x50
        /*001a*/ 	.short	0x0000


	//----- nvinfo : EIATTR_MAXREG_COUNT
	.align		4
        /*001c*/ 	.byte	0x03, 0x1b
        /*001e*/ 	.short	0x00ff


	//----- nvinfo : EIATTR_MERCURY_ISA_VERSION
	.align		4
        /*0020*/ 	.byte	0x03, 0x5f
        /*0022*/ 	.short	0x0101


	//----- nvinfo : EIATTR_VRC_CTA_INIT_COUNT
	.align		4
        /*0024*/ 	.byte	0x02, 0x4a
	.zero		1
	.zero		1


	//----- nvinfo : EIATTR_EXIT_INSTR_OFFSETS
	.align		4
        /*0028*/ 	.byte	0x04, 0x1c
        /*002a*/ 	.short	(.L_688 - .L_687)


	//   ....[0]....
.L_687:
        /*002c*/ 	.word	0x00000010


	//----- nvinfo : EIATTR_MAX_THREADS
	.align		4
.L_688:
        /*0030*/ 	.byte	0x04, 0x05
        /*0032*/ 	.short	(.L_690 - .L_689)
.L_689:
        /*0034*/ 	.word	0x00000100
        /*0038*/ 	.word	0x00000001
        /*003c*/ 	.word	0x00000001


	//----- nvinfo : EIATTR_CBANK_PARAM_SIZE
	.align		4
.L_690:
        /*0040*/ 	.byte	0x03, 0x19
        /*0042*/ 	.short	0x0278


	//----- nvinfo : EIATTR_PARAM_CBANK
	.align		4
        /*0044*/ 	.byte	0x04, 0x0a
        /*0046*/ 	.short	(.L_692 - .L_691)
	.align		4
.L_691:
        /*0048*/ 	.word	index@(.nv.constant0._ZN7cutlass13device_kernelIN5flash19enable_sm80_to_sm89INS1_16FlashAttnBwdSm80INS1_25CollectiveMainloopBwdSm80ILi2ELi2EN4cute5tupleIJNS5_1CILi64EEENS7_ILi128EEENS7_ILi96EEEEEENS_10bfloat16_tEfNS_4arch4Sm80ELb0ELb0ELb0ELb1ELb0ELb0ELb0ELb0ELi2ELi2ELi4ELi2ELb0EEENS1_24CollectiveEpilogueBwdGQAISB_fSE_Li256ELb1ELb0EEENS1_19SingleTileSchedulerILb1ELb0ELb0ELi128EEEEEEEEEvNT_6ParamsE)
        /*004c*/ 	.short	0x0380
        /*004e*/ 	.short	0x0278


	//----- nvinfo : EIATTR_SW_WAR
	.align		4
.L_692:
        /*0050*/ 	.byte	0x04, 0x36
        /*0052*/ 	.short	(.L_694 - .L_693)
.L_693:
        /*0054*/ 	.word	0x00000008
.L_694:


//--------------------- .nv.info._ZN7cutlass13device_kernelIN5flash19enable_sm80_to_sm89INS1_16FlashAttnBwdSm80INS1_25CollectiveMainloopBwdSm80ILi2ELi2EN4cute5tupleIJNS5_1CILi64EEENS7_ILi128EEENS7_ILi96EEEEEENS_10bfloat16_tEfNS_4arch4Sm80ELb0ELb0ELb0ELb1ELb1ELb0ELb0ELb0ELi2ELi2ELi4ELi2ELb0EEENS1_24CollectiveEpilogueBwdGQAISB_fSE_Li256ELb1ELb1EEENS1_19SingleTileSchedulerILb1ELb0ELb0ELi128EEEEEEEEEvNT_6ParamsE --------------------------
	.section	.nv.info._ZN7cutlass13device_kernelIN5flash19enable_sm80_to_sm89INS1_16FlashAttnBwdSm80INS1_25CollectiveMainloopBwdSm80ILi2ELi2EN4cute5tupleIJNS5_1CILi64EEENS7_ILi128EEENS7_ILi96EEEEEENS_10bfloat16_tEfNS_4arch4Sm80ELb0ELb0ELb0ELb1ELb1ELb0ELb0ELb0ELi2ELi2ELi4ELi2ELb0EEENS1_24CollectiveEpilogueBwdGQAISB_fSE_Li256ELb1ELb1EEENS1_19SingleTileSchedulerILb1ELb0ELb0ELi128EEEEEEEEEvNT_6ParamsE,"",@"SHT_CUDA_INFO"
	.sectionflags	@""
	.align	4


	//----- nvinfo : EIATTR_CUDA_API_VERSION
	.align		4
        /*0000*/ 	.byte	0x04, 0x37
        /*0002*/ 	.short	(.L_696 - .L_695)
.L_695:
        /*0004*/ 	.word	0x00000082


	//----- nvinfo : EIATTR_KPARAM_INFO
	.align		4
.L_696:
        /*0008*/ 	.byte	0x04, 0x17
        /*000a*/ 	.short	(.L_698 - .L_697)
.L_697:
        /*000c*/ 	.word	0x00000000
        /*0010*/ 	.short	0x0000
        /*0012*/ 	.short	0x0000
        /*0014*/ 	.byte	0x00, 0xf0, 0xe1, 0x09


	//----- nvinfo : EIATTR_SPARSE_MMA_MASK
	.align		4
.L_698:
        /*0018*/ 	.byte	0x03, 0x50
        /*001a*/ 	.short	0x0000


	//----- nvinfo : EIATTR_MAXREG_COUNT
	.align		4
        /*001c*/ 	.byte	0x03, 0x1b
        /*001e*/ 	.short	0x00ff


	//----- nvinfo : EIATTR_MERCURY_ISA_VERSION
	.align		4
        /*0020*/ 	.byte	0x03, 0x5f
        /*0022*/ 	.short	0x0101


	//----- nvinfo : EIATTR_VRC_CTA_INIT_COUNT
	.align		4
        /*0024*/ 	.byte	0x02, 0x4a
	.zero		1
	.zero		1


	//----- nvinfo : EIATTR_EXIT_INSTR_OFFSETS
	.align		4
        /*0028*/ 	.byte	0x04, 0x1c
        /*002a*/ 	.short	(.L_700 - .L_699)


	//   ....[0]....
.L_699:
        /*002c*/ 	.word	0x00000010


	//----- nvinfo : EIATTR_MAX_THREADS
	.align		4
.L_700:
        /*0030*/ 	.byte	0x04, 0x05
        /*0032*/ 	.short	(.L_702 - .L_701)
.L_701:
        /*0034*/ 	.word	0x00000100
        /*0038*/ 	.word	0x00000001
        /*003c*/ 	.word	0x00000001


	//----- nvinfo : EIATTR_CBANK_PARAM_SIZE
	.align		4
.L_702:
        /*0040*/ 	.byte	0x03, 0x19
        /*0042*/ 	.short	0x0278


	//----- nvinfo : EIATTR_PARAM_CBANK
	.align		4
        /*0044*/ 	.byte	0x04, 0x0a
        /*0046*/ 	.short	(.L_704 - .L_703)
	.align		4
.L_703:
        /*0048*/ 	.word	index@(.nv.constant0._ZN7cutlass13device_kernelIN5flash19enable_sm80_to_sm89INS1_16FlashAttnBwdSm80INS1_25CollectiveMainloopBwdSm80ILi2ELi2EN4cute5tupleIJNS5_1CILi64EEENS7_ILi128EEENS7_ILi96EEEEEENS_10bfloat16_tEfNS_4arch4Sm80ELb0ELb0ELb0ELb1ELb1ELb0ELb0ELb0ELi2ELi2ELi4ELi2ELb0EEENS1_24CollectiveEpilogueBwdGQAISB_fSE_Li256ELb1ELb1EEENS1_19SingleTileSchedulerILb1ELb0ELb0ELi128EEEEEEEEEvNT_6ParamsE)
        /*004c*/ 	.short	0x0380
        /*004e*/ 	.short	0x0278


	//----- nvinfo : EIATTR_SW_WAR
	.align		4
.L_704:
        /*0050*/ 	.byte	0x04, 0x36
        /*0052*/ 	.short	(.L_706 - .L_705)
.L_705:
        /*0054*/ 	.word	0x00000008
.L_706:


//--------------------- .nv.info._ZN7cutlass13device_kernelIN5flash19enable_sm80_to_sm89INS1_16FlashAttnBwdSm80INS1_25CollectiveMainloopBwdSm80ILi2ELi2EN4cute5tupleIJNS5_1CILi64EEENS7_ILi128EEENS7_ILi96EEEEEENS_10bfloat16_tEfNS_4arch4Sm80ELb0ELb1ELb0ELb0ELb0ELb0ELb0ELb0ELi2ELi2ELi4ELi2ELb0EEENS1_21CollectiveEpilogueBwdISB_SC_SE_Li256ELb0ELb0ELi2EEENS1_19SingleTileSchedulerILb0ELb0ELb0ELi128EEEEEEEEEvNT_6ParamsE --------------------------
	.section	.nv.info._ZN7cutlass13device_kernelIN5flash19enable_sm80_to_sm89INS1_16FlashAttnBwdSm80INS1_25CollectiveMainloopBwdSm80ILi2ELi2EN4cute5tupleIJNS5_1CILi64EEENS7_ILi128EEENS7_ILi96EEEEEENS_10bfloat16_tEfNS_4arch4Sm80ELb0ELb1ELb0ELb0ELb0ELb0ELb0ELb0ELi2ELi2ELi4ELi2ELb0EEENS1_21CollectiveEpilogueBwdISB_SC_SE_Li256ELb0ELb0ELi2EEENS1_19SingleTileSchedulerILb0ELb0ELb0ELi128EEEEEEEEEvNT_6ParamsE,"",@"SHT_CUDA_INFO"
	.sectionflags	@""
	.align	4


	//----- nvinfo : EIATTR_CUDA_API_VERSION
	.align		4
        /*0000*/ 	.byte	0x04, 0x37
        /*0002*/ 	.short	(.L_708 - .L_707)
.L_707:
        /*0004*/ 	.word	0x00000082


	//----- nvinfo : EIATTR_KPARAM_INFO
	.align		4
.L_708:
        /*0008*/ 	.byte	0x04, 0x17
        /*000a*/ 	.short	(.L_710 - .L_709)
.L_709:
        /*000c*/ 	.word	0x00000000
        /*0010*/ 	.short	0x0000
        /*0012*/ 	.short	0x0000
        /*0014*/ 	.byte	0x00, 0xf0, 0xc1, 0x09


	//----- nvinfo : EIATTR_SPARSE_MMA_MASK
	.align		4
.L_710:
        /*0018*/ 	.byte	0x03, 0x50
        /*001a*/ 	.short	0x0000


	//----- nvinfo : EIATTR_MAXREG_COUNT
	.align		4
        /*001c*/ 	.byte	0x03, 0x1b
        /*001e*/ 	.short	0x00ff


	//----- nvinfo : EIATTR_MERCURY_ISA_VERSION
	.align		4
        /*0020*/ 	.byte	0x03, 0x5f
        /*0022*/ 	.short	0x0101


	//----- nvinfo : EIATTR_VRC_CTA_INIT_COUNT
	.align		4
        /*0024*/ 	.byte	0x02, 0x4a
	.zero		1
	.zero		1


	//----- nvinfo : EIATTR_EXIT_INSTR_OFFSETS
	.align		4
        /*0028*/ 	.byte	0x04, 0x1c
        /*002a*/ 	.short	(.L_712 - .L_711)


	//   ....[0]....
.L_711:
        /*002c*/ 	.word	0x00000010


	//----- nvinfo : EIATTR_MAX_THREADS
	.align		4
.L_712:
        /*0030*/ 	.byte	0x04, 0x05
        /*0032*/ 	.short	(.L_714 - .L_713)
.L_713:
        /*0034*/ 	.word	0x00000100
        /*0038*/ 	.word	0x00000001
        /*003c*/ 	.word	0x00000001


	//----- nvinfo : EIATTR_CBANK_PARAM_SIZE
	.align		4
.L_714:
        /*0040*/ 	.byte	0x03, 0x19
        /*0042*/ 	.short	0x0270


	//----- nvinfo : EIATTR_PARAM_CBANK
	.align		4
        /*0044*/ 	.byte	0x04, 0x0a
        /*0046*/ 	.short	(.L_716 - .L_715)
	.align		4
.L_715:
        /*0048*/ 	.word	index@(.nv.constant0._ZN7cutlass13device_kernelIN5flash19enable_sm80_to_sm89INS1_16FlashAttnBwdSm80INS1_25CollectiveMainloopBwdSm80ILi2ELi2EN4cute5tupleIJNS5_1CILi64EEENS7_ILi128EEENS7_ILi96EEEEEENS_10bfloat16_tEfNS_4arch4Sm80ELb0ELb1ELb0ELb0ELb0ELb0ELb0ELb0ELi2ELi2ELi4ELi2ELb0EEENS1_21CollectiveEpilogueBwdISB_SC_SE_Li256ELb0ELb0ELi2EEENS1_19SingleTileSchedulerILb0ELb0ELb0ELi128EEEEEEEEEvNT_6ParamsE)
        /*004c*/ 	.short	0x0380
        /*004e*/ 	.short	0x0270


	//----- nvinfo : EIATTR_SW_WAR
	.align		4
.L_716:
        /*0050*/ 	.byte	0x04, 0x36
        /*0052*/ 	.short	(.L_718 - .L_717)
.L_717:
        /*0054*/ 	.word	0x00000008
.L_718:


//--------------------- .nv.info._ZN7cutlass13device_kernelIN5flash19enable_sm80_to_sm89INS1_16FlashAttnBwdSm80INS1_25CollectiveMainloopBwdSm80ILi2ELi2EN4cute5tupleIJNS5_1CILi64EEENS7_ILi128EEENS7_ILi96EEEEEENS_10bfloat16_tEfNS_4arch4Sm80ELb0ELb1ELb0ELb0ELb1ELb0ELb0ELb0ELi2ELi2ELi4ELi2ELb0EEENS1_21CollectiveEpilogueBwdISB_SC_SE_Li256ELb0ELb0ELi2EEENS1_19SingleTileSchedulerILb0ELb0ELb0ELi128EEEEEEEEEvNT_6ParamsE --------------------------
	.section	.nv.info._ZN7cutlass13device_kernelIN5flash19enable_sm80_to_sm89INS1_16FlashAttnBwdSm80INS1_25CollectiveMainloopBwdSm80ILi2ELi2EN4cute5tupleIJNS5_1CILi64EEENS7_ILi128EEENS7_ILi96EEEEEENS_10bfloat16_tEfNS_4arch4Sm80ELb0ELb1ELb0ELb0ELb1ELb0ELb0ELb0ELi2ELi2ELi4ELi2ELb0EEENS1_21CollectiveEpilogueBwdISB_SC_SE_Li256ELb0ELb0ELi2EEENS1_19SingleTileSchedulerILb0ELb0ELb0ELi128EEEEEEEEEvNT_6ParamsE,"",@"SHT_CUDA_INFO"
	.sectionflags	@""
	.align	4


	//----- nvinfo : EIATTR_CUDA_API_VERSION
	.align		4
        /*0000*/ 	.byte	0x04, 0x37
        /*0002*/ 	.short	(.L_720 - .L_719)
.L_719:
        /*0004*/ 	.word	0x00000082


	//----- nvinfo : EIATTR_KPARAM_INFO
	.align		4
.L_720:
        /*0008*/ 	.byte	0x04, 0x17
        /*000a*/ 	.short	(.L_722 - .L_721)
.L_721:
        /*000c*/ 	.word	0x00000000
        /*0010*/ 	.short	0x0000
        /*0012*/ 	.short	0x0000
        /*0014*/ 	.byte	0x00, 0xf0, 0xc1, 0x09


	//----- nvinfo : EIATTR_SPARSE_MMA_MASK
	.align		4
.L_722:
        /*0018*/ 	.byte	0x03, 0x50
        /*001a*/ 	.short	0x0000


	//----- nvinfo : EIATTR_MAXREG_COUNT
	.align		4
        /*001c*/ 	.byte	0x03, 0x1b
        /*001e*/ 	.short	0x00ff


	//----- nvinfo : EIATTR_MERCURY_ISA_VERSION
	.align		4
        /*0020*/ 	.byte	0x03, 0x5f
        /*0022*/ 	.short	0x0101


	//----- nvinfo : EIATTR_VRC_CTA_INIT_COUNT
	.align		4
        /*0024*/ 	.byte	0x02, 0x4a
	.zero		1
	.zero		1


	//----- nvinfo : EIATTR_EXIT_INSTR_OFFSETS
	.align		4
        /*0028*/ 	.byte	0x04, 0x1c
        /*002a*/ 	.short	(.L_724 - .L_723)


	//   ....[0]....
.L_723:
        /*002c*/ 	.word	0x00000010


	//----- nvinfo : EIATTR_MAX_THREADS
	.align		4
.L_724:
        /*0030*/ 	.byte	0x04, 0x05
        /*0032*/ 	.short	(.L_726 - .L_725)
.L_725:
        /*0034*/ 	.word	0x00000100
        /*0038*/ 	.word	0x00000001
        /*003c*/ 	.word	0x00000001


	//----- nvinfo : EIATTR_CBANK_PARAM_SIZE
	.align		4
.L_726:
        /*0040*/ 	.byte	0x03, 0x19
        /*0042*/ 	.short	0x0270


	//----- nvinfo : EIATTR_PARAM_CBANK
	.align		4
        /*0044*/ 	.byte	0x04, 0x0a
        /*0046*/ 	.short	(.L_728 - .L_727)
	.align		4
.L_727:
        /*0048*/ 	.word	index@(.nv.constant0._ZN7cutlass13device_kernelIN5flash19enable_sm80_to_sm89INS1_16FlashAttnBwdSm80INS1_25CollectiveMainloopBwdSm80ILi2ELi2EN4cute5tupleIJNS5_1CILi64EEENS7_ILi128EEENS7_ILi96EEEEEENS_10bfloat16_tEfNS_4arch4Sm80ELb0ELb1ELb0ELb0ELb1ELb0ELb0ELb0ELi2ELi2ELi4ELi2ELb0EEENS1_21CollectiveEpilogueBwdISB_SC_SE_Li256ELb0ELb0ELi2EEENS1_19SingleTileSchedulerILb0ELb0ELb0ELi128EEEEEEEEEvNT_6ParamsE)
        /*004c*/ 	.short	0x0380
        /*004e*/ 	.short	0x0270


	//----- nvinfo : EIATTR_SW_WAR
	.align		4
.L_728:
        /*0050*/ 	.byte	0x04, 0x36
        /*0052*/ 	.short	(.L_730 - .L_729)
.L_729:
        /*0054*/ 	.word	0x00000008
.L_730:


//--------------------- .nv.info._ZN7cutlass13device_kernelIN5flash19enable_sm80_to_sm89INS1_16FlashAttnBwdSm80INS1_25CollectiveMainloopBwdSm80ILi2ELi2EN4cute5tupleIJNS5_1CILi64EEENS7_ILi128EEENS7_ILi96EEEEEENS_10bfloat16_tEfNS_4arch4Sm80ELb0ELb1ELb0ELb0ELb0ELb0ELb0ELb0ELi2ELi2ELi4ELi2ELb0EEENS1_24CollectiveEpilogueBwdGQAISB_fSE_Li256ELb0ELb0EEENS1_19SingleTileSchedulerILb0ELb0ELb0ELi128EEEEEEEEEvNT_6ParamsE --------------------------
	.section	.nv.info._ZN7cutlass13device_kernelIN5flash19enable_sm80_to_sm89INS1_16FlashAttnBwdSm80INS1_25CollectiveMainloopBwdSm80ILi2ELi2EN4cute5tupleIJNS5_1CILi64EEENS7_ILi128EEENS7_ILi96EEEEEENS_10bfloat16_tEfNS_4arch4Sm80ELb0ELb1ELb0ELb0ELb0ELb0ELb0ELb0ELi2ELi2ELi4ELi2ELb0EEENS1_24CollectiveEpilogueBwdGQAISB_fSE_Li256ELb0ELb0EEENS1_19SingleTileSchedulerILb0ELb0ELb0ELi128EEEEEEEEEvNT_6ParamsE,"",@"SHT_CUDA_INFO"
	.sectionflags	@""
	.align	4


	//----- nvinfo : EIATTR_CUDA_API_VERSION
	.align		4
        /*0000*/ 	.byte	0x04, 0x37
        /*0002*/ 	.short	(.L_732 - .L_731)
.L_731:
        /*0004*/ 	.word	0x00000082


	//----- nvinfo : EIATTR_KPARAM_INFO
	.align		4
.L_732:
        /*0008*/ 	.byte	0x04, 0x17
        /*000a*/ 	.short	(.L_734 - .L_733)
.L_733:
        /*000c*/ 	.word	0x00000000
        /*0010*/ 	.short	0x0000
        /*0012*/ 	.short	0x0000
        /*0014*/ 	.byte	0x00, 0xf0, 0xe1, 0x09


	//----- nvinfo : EIATTR_SPARSE_MMA_MASK
	.align		4
.L_734:
        /*0018*/ 	.byte	0x03, 0x50
        /*001a*/ 	.short	0x0000


	//----- nvinfo : EIATTR_MAXREG_COUNT
	.align		4
        /*001c*/ 	.byte	0x03, 0x1b
        /*001e*/ 	.short	0x00ff


	//----- nvinfo : EIATTR_MERCURY_ISA_VERSION
	.align		4
        /*0020*/ 	.byte	0x03, 0x5f
        /*0022*/ 	.short	0x0101


	//----- nvinfo : EIATTR_VRC_CTA_INIT_COUNT
	.align		4
        /*0024*/ 	.byte	0x02, 0x4a
	.zero		1
	.zero		1


	//----- nvinfo : EIATTR_EXIT_INSTR_OFFSETS
	.align		4
        /*0028*/ 	.byte	0x04, 0x1c
        /*002a*/ 	.short	(.L_736 - .L_735)


	//   ....[0]....
.L_735:
        /*002c*/ 	.word	0x00000010


	//----- nvinfo : EIATTR_MAX_THREADS
	.align		4
.L_736:
        /*0030*/ 	.byte	0x04, 0x05
        /*0032*/ 	.short	(.L_738 - .L_737)
.L_737:
        /*0034*/ 	.word	0x00000100
        /*0038*/ 	.word	0x00000001
        /*003c*/ 	.word	0x00000001


	//----- nvinfo : EIATTR_CBANK_PARAM_SIZE
	.align		4
.L_738:
        /*0040*/ 	.byte	0x03, 0x19
        /*0042*/ 	.short	0x0278


	//----- nvinfo : EIATTR_PARAM_CBANK
	.align		4
        /*0044*/ 	.byte	0x04, 0x0a
        /*0046*/ 	.short	(.L_740 - .L_739)
	.align		4
.L_739:
        /*0048*/ 	.word	index@(.nv.constant0._ZN7cutlass13device_kernelIN5flash19enable_sm80_to_sm89INS1_16FlashAttnBwdSm80INS1_25CollectiveMainloopBwdSm80ILi2ELi2EN4cute5tupleIJNS5_1CILi64EEENS7_ILi128EEENS7_ILi96EEEEEENS_10bfloat16_tEfNS_4arch4Sm80ELb0ELb1ELb0ELb0ELb0ELb0ELb0ELb0ELi2ELi2ELi4ELi2ELb0EEENS1_24CollectiveEpilogueBwdGQAISB_fSE_Li256ELb0ELb0EEENS1_19SingleTileSchedulerILb0ELb0ELb0ELi128EEEEEEEEEvNT_6ParamsE)
        /*004c*/ 	.short	0x0380
        /*004e*/ 	.short	0x0278


	//----- nvinfo : EIATTR_SW_WAR
	.align		4
.L_740:
        /*0050*/ 	.byte	0x04, 0x36
        /*0052*/ 	.short	(.L_742 - .L_741)
.L_741:
        /*0054*/ 	.word	0x00000008
.L_742:


//--------------------- .nv.info._ZN7cutlass13device_kernelIN5flash19enable_sm80_to_sm89INS1_16FlashAttnBwdSm80INS1_25CollectiveMainloopBwdSm80ILi2ELi2EN4cute5tupleIJNS5_1CILi64EEENS7_ILi128EEENS7_ILi96EEEEEENS_10bfloat16_tEfNS_4arch4Sm80ELb0ELb1ELb0ELb0ELb1ELb0ELb0ELb0ELi2ELi2ELi4ELi2ELb0EEENS1_24CollectiveEpilogueBwdGQAISB_fSE_Li256ELb0ELb1EEENS1_19SingleTileSchedulerILb0ELb0ELb0ELi128EEEEEEEEEvNT_6ParamsE --------------------------
	.section	.nv.info._ZN7cutlass13device_kernelIN5flash19enable_sm80_to_sm89INS1_16FlashAttnBwdSm80INS1_25CollectiveMainloopBwdSm80ILi2ELi2EN4cute5tupleIJNS5_1CILi64EEENS7_ILi128EEENS7_ILi96EEEEEENS_10bfloat16_tEfNS_4arch4Sm80ELb0ELb1ELb0ELb0ELb1ELb0ELb0ELb0ELi2ELi2ELi4ELi2ELb0EEENS1_24CollectiveEpilogueBwdGQAISB_fSE_Li256ELb0ELb1EEENS1_19SingleTileSchedulerILb0ELb0ELb0ELi128EEEEEEEEEvNT_6ParamsE,"",@"SHT_CUDA_INFO"
	.sectionflags	@""
	.align	4


	//----- nvinfo : EIATTR_CUDA_API_VERSION
	.align		4
        /*0000*/ 	.byte	0x04, 0x37
        /*0002*/ 	.short	(.L_744 - .L_743)
.L_743:
        /*0004*/ 	.word	0x00000082


	//----- nvinfo : EIATTR_KPARAM_INFO
	.align		4
.L_744:
        /*0008*/ 	.byte	0x04, 0x17
        /*000a*/ 	.short	(.L_746 - .L_745)
.L_745:
        /*000c*/ 	.word	0x00000000
        /*0010*/ 	.short	0x0000
        /*0012*/ 	.short	0x0000
        /*0014*/ 	.byte	0x00, 0xf0, 0xe1, 0x09


	//----- nvinfo : EIATTR_SPARSE_MMA_MASK
	.align		4
.L_746:
        /*0018*/ 	.byte	0x03, 0x50
        /*001a*/ 	.short	0x0000


	//----- nvinfo : EIATTR_MAXREG_COUNT
	.align		4
        /*001c*/ 	.byte	0x03, 0x1b
        /*001e*/ 	.short	0x00ff


	//----- nvinfo : EIATTR_MERCURY_ISA_VERSION
	.align		4
        /*0020*/ 	.byte	0x03, 0x5f
        /*0022*/ 	.short	0x0101


	//----- nvinfo : EIATTR_VRC_CTA_INIT_COUNT
	.align		4
        /*0024*/ 	.byte	0x02, 0x4a
	.zero		1
	.zero		1


	//----- nvinfo : EIATTR_EXIT_INSTR_OFFSETS
	.align		4
        /*0028*/ 	.byte	0x04, 0x1c
        /*002a*/ 	.short	(.L_748 - .L_747)


	//   ....[0]....
.L_747:
        /*002c*/ 	.word	0x00000010


	//----- nvinfo : EIATTR_MAX_THREADS
	.align		4
.L_748:
        /*0030*/ 	.byte	0x04, 0x05
        /*0032*/ 	.short	(.L_750 - .L_749)
.L_749:
        /*0034*/ 	.word	0x00000100
        /*0038*/ 	.word	0x00000001
        /*003c*/ 	.word	0x00000001


	//----- nvinfo : EIATTR_CBANK_PARAM_SIZE
	.align		4
.L_750:
        /*0040*/ 	.byte	0x03, 0x19
        /*0042*/ 	.short	0x0278


	//----- nvinfo : EIATTR_PARAM_CBANK
	.align		4
        /*0044*/ 	.byte	0x04, 0x0a
        /*0046*/ 	.short	(.L_752 - .L_751)
	.align		4
.L_751:
        /*0048*/ 	.word	index@(.nv.constant0._ZN7cutlass13device_kernelIN5flash19enable_sm80_to_sm89INS1_16FlashAttnBwdSm80INS1_25CollectiveMainloopBwdSm80ILi2ELi2EN4cute5tupleIJNS5_1CILi64EEENS7_ILi128EEENS7_ILi96EEEEEENS_10bfloat16_tEfNS_4arch4Sm80ELb0ELb1ELb0ELb0ELb1ELb0ELb0ELb0ELi2ELi2ELi4ELi2ELb0EEENS1_24CollectiveEpilogueBwdGQAISB_fSE_Li256ELb0ELb1EEENS1_19SingleTileSchedulerILb0ELb0ELb0ELi128EEEEEEEEEvNT_6ParamsE)
        /*004c*/ 	.short	0x0380
        /*004e*/ 	.short	0x0278


	//----- nvinfo : EIATTR_SW_WAR
	.align		4
.L_752:
        /*0050*/ 	.byte	0x04, 0x36
        /*0052*/ 	.short	(.L_754 - .L_753)
.L_753:
        /*0054*/ 	.word	0x00000008
.L_754:


//--------------------- .nv.info._ZN7cutlass13device_kernelIN5flash19enable_sm80_to_sm89INS1_16FlashAttnBwdSm80INS1_25CollectiveMainloopBwdSm80ILi2ELi2EN4cute5tupleIJNS5_1CILi64EEENS7_ILi128EEENS7_ILi96EEEEEENS_10bfloat16_tEfNS_4arch4Sm80ELb0ELb1ELb0ELb1ELb0ELb0ELb0ELb0ELi2ELi2ELi4ELi2ELb0EEENS1_21CollectiveEpilogueBwdISB_SC_SE_Li256ELb1ELb0ELi2EEENS1_19SingleTileSchedulerILb1ELb0ELb0ELi128EEEEEEEEEvNT_6ParamsE --------------------------
	.section	.nv.info._ZN7cutlass13device_kernelIN5flash19enable_sm80_to_sm89INS1_16FlashAttnBwdSm80INS1_25CollectiveMainloopBwdSm80ILi2ELi2EN4cute5tupleIJNS5_1CILi64EEENS7_ILi128EEENS7_ILi96EEEEEENS_10bfloat16_tEfNS_4arch4Sm80ELb0ELb1ELb0ELb1ELb0ELb0ELb0ELb0ELi2ELi2ELi4ELi2ELb0EEENS1_21CollectiveEpilogueBwdISB_SC_SE_Li256ELb1ELb0ELi2EEENS1_19SingleTileSchedulerILb1ELb0ELb0ELi128EEEEEEEEEvNT_6ParamsE,"",@"SHT_CUDA_INFO"
	.sectionflags	@""
	.align	4


	//----- nvinfo : EIATTR_CUDA_API_VERSION
	.align		4
        /*0000*/ 	.byte	0x04, 0x37
        /*0002*/ 	.short	(.L_756 - .L_755)
.L_755:
        /*0004*/ 	.word	0x00000082


	//----- nvinfo : EIATTR_KPARAM_INFO
	.align		4
.L_756:
        /*0008*/ 	.byte	0x04, 0x17
        /*000a*/ 	.short	(.L_758 - .L_757)
.L_757:
        /*000c*/ 	.word	0x00000000
        /*0010*/ 	.short	0x0000
        /*0012*/ 	.short	0x0000
        /*0014*/ 	.byte	0x00, 0xf0, 0xc1, 0x09


	//----- nvinfo : EIATTR_SPARSE_MMA_MASK
	.align		4
.L_758:
        /*0018*/ 	.byte	0x03, 0x50
        /*001a*/ 	.short	0x0000


	//----- nvinfo : EIATTR_MAXREG_COUNT
	.align		4
        /*001c*/ 	.byte	0x03, 0x1b
        /*001e*/ 	.short	0x00ff


	//----- nvinfo : EIATTR_MERCURY_ISA_VERSION
	.align		4
        /*0020*/ 	.byte	0x03, 0x5f
        /*0022*/ 	.short	0x0101


	//----- nvinfo : EIATTR_VRC_CTA_INIT_COUNT
	.align		4
        /*0024*/ 	.byte	0x02, 0x4a
	.zero		1
	.zero		1


	//----- nvinfo : EIATTR_EXIT_INSTR_OFFSETS
	.align		4
        /*0028*/ 	.byte	0x04, 0x1c
        /*002a*/ 	.short	(.L_760 - .L_759)


	//   ....[0]....
.L_759:
        /*002c*/ 	.word	0x00000010


	//----- nvinfo : EIATTR_MAX_THREADS
	.align		4
.L_760:
        /*0030*/ 	.byte	0x04, 0x05
        /*0032*/ 	.short	(.L_762 - .L_761)
.L_761:
        /*0034*/ 	.word	0x00000100
        /*0038*/ 	.word	0x00000001
        /*003c*/ 	.word	0x00000001


	//----- nvinfo : EIATTR_CBANK_PARAM_SIZE
	.align		4
.L_762:
        /*0040*/ 	.byte	0x03, 0x19
        /*0042*/ 	.short	0x0270


	//----- nvinfo : EIATTR_PARAM_CBANK
	.align		4
        /*0044*/ 	.byte	0x04, 0x0a
        /*0046*/ 	.short	(.L_764 - .L_763)
	.align		4
.L_763:
        /*0048*/ 	.word	index@(.nv.constant0._ZN7cutlass13device_kernelIN5flash19enable_sm80_to_sm89INS1_16FlashAttnBwdSm80INS1_25CollectiveMainloopBwdSm80ILi2ELi2EN4cute5tupleIJNS5_1CILi64EEENS7_ILi128EEENS7_ILi96EEEEEENS_10bfloat16_tEfNS_4arch4Sm80ELb0ELb1ELb0ELb1ELb0ELb0ELb0ELb0ELi2ELi2ELi4ELi2ELb0EEENS1_21CollectiveEpilogueBwdISB_SC_SE_Li256ELb1ELb0ELi2EEENS1_19SingleTileSchedulerILb1ELb0ELb0ELi128EEEEEEEEEvNT_6ParamsE)
        /*004c*/ 	.short	0x0380
        /*004e*/ 	.short	0x0270


	//----- nvinfo : EIATTR_SW_WAR
	.align		4
.L_764:
        /*0050*/ 	.byte	0x04, 0x36
        /*0052*/ 	.short	(.L_766 - .L_765)
.L_765:
        /*0054*/ 	.word	0x00000008
.L_766:


//--------------------- .nv.info._ZN7cutlass13device_kernelIN5flash19enable_sm80_to_sm89INS1_16FlashAttnBwdSm80INS1_25CollectiveMainloopBwdSm80ILi2ELi2EN4cute5tupleIJNS5_1CILi64EEENS7_ILi128EEENS7_ILi96EEEEEENS_10bfloat16_tEfNS_4arch4Sm80ELb0ELb1ELb0ELb1ELb1ELb0ELb0ELb0ELi2ELi2ELi4ELi2ELb0EEENS1_21CollectiveEpilogueBwdISB_SC_SE_Li256ELb1ELb0ELi2EEENS1_19SingleTileSchedulerILb1ELb0ELb0ELi128EEEEEEEEEvNT_6ParamsE --------------------------
	.section	.nv.info._ZN7cutlass13device_kernelIN5flash19enable_sm80_to_sm89INS1_16FlashAttnBwdSm80INS1_25CollectiveMainloopBwdSm80ILi2ELi2EN4cute5tupleIJNS5_1CILi64EEENS7_ILi128EEENS7_ILi96EEEEEENS_10bfloat16_tEfNS_4arch4Sm80ELb0ELb1ELb0ELb1ELb1ELb0ELb0ELb0ELi2ELi2ELi4ELi2ELb0EEENS1_21CollectiveEpilogueBwdISB_SC_SE_Li256ELb1ELb0ELi2EEENS1_19SingleTileSchedulerILb1ELb0ELb0ELi128EEEEEEEEEvNT_6ParamsE,"",@"SHT_CUDA_INFO"
	.sectionflags	@""
	.align	4


	//----- nvinfo : EIATTR_CUDA_API_VERSION
	.align		4
        /*0000*/ 	.byte	0x04, 0x37
        /*0002*/ 	.short	(.L_768 - .L_767)
.L_767:
        /*0004*/ 	.word	0x00000082


	//----- nvinfo : EIATTR_KPARAM_INFO
	.align		4
.L_768:
        /*0008*/ 	.byte	0x04, 0x17
        /*000a*/ 	.short	(.L_770 - .L_769)
.L_769:
        /*000c*/ 	.word	0x00000000
        /*0010*/ 	.short	0x0000
        /*0012*/ 	.short	0x0000
        /*0014*/ 	.byte	0x00, 0xf0, 0xc1, 0x09


	//----- nvinfo : EIATTR_SPARSE_MMA_MASK
	.align		4
.L_770:
        /*0018*/ 	.byte	0x03, 0x50
        /*001a*/ 	.short	0x0000


	//----- nvinfo : EIATTR_MAXREG_COUNT
	.align		4
        /*001c*/ 	.byte	0x03, 0x1b
        /*001e*/ 	.short	0x00ff


	//----- nvinfo : EIATTR_MERCURY_ISA_VERSION
	.align		4
        /*0020*/ 	.byte	0x03, 0x5f
        /*0022*/ 	.short	0x0101


	//----- nvinfo : EIATTR_VRC_CTA_INIT_COUNT
	.align		4
        /*0024*/ 	.byte	0x02, 0x4a
	.zero		1
	.zero		1


	//----- nvinfo : EIATTR_EXIT_INSTR_OFFSETS
	.align		4
        /*0028*/ 	.byte	0x04, 0x1c
        /*002a*/ 	.short	(.L_772 - .L_771)


	//   ....[0]....
.L_771:
        /*002c*/ 	.word	0x00000010


	//----- nvinfo : EIATTR_MAX_THREADS
	.align		4
.L_772:
        /*0030*/ 	.byte	0x04, 0x05
        /*0032*/ 	.short	(.L_774 - .L_773)
.L_773:
        /*0034*/ 	.word	0x00000100
        /*0038*/ 	.word	0x00000001
        /*003c*/ 	.word	0x00000001


	//----- nvinfo : EIATTR_CBANK_PARAM_SIZE
	.align		4
.L_774:
        /*0040*/ 	.byte	0x03, 0x19
        /*0042*/ 	.short	0x0270


	//----- nvinfo : EIATTR_PARAM_CBANK
	.align		4
        /*0044*/ 	.byte	0x04, 0x0a
        /*0046*/ 	.short	(.L_776 - .L_775)
	.align		4
.L_775:
        /*0048*/ 	.word	index@(.nv.constant0._ZN7cutlass13device_kernelIN5flash19enable_sm80_to_sm89INS1_16FlashAttnBwdSm80INS1_25CollectiveMainloopBwdSm80ILi2ELi2EN4cute5tupleIJNS5_1CILi64EEENS7_ILi128EEENS7_ILi96EEEEEENS_10bfloat16_tEfNS_4arch4Sm80ELb0ELb1ELb0ELb1ELb1ELb0ELb0ELb0ELi2ELi2ELi4ELi2ELb0EEENS1_21CollectiveEpilogueBwdISB_SC_SE_Li256ELb1ELb0ELi2EEENS1_19SingleTileSchedulerILb1ELb0ELb0ELi128EEEEEEEEEvNT_6ParamsE)
        /*004c*/ 	.short	0x0380
        /*004e*/ 	.short	0x0270


	//----- nvinfo : EIATTR_SW_WAR
	.align		4
.L_776:
        /*0050*/ 	.byte	0x04, 0x36
        /*0052*/ 	.short	(.L_778 - .L_777)
.L_777:
        /*0054*/ 	.word	0x00000008
.L_778:


//--------------------- .nv.info._ZN7cutlass13device_kernelIN5flash19enable_sm80_to_sm89INS1_16FlashAttnBwdSm80INS1_25CollectiveMainloopBwdSm80ILi2ELi2EN4cute5tupleIJNS5_1CILi64EEENS7_ILi128EEENS7_ILi96EEEEEENS_10bfloat16_tEfNS_4arch4Sm80ELb0ELb1ELb0ELb1ELb0ELb0ELb0ELb0ELi2ELi2ELi4ELi2ELb0EEENS1_24CollectiveEpilogueBwdGQAISB_fSE_Li256ELb1ELb0EEENS1_19SingleTileSchedulerILb1ELb0ELb0ELi128EEEEEEEEEvNT_6ParamsE --------------------------
	.section	.nv.info._ZN7cutlass13device_kernelIN5flash19enable_sm80_to_sm89INS1_16FlashAttnBwdSm80INS1_25CollectiveMainloopBwdSm80ILi2ELi2EN4cute5tupleIJNS5_1CILi64EEENS7_ILi128EEENS7_ILi96EEEEEENS_10bfloat16_tEfNS_4arch4Sm80ELb0ELb1ELb0ELb1ELb0ELb0ELb0ELb0ELi2ELi2ELi4ELi2ELb0EEENS1_24CollectiveEpilogueBwdGQAISB_fSE_Li256ELb1ELb0EEENS1_19SingleTileSchedulerILb1ELb0ELb0ELi128EEEEEEEEEvNT_6ParamsE,"",@"SHT_CUDA_INFO"
	.sectionflags	@""
	.align	4


	//----- nvinfo : EIATTR_CUDA_API_VERSION
	.align		4
        /*0000*/ 	.byte	0x04, 0x37
        /*0002*/ 	.short	(.L_780 - .L_779)
.L_779:
        /*0004*/ 	.word	0x00000082


	//----- nvinfo : EIATTR_KPARAM_INFO
	.align		4
.L_780:
        /*0008*/ 	.byte	0x04, 0x17
        /*000a*/ 	.short	(.L_782 - .L_781)
.L_781:
        /*000c*/ 	.word	0x00000000
        /*0010*/ 	.short	0x0000
        /*0012*/ 	.short	0x0000
        /*0014*/ 	.byte	0x00, 0xf0, 0xe1, 0x09


	//----- nvinfo : EIATTR_SPARSE_MMA_MASK
	.align		4
.L_782:
        /*0018*/ 	.byte	0x03, 0x50
        /*001a*/ 	.short	0x0000


	//----- nvinfo : EIATTR_MAXREG_COUNT
	.align		4
        /*001c*/ 	.byte	0x03, 0x1b
        /*001e*/ 	.short	0x00ff


	//----- nvinfo : EIATTR_MERCURY_ISA_VERSION
	.align		4
        /*0020*/ 	.byte	0x03, 0x5f
        /*0022*/ 	.short	0x0101


	//----- nvinfo : EIATTR_VRC_CTA_INIT_COUNT
	.align		4
        /*0024*/ 	.byte	0x02, 0x4a
	.zero		1
	.zero		1


	//----- nvinfo : EIATTR_EXIT_INSTR_OFFSETS
	.align		4
        /*0028*/ 	.byte	0x04, 0x1c
        /*002a*/ 	.short	(.L_784 - .L_783)


	//   ....[0]....
.L_783:
        /*002c*/ 	.word	0x00000010


	//----- nvinfo : EIATTR_MAX_THREADS
	.align		4
.L_784:
        /*0030*/ 	.byte	0x04, 0x05
        /*0032*/ 	.short	(.L_786 - .L_785)
.L_785:
        /*0034*/ 	.word	0x00000100
        /*0038*/ 	.word	0x00000001
        /*003c*/ 	.word	0x00000001


	//----- nvinfo : EIATTR_CBANK_PARAM_SIZE
	.align		4
.L_786:
        /*0040*/ 	.byte	0x03, 0x19
        /*0042*/ 	.short	0x0278


	//----- nvinfo : EIATTR_PARAM_CBANK
	.align		4
        /*0044*/ 	.byte	0x04, 0x0a
        /*0046*/ 	.short	(.L_788 - .L_787)
	.align		4
.L_787:
        /*0048*/ 	.word	index@(.nv.constant0._ZN7cutlass13device_kernelIN5flash19enable_sm80_to_sm89INS1_16FlashAttnBwdSm80INS1_25CollectiveMainloopBwdSm80ILi2ELi2EN4cute5tupleIJNS5_1CILi64EEENS7_ILi128EEENS7_ILi96EEEEEENS_10bfloat16_tEfNS_4arch4Sm80ELb0ELb1ELb0ELb1ELb0ELb0ELb0ELb0ELi2ELi2ELi4ELi2ELb0EEENS1_24CollectiveEpilogueBwdGQAISB_fSE_Li256ELb1ELb0EEENS1_19SingleTileSchedulerILb1ELb0ELb0ELi128EEEEEEEEEvNT_6ParamsE)
        /*004c*/ 	.short	0x0380
        /*004e*/ 	.short	0x0278


	//----- nvinfo : EIATTR_SW_WAR
	.align		4
.L_788:
        /*0050*/ 	.byte	0x04, 0x36
        /*0052*/ 	.short	(.L_790 - .L_789)
.L_789:
        /*0054*/ 	.word	0x00000008
.L_790:


//--------------------- .nv.info._ZN7cutlass13device_kernelIN5flash19enable_sm80_to_sm89INS1_16FlashAttnBwdSm80INS1_25CollectiveMainloopBwdSm80ILi2ELi2EN4cute5tupleIJNS5_1CILi64EEENS7_ILi128EEENS7_ILi96EEEEEENS_10bfloat16_tEfNS_4arch4Sm80ELb0ELb1ELb0ELb1ELb1ELb0ELb0ELb0ELi2ELi2ELi4ELi2ELb0EEENS1_24CollectiveEpilogueBwdGQAISB_fSE_Li256ELb1ELb1EEENS1_19SingleTileSchedulerILb1ELb0ELb0ELi128EEEEEEEEEvNT_6ParamsE --------------------------
	.section	.nv.info._ZN7cutlass13device_kernelIN5flash19enable_sm80_to_sm89INS1_16FlashAttnBwdSm80INS1_25CollectiveMainloopBwdSm80ILi2ELi2EN4cute5tupleIJNS5_1CILi64EEENS7_ILi128EEENS7_ILi96EEEEEENS_10bfloat16_tEfNS_4arch4Sm80ELb0ELb1ELb0ELb1ELb1ELb0ELb0ELb0ELi2ELi2ELi4ELi2ELb0EEENS1_24CollectiveEpilogueBwdGQAISB_fSE_Li256ELb1ELb1EEENS1_19SingleTileSchedulerILb1ELb0ELb0ELi128EEEEEEEEEvNT_6ParamsE,"",@"SHT_CUDA_INFO"
	.sectionflags	@""
	.align	4


	//----- nvinfo : EIATTR_CUDA_API_VERSION
	.align		4
        /*0000*/ 	.byte	0x04, 0x37
        /*0002*/ 	.short	(.L_792 - .L_791)
.L_791:
        /*0004*/ 	.word	0x00000082


	//----- nvinfo : EIATTR_KPARAM_INFO
	.align		4
.L_792:
        /*0008*/ 	.byte	0x04, 0x17
        /*000a*/ 	.short	(.L_794 - .L_793)
.L_793:
        /*000c*/ 	.word	0x00000000
        /*0010*/ 	.short	0x0000
        /*0012*/ 	.short	0x0000
        /*0014*/ 	.byte	0x00, 0xf0, 0xe1, 0x09


	//----- nvinfo : EIATTR_SPARSE_MMA_MASK
	.align		4
.L_794:
        /*0018*/ 	.byte	0x03, 0x50
        /*001a*/ 	.short	0x0000


	//----- nvinfo : EIATTR_MAXREG_COUNT
	.align		4
        /*001c*/ 	.byte	0x03, 0x1b
        /*001e*/ 	.short	0x00ff


	//----- nvinfo : EIATTR_MERCURY_ISA_VERSION
	.align		4
        /*0020*/ 	.byte	0x03, 0x5f
        /*0022*/ 	.short	0x0101


	//----- nvinfo : EIATTR_VRC_CTA_INIT_COUNT
	.align		4
        /*0024*/ 	.byte	0x02, 0x4a
	.zero		1
	.zero		1


	//----- nvinfo : EIATTR_EXIT_INSTR_OFFSETS
	.align		4
        /*0028*/ 	.byte	0x04, 0x1c
        /*002a*/ 	.short	(.L_796 - .L_795)


	//   ....[0]....
.L_795:
        /*002c*/ 	.word	0x00000010


	//----- nvinfo : EIATTR_MAX_THREADS
	.align		4
.L_796:
        /*0030*/ 	.byte	0x04, 0x05
        /*0032*/ 	.short	(.L_798 - .L_797)
.L_797:
        /*0034*/ 	.word	0x00000100
        /*0038*/ 	.word	0x00000001
        /*003c*/ 	.word	0x00000001


	//----- nvinfo : EIATTR_CBANK_PARAM_SIZE
	.align		4
.L_798:
        /*0040*/ 	.byte	0x03, 0x19
        /*0042*/ 	.short	0x0278


	//----- nvinfo : EIATTR_PARAM_CBANK
	.align		4
        /*0044*/ 	.byte	0x04, 0x0a
        /*0046*/ 	.short	(.L_800 - .L_799)
	.align		4
.L_799:
        /*0048*/ 	.word	index@(.nv.constant0._ZN7cutlass13device_kernelIN5flash19enable_sm80_to_sm89INS1_16FlashAttnBwdSm80INS1_25CollectiveMainloopBwdSm80ILi2ELi2EN4cute5tupleIJNS5_1CILi64EEENS7_ILi128EEENS7_ILi96EEEEEENS_10bfloat16_tEfNS_4arch4Sm80ELb0ELb1ELb0ELb1ELb1ELb0ELb0ELb0ELi2ELi2ELi4ELi2ELb0EEENS1_24CollectiveEpilogueBwdGQAISB_fSE_Li256ELb1ELb1EEENS1_19SingleTileSchedulerILb1ELb0ELb0ELi128EEEEEEEEEvNT_6ParamsE)
        /*004c*/ 	.short	0x0380
        /*004e*/ 	.short	0x0278


	//----- nvinfo : EIATTR_SW_WAR
	.align		4
.L_800:
        /*0050*/ 	.byte	0x04, 0x36
        /*0052*/ 	.short	(.L_802 - .L_801)
.L_801:
        /*0054*/ 	.word	0x00000008
.L_802:


//--------------------- .nv.info._ZN7cutlass13device_kernelIN5flash19enable_sm80_to_sm89INS1_16FlashAttnBwdSm80INS1_25CollectiveMainloopBwdSm80ILi2ELi2EN4cute5tupleIJNS5_1CILi64EEENS7_ILi128EEENS7_ILi96EEEEEENS_10bfloat16_tEfNS_4arch4Sm80ELb1ELb0ELb0ELb0ELb0ELb0ELb0ELb0ELi2ELi2ELi4ELi2ELb0EEENS1_21CollectiveEpilogueBwdISB_SC_SE_Li256ELb0ELb0ELi2EEENS1_25SingleTileBwdLPTSchedulerILb0ELi128ELb0EEEEEEEEEvNT_6ParamsE --------------------------
	.section	.nv.info._ZN7cutlass13device_kernelIN5flash19enable_sm80_to_sm89INS1_16FlashAttnBwdSm80INS1_25CollectiveMainloopBwdSm80ILi2ELi2EN4cute5tupleIJNS5_1CILi64EEENS7_ILi128EEENS7_ILi96EEEEEENS_10bfloat16_tEfNS_4arch4Sm80ELb1ELb0ELb0ELb0ELb0ELb0ELb0ELb0ELi2ELi2ELi4ELi2ELb0EEENS1_21CollectiveEpilogueBwdISB_SC_SE_Li256ELb0ELb0ELi2EEENS1_25SingleTileBwdLPTSchedulerILb0ELi128ELb0EEEEEEEEEvNT_6ParamsE,"",@"SHT_CUDA_INFO"
	.sectionflags	@""
	.align	4


	//----- nvinfo : EIATTR_CUDA_API_VERSION
	.align		4
        /*0000*/ 	.byte	0x04, 0x37
        /*0002*/ 	.short	(.L_804 - .L_803)
.L_803:
        /*0004*/ 	.word	0x00000082


	//----- nvinfo : EIATTR_KPARAM_INFO
	.align		4
.L_804:
        /*0008*/ 	.byte	0x04, 0x17
        /*000a*/ 	.short	(.L_806 - .L_805)
.L_805:
        /*000c*/ 	.word	0x00000000
        /*0010*/ 	.short	0x0000
        /*0012*/ 	.short	0x0000
        /*0014*/ 	.byte	0x00, 0xf0, 0x21, 0x0a


	//----- nvinfo : EIATTR_SPARSE_MMA_MASK
	.align		4
.L_806:
        /*0018*/ 	.byte	0x03, 0x50
        /*001a*/ 	.short	0x0000


	//----- nvinfo : EIATTR_MAXREG_COUNT
	.align		4
        /*001c*/ 	.byte	0x03, 0x1b
        /*001e*/ 	.short	0x00ff


	//----- nvinfo : EIATTR_MERCURY_ISA_VERSION
	.align		4
        /*0020*/ 	.byte	0x03, 0x5f
        /*0022*/ 	.short	0x0101


	//----- nvinfo : EIATTR_VRC_CTA_INIT_COUNT
	.align		4
        /*0024*/ 	.byte	0x02, 0x4a
	.zero		1
	.zero		1


	//----- nvinfo : EIATTR_EXIT_INSTR_OFFSETS
	.align		4
        /*0028*/ 	.byte	0x04, 0x1c
        /*002a*/ 	.short	(.L_808 - .L_807)


	//   ....[0]....
.L_807:
        /*002c*/ 	.word	0x00000010


	//----- nvinfo : EIATTR_MAX_THREADS
	.align		4
.L_808:
        /*0030*/ 	.byte	0x04, 0x05
        /*0032*/ 	.short	(.L_810 - .L_809)
.L_809:
        /*0034*/ 	.word	0x00000100
        /*0038*/ 	.word	0x00000001
        /*003c*/ 	.word	0x00000001


	//----- nvinfo : EIATTR_CBANK_PARAM_SIZE
	.align		4
.L_810:
        /*0040*/ 	.byte	0x03, 0x19
        /*0042*/ 	.short	0x0288


	//----- nvinfo : EIATTR_PARAM_CBANK
	.align		4
        /*0044*/ 	.byte	0x04, 0x0a
        /*0046*/ 	.short	(.L_812 - .L_811)
	.align		4
.L_811:
        /*0048*/ 	.word	index@(.nv.constant0._ZN7cutlass13device_kernelIN5flash19enable_sm80_to_sm89INS1_16FlashAttnBwdSm80INS1_25CollectiveMainloopBwdSm80ILi2ELi2EN4cute5tupleIJNS5_1CILi64EEENS7_ILi128EEENS7_ILi96EEEEEENS_10bfloat16_tEfNS_4arch4Sm80ELb1ELb0ELb0ELb0ELb0ELb0ELb0ELb0ELi2ELi2ELi4ELi2ELb0EEENS1_21CollectiveEpilogueBwdISB_SC_SE_Li256ELb0ELb0ELi2EEENS1_25SingleTileBwdLPTSchedulerILb0ELi128ELb0EEEEEEEEEvNT_6ParamsE)
        /*004c*/ 	.short	0x0380
        /*004e*/ 	.short	0x0288


	//----- nvinfo : EIATTR_SW_WAR
	.align		4
.L_812:
        /*0050*/ 	.byte	0x04, 0x36
        /*0052*/ 	.short	(.L_814 - .L_813)
.L_813:
        /*0054*/ 	.word	0x00000008
.L_814:


//--------------------- .nv.info._ZN7cutlass13device_kernelIN5flash19enable_sm80_to_sm89INS1_16FlashAttnBwdSm80INS1_25CollectiveMainloopBwdSm80ILi2ELi2EN4cute5tupleIJNS5_1CILi64EEENS7_ILi128EEENS7_ILi96EEEEEENS_10bfloat16_tEfNS_4arch4Sm80ELb1ELb0ELb0ELb0ELb1ELb0ELb0ELb0ELi2ELi2ELi4ELi2ELb0EEENS1_21CollectiveEpilogueBwdISB_SC_SE_Li256ELb0ELb0ELi2EEENS1_25SingleTileBwdLPTSchedulerILb0ELi128ELb1EEEEEEEEEvNT_6ParamsE --------------------------
	.section	.nv.info._ZN7cutlass13device_kernelIN5flash19enable_sm80_to_sm89INS1_16FlashAttnBwdSm80INS1_25CollectiveMainloopBwdSm80ILi2ELi2EN4cute5tupleIJNS5_1CILi64EEENS7_ILi128EEENS7_ILi96EEEEEENS_10bfloat16_tEfNS_4arch4Sm80ELb1ELb0ELb0ELb0ELb1ELb0ELb0ELb0ELi2ELi2ELi4ELi2ELb0EEENS1_21CollectiveEpilogueBwdISB_SC_SE_Li256ELb0ELb0ELi2EEENS1_25SingleTileBwdLPTSchedulerILb0ELi128ELb1EEEEEEEEEvNT_6ParamsE,"",@"SHT_CUDA_INFO"
	.sectionflags	@""
	.align	4


	//----- nvinfo : EIATTR_CUDA_API_VERSION
	.align		4
        /*0000*/ 	.byte	0x04, 0x37
        /*0002*/ 	.short	(.L_816 - .L_815)
.L_815:
        /*0004*/ 	.word	0x00000082


	//----- nvinfo : EIATTR_KPARAM_INFO
	.align		4
.L_816:
        /*0008*/ 	.byte	0x04, 0x17
        /*000a*/ 	.short	(.L_818 - .L_817)
.L_817:
        /*000c*/ 	.word	0x00000000
        /*0010*/ 	.short	0x0000
        /*0012*/ 	.short	0x0000
        /*0014*/ 	.byte	0x00, 0xf0, 0x21, 0x0a


	//----- nvinfo : EIATTR_SPARSE_MMA_MASK
	.align		4
.L_818:
        /*0018*/ 	.byte	0x03, 0x50
        /*001a*/ 	.short	0x0000


	//----- nvinfo : EIATTR_MAXREG_COUNT
	.align		4
        /*001c*/ 	.byte	0x03, 0x1b
        /*001e*/ 	.short	0x00ff


	//----- nvinfo : EIATTR_MERCURY_ISA_VERSION
	.align		4
        /*0020*/ 	.byte	0x03, 0x5f
        /*0022*/ 	.short	0x0101


	//----- nvinfo : EIATTR_VRC_CTA_INIT_COUNT
	.align		4
        /*0024*/ 	.byte	0x02, 0x4a
	.zero		1
	.zero		1


	//----- nvinfo : EIATTR_EXIT_INSTR_OFFSETS
	.align		4
        /*0028*/ 	.byte	0x04, 0x1c
        /*002a*/ 	.short	(.L_820 - .L_819)


	//   ....[0]....
.L_819:
        /*002c*/ 	.word	0x00000010


	//----- nvinfo : EIATTR_MAX_THREADS
	.align		4
.L_820:
        /*0030*/ 	.byte	0x04, 0x05
        /*0032*/ 	.short	(.L_822 - .L_821)
.L_821:
        /*0034*/ 	.word	0x00000100
        /*0038*/ 	.word	0x00000001
        /*003c*/ 	.word	0x00000001


	//----- nvinfo : EIATTR_CBANK_PARAM_SIZE
	.align		4
.L_822:
        /*0040*/ 	.byte	0x03, 0x19
        /*0042*/ 	.short	0x0288


	//----- nvinfo : EIATTR_PARAM_CBANK
	.align		4
        /*0044*/ 	.byte	0x04, 0x0a
        /*0046*/ 	.short	(.L_824 - .L_823)
	.align		4
.L_823:
        /*0048*/ 	.word	index@(.nv.constant0._ZN7cutlass13device_kernelIN5flash19enable_sm80_to_sm89INS1_16FlashAttnBwdSm80INS1_25CollectiveMainloopBwdSm80ILi2ELi2EN4cute5tupleIJNS5_1CILi64EEENS7_ILi128EEENS7_ILi96EEEEEENS_10bfloat16_tEfNS_4arch4Sm80ELb1ELb0ELb0ELb0ELb1ELb0ELb0ELb0ELi2ELi2ELi4ELi2ELb0EEENS1_21CollectiveEpilogueBwdISB_SC_SE_Li256ELb0ELb0ELi2EEENS1_25SingleTileBwdLPTSchedulerILb0ELi128ELb1EEEEEEEEEvNT_6ParamsE)
        /*004c*/ 	.short	0x0380
        /*004e*/ 	.short	0x0288


	//----- nvinfo : EIATTR_SW_WAR
	.align		4
.L_824:
        /*0050*/ 	.byte	0x04, 0x36
        /*0052*/ 	.short	(.L_826 - .L_825)
.L_825:
        /*0054*/ 	.word	0x00000008
.L_826:


//--------------------- .nv.info._ZN7cutlass13device_kernelIN5flash19enable_sm80_to_sm89INS1_16FlashAttnBwdSm80INS1_25CollectiveMainloopBwdSm80ILi2ELi2EN4cute5tupleIJNS5_1CILi64EEENS7_ILi128EEENS7_ILi96EEEEEENS_10bfloat16_tEfNS_4arch4Sm80ELb1ELb0ELb0ELb0ELb0ELb0ELb0ELb0ELi2ELi2ELi4ELi2ELb0EEENS1_24CollectiveEpilogueBwdGQAISB_fSE_Li256ELb0ELb0EEENS1_25SingleTileBwdLPTSchedulerILb0ELi128ELb0EEEEEEEEEvNT_6ParamsE --------------------------
	.section	.nv.info._ZN7cutlass13device_kernelIN5flash19enable_sm80_to_sm89INS1_16FlashAttnBwdSm80INS1_25CollectiveMainloopBwdSm80ILi2ELi2EN4cute5tupleIJNS5_1CILi64EEENS7_ILi128EEENS7_ILi96EEEEEENS_10bfloat16_tEfNS_4arch4Sm80ELb1ELb0ELb0ELb0ELb0ELb0ELb0ELb0ELi2ELi2ELi4ELi2ELb0EEENS1_24CollectiveEpilogueBwdGQAISB_fSE_Li256ELb0ELb0EEENS1_25SingleTileBwdLPTSchedulerILb0ELi128ELb0EEEEEEEEEvNT_6ParamsE,"",@"SHT_CUDA_INFO"
	.sectionflags	@""
	.align	4


	//----- nvinfo : EIATTR_CUDA_API_VERSION
	.align		4
        /*0000*/ 	.byte	0x04, 0x37
        /*0002*/ 	.short	(.L_828 - .L_827)
.L_827:
        /*0004*/ 	.word	0x00000082


	//----- nvinfo : EIATTR_KPARAM_INFO
	.align		4
.L_828:
        /*0008*/ 	.byte	0x04, 0x17
        /*000a*/ 	.short	(.L_830 - .L_829)
.L_829:
        /*000c*/ 	.word	0x00000000
        /*0010*/ 	.short	0x0000
        /*0012*/ 	.short	0x0000
        /*0014*/ 	.byte	0x00, 0xf0, 0x41, 0x0a


	//----- nvinfo : EIATTR_SPARSE_MMA_MASK
	.align		4
.L_830:
        /*0018*/ 	.byte	0x03, 0x50
        /*001a*/ 	.short	0x0000


	//----- nvinfo : EIATTR_MAXREG_COUNT
	.align		4
        /*001c*/ 	.byte	0x03, 0x1b
        /*001e*/ 	.short	0x00ff


	//----- nvinfo : EIATTR_MERCURY_ISA_VERSION
	.align		4
        /*0020*/ 	.byte	0x03, 0x5f
        /*0022*/ 	.short	0x0101


	//----- nvinfo : EIATTR_VRC_CTA_INIT_COUNT
	.align		4
        /*0024*/ 	.byte	0x02, 0x4a
	.zero		1
	.zero		1


	//----- nvinfo : EIATTR_EXIT_INSTR_OFFSETS
	.align		4
        /*0028*/ 	.byte	0x04, 0x1c
        /*002a*/ 	.short	(.L_832 - .L_831)


	//   ....[0]....
.L_831:
        /*002c*/ 	.word	0x00000010


	//----- nvinfo : EIATTR_MAX_THREADS
	.align		4
.L_832:
        /*0030*/ 	.byte	0x04, 0x05
        /*0032*/ 	.short	(.L_834 - .L_833)
.L_833:
        /*0034*/ 	.word	0x00000100
        /*0038*/ 	.word	0x00000001
        /*003c*/ 	.word	0x00000001


	//----- nvinfo : EIATTR_CBANK_PARAM_SIZE
	.align		4
.L_834:
        /*0040*/ 	.byte	0x03, 0x19
        /*0042*/ 	.short	0x0290


	//----- nvinfo : EIATTR_PARAM_CBANK
	.align		4
        /*0044*/ 	.byte	0x04, 0x0a
        /*0046*/ 	.short	(.L_836 - .L_835)
	.align		4
.L_835:
        /*0048*/ 	.word	index@(.nv.constant0._ZN7cutlass13device_kernelIN5flash19enable_sm80_to_sm89INS1_16FlashAttnBwdSm80INS1_25CollectiveMainloopBwdSm80ILi2ELi2EN4cute5tupleIJNS5_1CILi64EEENS7_ILi128EEENS7_ILi96EEEEEENS_10bfloat16_tEfNS_4arch4Sm80ELb1ELb0ELb0ELb0ELb0ELb0ELb0ELb0ELi2ELi2ELi4ELi2ELb0EEENS1_24CollectiveEpilogueBwdGQAISB_fSE_Li256ELb0ELb0EEENS1_25SingleTileBwdLPTSchedulerILb0ELi128ELb0EEEEEEEEEvNT_6ParamsE)
        /*004c*/ 	.short	0x0380
        /*004e*/ 	.short	0x0290


	//----- nvinfo : EIATTR_SW_WAR
	.align		4
.L_836:
        /*0050*/ 	.byte	0x04, 0x36
        /*0052*/ 	.short	(.L_838 - .L_837)
.L_837:
        /*0054*/ 	.word	0x00000008
.L_838:


//--------------------- .nv.info._ZN7cutlass13device_kernelIN5flash19enable_sm80_to_sm89INS1_16FlashAttnBwdSm80INS1_25CollectiveMainloopBwdSm80ILi2ELi2EN4cute5tupleIJNS5_1CILi64EEENS7_ILi128EEENS7_ILi96EEEEEENS_10bfloat16_tEfNS_4arch4Sm80ELb1ELb0ELb0ELb0ELb1ELb0ELb0ELb0ELi2ELi2ELi4ELi2ELb0EEENS1_24CollectiveEpilogueBwdGQAISB_fSE_Li256ELb0ELb1EEENS1_25SingleTileBwdLPTSchedulerILb0ELi128ELb1EEEEEEEEEvNT_6ParamsE --------------------------
	.section	.nv.info._ZN7cutlass13device_kernelIN5flash19enable_sm80_to_sm89INS1_16FlashAttnBwdSm80INS1_25CollectiveMainloopBwdSm80ILi2ELi2EN4cute5tupleIJNS5_1CILi64EEENS7_ILi128EEENS7_ILi96EEEEEENS_10bfloat16_tEfNS_4arch4Sm80ELb1ELb0ELb0ELb0ELb1ELb0ELb0ELb0ELi2ELi2ELi4ELi2ELb0EEENS1_24CollectiveEpilogueBwdGQAISB_fSE_Li256ELb0ELb1EEENS1_25SingleTileBwdLPTSchedulerILb0ELi128ELb1EEEEEEEEEvNT_6ParamsE,"",@"SHT_CUDA_INFO"
	.sectionflags	@""
	.align	4


	//----- nvinfo : EIATTR_CUDA_API_VERSION
	.align		4
        /*0000*/ 	.byte	0x04, 0x37
        /*0002*/ 	.short	(.L_840 - .L_839)
.L_839:
        /*0004*/ 	.word	0x00000082


	//----- nvinfo : EIATTR_KPARAM_INFO
	.align		4
.L_840:
        /*0008*/ 	.byte	0x04, 0x17
        /*000a*/ 	.short	(.L_842 - .L_841)
.L_841:
        /*000c*/ 	.word	0x00000000
        /*0010*/ 	.short	0x0000
        /*0012*/ 	.short	0x0000
        /*0014*/ 	.byte	0x00, 0xf0, 0x41, 0x0a


	//----- nvinfo : EIATTR_SPARSE_MMA_MASK
	.align		4
.L_842:
        /*0018*/ 	.byte	0x03, 0x50
        /*001a*/ 	.short	0x0000


	//----- nvinfo : EIATTR_MAXREG_COUNT
	.align		4
        /*001c*/ 	.byte	0x03, 0x1b
        /*001e*/ 	.short	0x00ff


	//----- nvinfo : EIATTR_MERCURY_ISA_VERSION
	.align		4
        /*0020*/ 	.byte	0x03, 0x5f
        /*0022*/ 	.short	0x0101


	//----- nvinfo : EIATTR_VRC_CTA_INIT_COUNT
	.align		4
        /*0024*/ 	.byte	0x02, 0x4a
	.zero		1
	.zero		1


	//----- nvinfo : EIATTR_EXIT_INSTR_OFFSETS
	.align		4
        /*0028*/ 	.byte	0x04, 0x1c
        /*002a*/ 	.short	(.L_844 - .L_843)


	//   ....[0]....
.L_843:
        /*002c*/ 	.word	0x00000010


	//----- nvinfo : EIATTR_MAX_THREADS
	.align		4
.L_844:
        /*0030*/ 	.byte	0x04, 0x05
        /*0032*/ 	.short	(.L_846 - .L_845)
.L_845:
        /*0034*/ 	.word	0x00000100
        /*0038*/ 	.word	0x00000001
        /*003c*/ 	.word	0x00000001


	//----- nvinfo : EIATTR_CBANK_PARAM_SIZE
	.align		4
.L_846:
        /*0040*/ 	.byte	0x03, 0x19
        /*0042*/ 	.short	0x0290


	//----- nvinfo : EIATTR_PARAM_CBANK
	.align		4
        /*0044*/ 	.byte	0x04, 0x0a
        /*0046*/ 	.short	(.L_848 - .L_847)
	.align		4
.L_847:
        /*0048*/ 	.word	index@(.nv.constant0._ZN7cutlass13device_kernelIN5flash19enable_sm80_to_sm89INS1_16FlashAttnBwdSm80INS1_25CollectiveMainloopBwdSm80ILi2ELi2EN4cute5tupleIJNS5_1CILi64EEENS7_ILi128EEENS7_ILi96EEEEEENS_10bfloat16_tEfNS_4arch4Sm80ELb1ELb0ELb0ELb0ELb1ELb0ELb0ELb0ELi2ELi2ELi4ELi2ELb0EEENS1_24CollectiveEpilogueBwdGQAISB_fSE_Li256ELb0ELb1EEENS1_25SingleTileBwdLPTSchedulerILb0ELi128ELb1EEEEEEEEEvNT_6ParamsE)
        /*004c*/ 	.short	0x0380
        /*004e*/ 	.short	0x0290


	//----- nvinfo : EIATTR_SW_WAR
	.align		4
.L_848:
        /*0050*/ 	.byte	0x04, 0x36
        /*0052*/ 	.short	(.L_850 - .L_849)
.L_849:
        /*0054*/ 	.word	0x00000008
.L_850:


//--------------------- .nv.info._ZN7cutlass13device_kernelIN5flash22FlashAttnBwdPreprocessIN4cute5tupleIJNS3_1CILi64EEENS5_ILi96EEEEEENS_10bfloat16_tEfNS_4arch4Sm80ELb1ELb0EEEEEvNT_6ParamsE --------------------------
	.section	.nv.info._ZN7cutlass13device_kernelIN5flash22FlashAttnBwdPreprocessIN4cute5tupleIJNS3_1CILi64EEENS5_ILi96EEEEEENS_10bfloat16_tEfNS_4arch4Sm80ELb1ELb0EEEEEvNT_6ParamsE,"",@"SHT_CUDA_INFO"
	.sectionflags	@""
	.align	4


	//----- nvinfo : EIATTR_CUDA_API_VERSION
	.align		4
        /*0000*/ 	.byte	0x04, 0x37
        /*0002*/ 	.short	(.L_852 - .L_851)
.L_851:
        /*0004*/ 	.word	0x00000082


	//----- nvinfo : EIATTR_KPARAM_INFO
	.align		4
.L_852:
        /*0008*/ 	.byte	0x04, 0x17
        /*000a*/ 	.short	(.L_854 - .L_853)
.L_853:
        /*000c*/ 	.word	0x00000000
        /*0010*/ 	.short	0x0000
        /*0012*/ 	.short	0x0000
        /*0014*/ 	.byte	0x00, 0xf0, 0xc1, 0x03


	//----- nvinfo : EIATTR_SPARSE_MMA_MASK
	.align		4
.L_854:
        /*0018*/ 	.byte	0x03, 0x50
        /*001a*/ 	.short	0x0000


	//----- nvinfo : EIATTR_MAXREG_COUNT
	.align		4
        /*001c*/ 	.byte	0x03, 0x1b
        /*001e*/ 	.short	0x0080


	//----- nvinfo : EIATTR_MERCURY_ISA_VERSION
	.align		4
        /*0020*/ 	.byte	0x03, 0x5f
        /*0022*/ 	.short	0x0101


	//----- nvinfo : EIATTR_COOP_GROUP_MASK_REGIDS
	.align		4
        /*0024*/ 	.byte	0x04, 0x29
        /*0026*/ 	.short	(.L_856 - .L_855)


	//   ....[0]....
.L_855:
        /*0028*/ 	.word	0xffffffff


	//   ....[1]....
        /*002c*/ 	.word	0xffffffff


	//----- nvinfo : EIATTR_COOP_GROUP_INSTR_OFFSETS
	.align		4
.L_856:
        /*0030*/ 	.byte	0x04, 0x28
        /*0032*/ 	.short	(.L_858 - .L_857)


	//   ....[0]....
.L_857:
        /*0034*/ 	.word	0x00000ac0


	//   ....[1]....
        /*0038*/ 	.word	0x00000b70


	//----- nvinfo : EIATTR_VRC_CTA_INIT_COUNT
	.align		4
.L_858:
        /*003c*/ 	.byte	0x02, 0x4a
	.zero		1
	.zero		1


	//----- nvinfo : EIATTR_EXIT_INSTR_OFFSETS
	.align		4
        /*0040*/ 	.byte	0x04, 0x1c
        /*0042*/ 	.short	(.L_860 - .L_859)


	//   ....[0]....
.L_859:
        /*0044*/ 	.word	0x00000ed0


	//   ....[1]....
        /*0048*/ 	.word	0x00000f50


	//----- nvinfo : EIATTR_MAX_THREADS
	.align		4
.L_860:
        /*004c*/ 	.byte	0x04, 0x05
        /*004e*/ 	.short	(.L_862 - .L_861)
.L_861:
        /*0050*/ 	.word	0x00000100
        /*0054*/ 	.word	0x00000001
        /*0058*/ 	.word	0x00000001


	//----- nvinfo : EIATTR_CRS_STACK_SIZE
	.align		4
.L_862:
        /*005c*/ 	.byte	0x04, 0x1e
        /*005e*/ 	.short	(.L_864 - .L_863)
.L_863:
        /*0060*/ 	.word	0x00000000


	//----- nvinfo : EIATTR_CBANK_PARAM_SIZE
	.align		4
.L_864:
        /*0064*/ 	.byte	0x03, 0x19
        /*0066*/ 	.short	0x00f0


	//----- nvinfo : EIATTR_PARAM_CBANK
	.align		4
        /*0068*/ 	.byte	0x04, 0x0a
        /*006a*/ 	.short	(.L_866 - .L_865)
	.align		4
.L_865:
        /*006c*/ 	.word	index@(.nv.constant0._ZN7cutlass13device_kernelIN5flash22FlashAttnBwdPreprocessIN4cute5tupleIJNS3_1CILi64EEENS5_ILi96EEEEEENS_10bfloat16_tEfNS_4arch4Sm80ELb1ELb0EEEEEvNT_6ParamsE)
        /*0070*/ 	.short	0x0380
        /*0072*/ 	.short	0x00f0


	//----- nvinfo : EIATTR_SW_WAR
	.align		4
.L_866:
        /*0074*/ 	.byte	0x04, 0x36
        /*0076*/ 	.short	(.L_868 - .L_867)
.L_867:
        /*0078*/ 	.word	0x00000008
.L_868:


//--------------------- .nv.info._ZN7cutlass13device_kernelIN5flash19enable_sm80_to_sm89INS1_16FlashAttnBwdSm80INS1_25CollectiveMainloopBwdSm80ILi2ELi2EN4cute5tupleIJNS5_1CILi64EEENS7_ILi128EEENS7_ILi96EEEEEENS_10bfloat16_tEfNS_4arch4Sm80ELb1ELb0ELb0ELb1ELb0ELb0ELb0ELb0ELi2ELi2ELi4ELi2ELb0EEENS1_21CollectiveEpilogueBwdISB_SC_SE_Li256ELb1ELb0ELi2EEENS1_25SingleTileBwdLPTSchedulerILb1ELi128ELb0EEEEEEEEEvNT_6ParamsE --------------------------
	.section	.nv.info._ZN7cutlass13device_kernelIN5flash19enable_sm80_to_sm89INS1_16FlashAttnBwdSm80INS1_25CollectiveMainloopBwdSm80ILi2ELi2EN4cute5tupleIJNS5_1CILi64EEENS7_ILi128EEENS7_ILi96EEEEEENS_10bfloat16_tEfNS_4arch4Sm80ELb1ELb0ELb0ELb1ELb0ELb0ELb0ELb0ELi2ELi2ELi4ELi2ELb0EEENS1_21CollectiveEpilogueBwdISB_SC_SE_Li256ELb1ELb0ELi2EEENS1_25SingleTileBwdLPTSchedulerILb1ELi128ELb0EEEEEEEEEvNT_6ParamsE,"",@"SHT_CUDA_INFO"
	.sectionflags	@""
	.align	4


	//----- nvinfo : EIATTR_CUDA_API_VERSION
	.align		4
        /*0000*/ 	.byte	0x04, 0x37
        /*0002*/ 	.short	(.L_870 - .L_869)
.L_869:
        /*0004*/ 	.word	0x00000082


	//----- nvinfo : EIATTR_KPARAM_INFO
	.align		4
.L_870:
        /*0008*/ 	.byte	0x04, 0x17
        /*000a*/ 	.short	(.L_872 - .L_871)
.L_871:
        /*000c*/ 	.word	0x00000000
        /*0010*/ 	.short	0x0000
        /*0012*/ 	.short	0x0000
        /*0014*/ 	.byte	0x00, 0xf0, 0x21, 0x0a


	//----- nvinfo : EIATTR_SPARSE_MMA_MASK
	.align		4
.L_872:
        /*0018*/ 	.byte	0x03, 0x50
        /*001a*/ 	.short	0x0000


	//----- nvinfo : EIATTR_MAXREG_COUNT
	.align		4
        /*001c*/ 	.byte	0x03, 0x1b
        /*001e*/ 	.short	0x00ff


	//----- nvinfo : EIATTR_MERCURY_ISA_VERSION
	.align		4
        /*0020*/ 	.byte	0x03, 0x5f
        /*0022*/ 	.short	0x0101


	//----- nvinfo : EIATTR_VRC_CTA_INIT_COUNT
	.align		4
        /*0024*/ 	.byte	0x02, 0x4a
	.zero		1
	.zero		1


	//----- nvinfo : EIATTR_EXIT_INSTR_OFFSETS
	.align		4
        /*0028*/ 	.byte	0x04, 0x1c
        /*002a*/ 	.short	(.L_874 - .L_873)


	//   ....[0]....
.L_873:
        /*002c*/ 	.word	0x00000010


	//----- nvinfo : EIATTR_MAX_THREADS
	.align		4
.L_874:
        /*0030*/ 	.byte	0x04, 0x05
        /*0032*/ 	.short	(.L_876 - .L_875)
.L_875:
        /*0034*/ 	.word	0x00000100
        /*0038*/ 	.word	0x00000001
        /*003c*/ 	.word	0x00000001


	//----- nvinfo : EIATTR_CBANK_PARAM_SIZE
	.align		4
.L_876:
        /*0040*/ 	.byte	0x03, 0x19
        /*0042*/ 	.short	0x0288


	//----- nvinfo : EIATTR_PARAM_CBANK
	.align		4
        /*0044*/ 	.byte	0x04, 0x0a
        /*0046*/ 	.short	(.L_878 - .L_877)
	.align		4
.L_877:
        /*0048*/ 	.word	index@(.nv.constant0._ZN7cutlass13device_kernelIN5flash19enable_sm80_to_sm89INS1_16FlashAttnBwdSm80INS1_25CollectiveMainloopBwdSm80ILi2ELi2EN4cute5tupleIJNS5_1CILi64EEENS7_ILi128EEENS7_ILi96EEEEEENS_10bfloat16_tEfNS_4arch4Sm80ELb1ELb0ELb0ELb1ELb0ELb0ELb0ELb0ELi2ELi2ELi4ELi2ELb0EEENS1_21CollectiveEpilogueBwdISB_SC_SE_Li256ELb1ELb0ELi2EEENS1_25SingleTileBwdLPTSchedulerILb1ELi128ELb0EEEEEEEEEvNT_6ParamsE)
        /*004c*/ 	.short	0x0380
        /*004e*/ 	.short	0x0288


	//----- nvinfo : EIATTR_SW_WAR
	.align		4
.L_878:
        /*0050*/ 	.byte	0x04, 0x36
        /*0052*/ 	.short	(.L_880 - .L_879)
.L_879:
        /*0054*/ 	.word	0x00000008
.L_880:


//--------------------- .nv.info._ZN7cutlass13device_kernelIN5flash19enable_sm80_to_sm89INS1_16FlashAttnBwdSm80INS1_25CollectiveMainloopBwdSm80ILi2ELi2EN4cute5tupleIJNS5_1CILi64EEENS7_ILi128EEENS7_ILi96EEEEEENS_10bfloat16_tEfNS_4arch4Sm80ELb1ELb0ELb0ELb1ELb1ELb0ELb0ELb0ELi2ELi2ELi4ELi2ELb0EEENS1_21CollectiveEpilogueBwdISB_SC_SE_Li256ELb1ELb0ELi2EEENS1_25SingleTileBwdLPTSchedulerILb1ELi128ELb1EEEEEEEEEvNT_6ParamsE --------------------------
	.section	.nv.info._ZN7cutlass13device_kernelIN5flash19enable_sm80_to_sm89INS1_16FlashAttnBwdSm80INS1_25CollectiveMainloopBwdSm80ILi2ELi2EN4cute5tupleIJNS5_1CILi64EEENS7_ILi128EEENS7_ILi96EEEEEENS_10bfloat16_tEfNS_4arch4Sm80ELb1ELb0ELb0ELb1ELb1ELb0ELb0ELb0ELi2ELi2ELi4ELi2ELb0EEENS1_21CollectiveEpilogueBwdISB_SC_SE_Li256ELb1ELb0ELi2EEENS1_25SingleTileBwdLPTSchedulerILb1ELi128ELb1EEEEEEEEEvNT_6ParamsE,"",@"SHT_CUDA_INFO"
	.sectionflags	@""
	.align	4


	//----- nvinfo : EIATTR_CUDA_API_VERSION
	.align		4
        /*0000*/ 	.byte	0x04, 0x37
        /*0002*/ 	.short	(.L_882 - .L_881)
.L_881:
        /*0004*/ 	.word	0x00000082


	//----- nvinfo : EIATTR_KPARAM_INFO
	.align		4
.L_882:
        /*0008*/ 	.byte	0x04, 0x17
        /*000a*/ 	.short	(.L_884 - .L_883)
.L_883:
        /*000c*/ 	.word	0x00000000
        /*0010*/ 	.short	0x0000
        /*0012*/ 	.short	0x0000
        /*0014*/ 	.byte	0x00, 0xf0, 0x21, 0x0a


	//----- nvinfo : EIATTR_SPARSE_MMA_MASK
	.align		4
.L_884:
        /*0018*/ 	.byte	0x03, 0x50
        /*001a*/ 	.short	0x0000


	//----- nvinfo : EIATTR_MAXREG_COUNT
	.align		4
        /*001c*/ 	.byte	0x03, 0x1b
        /*001e*/ 	.short	0x00ff


	//----- nvinfo : EIATTR_MERCURY_ISA_VERSION
	.align		4
        /*0020*/ 	.byte	0x03, 0x5f
        /*0022*/ 	.short	0x0101


	//----- nvinfo : EIATTR_VRC_CTA_INIT_COUNT
	.align		4
        /*0024*/ 	.byte	0x02, 0x4a
	.zero		1
	.zero		1


	//----- nvinfo : EIATTR_EXIT_INSTR_OFFSETS
	.align		4
        /*0028*/ 	.byte	0x04, 0x1c
        /*002a*/ 	.short	(.L_886 - .L_885)


	//   ....[0]....
.L_885:
        /*002c*/ 	.word	0x00000010


	//----- nvinfo : EIATTR_MAX_THREADS
	.align		4
.L_886:
        /*0030*/ 	.byte	0x04, 0x05
        /*0032*/ 	.short	(.L_888 - .L_887)
.L_887:
        /*0034*/ 	.word	0x00000100
        /*0038*/ 	.word	0x00000001
        /*003c*/ 	.word	0x00000001


	//----- nvinfo : EIATTR_CBANK_PARAM_SIZE
	.align		4
.L_888:
        /*0040*/ 	.byte	0x03, 0x19
        /*0042*/ 	.short	0x0288


	//----- nvinfo : EIATTR_PARAM_CBANK
	.align		4
        /*0044*/ 	.byte	0x04, 0x0a
        /*0046*/ 	.short	(.L_890 - .L_889)
	.align		4
.L_889:
        /*0048*/ 	.word	index@(.nv.constant0._ZN7cutlass13device_kernelIN5flash19enable_sm80_to_sm89INS1_16FlashAttnBwdSm80INS1_25CollectiveMainloopBwdSm80ILi2ELi2EN4cute5tupleIJNS5_1CILi64EEENS7_ILi128EEENS7_ILi96EEEEEENS_10bfloat16_tEfNS_4arch4Sm80ELb1ELb0ELb0ELb1ELb1ELb0ELb0ELb0ELi2ELi2ELi4ELi2ELb0EEENS1_21CollectiveEpilogueBwdISB_SC_SE_Li256ELb1ELb0ELi2EEENS1_25SingleTileBwdLPTSchedulerILb1ELi128ELb1EEEEEEEEEvNT_6ParamsE)
        /*004c*/ 	.short	0x0380
        /*004e*/ 	.short	0x0288


	//----- nvinfo : EIATTR_SW_WAR
	.align		4
.L_890:
        /*0050*/ 	.byte	0x04, 0x36
        /*0052*/ 	.short	(.L_892 - .L_891)
.L_891:
        /*0054*/ 	.word	0x00000008
.L_892:


//--------------------- .nv.info._ZN7cutlass13device_kernelIN5flash19enable_sm80_to_sm89INS1_16FlashAttnBwdSm80INS1_25CollectiveMainloopBwdSm80ILi2ELi2EN4cute5tupleIJNS5_1CILi64EEENS7_ILi128EEENS7_ILi96EEEEEENS_10bfloat16_tEfNS_4arch4Sm80ELb1ELb0ELb0ELb1ELb0ELb0ELb0ELb0ELi2ELi2ELi4ELi2ELb0EEENS1_24CollectiveEpilogueBwdGQAISB_fSE_Li256ELb1ELb0EEENS1_25SingleTileBwdLPTSchedulerILb1ELi128ELb0EEEEEEEEEvNT_6ParamsE --------------------------
	.section	.nv.info._ZN7cutlass13device_kernelIN5flash19enable_sm80_to_sm89INS1_16FlashAttnBwdSm80INS1_25CollectiveMainloopBwdSm80ILi2ELi2EN4cute5tupleIJNS5_1CILi64EEENS7_ILi128EEENS7_ILi96EEEEEENS_10bfloat16_tEfNS_4arch4Sm80ELb1ELb0ELb0ELb1ELb0ELb0ELb0ELb0ELi2ELi2ELi4ELi2ELb0EEENS1_24CollectiveEpilogueBwdGQAISB_fSE_Li256ELb1ELb0EEENS1_25SingleTileBwdLPTSchedulerILb1ELi128ELb0EEEEEEEEEvNT_6ParamsE,"",@"SHT_CUDA_INFO"
	.sectionflags	@""
	.align	4


	//----- nvinfo : EIATTR_CUDA_API_VERSION
	.align		4
        /*0000*/ 	.byte	0x04, 0x37
        /*0002*/ 	.short	(.L_894 - .L_893)
.L_893:
        /*0004*/ 	.word	0x00000082


	//----- nvinfo : EIATTR_KPARAM_INFO
	.align		4
.L_894:
        /*0008*/ 	.byte	0x04, 0x17
        /*000a*/ 	.short	(.L_896 - .L_895)
.L_895:
        /*000c*/ 	.word	0x00000000
        /*0010*/ 	.short	0x0000
        /*0012*/ 	.short	0x0000
        /*0014*/ 	.byte	0x00, 0xf0, 0x41, 0x0a


	//----- nvinfo : EIATTR_SPARSE_MMA_MASK
	.align		4
.L_896:
        /*0018*/ 	.byte	0x03, 0x50
        /*001a*/ 	.short	0x0000


	//----- nvinfo : EIATTR_MAXREG_COUNT
	.align		4
        /*001c*/ 	.byte	0x03, 0x1b
        /*001e*/ 	.short	0x00ff


	//----- nvinfo : EIATTR_MERCURY_ISA_VERSION
	.align		4
        /*0020*/ 	.byte	0x03, 0x5f
        /*0022*/ 	.short	0x0101


	//----- nvinfo : EIATTR_VRC_CTA_INIT_COUNT
	.align		4
        /*0024*/ 	.byte	0x02, 0x4a
	.zero		1
	.zero		1


	//----- nvinfo : EIATTR_EXIT_INSTR_OFFSETS
	.align		4
        /*0028*/ 	.byte	0x04, 0x1c
        /*002a*/ 	.short	(.L_898 - .L_897)


	//   ....[0]....
.L_897:
        /*002c*/ 	.word	0x00000010


	//----- nvinfo : EIATTR_MAX_THREADS
	.align		4
.L_898:
        /*0030*/ 	.byte	0x04, 0x05
        /*0032*/ 	.short	(.L_900 - .L_899)
.L_899:
        /*0034*/ 	.word	0x00000100
        /*0038*/ 	.word	0x00000001
        /*003c*/ 	.word	0x00000001


	//----- nvinfo : EIATTR_CBANK_PARAM_SIZE
	.align		4
.L_900:
        /*0040*/ 	.byte	0x03, 0x19
        /*0042*/ 	.short	0x0290


	//----- nvinfo : EIATTR_PARAM_CBANK
	.align		4
        /*0044*/ 	.byte	0x04, 0x0a
        /*0046*/ 	.short	(.L_902 - .L_901)
	.align		4
.L_901:
        /*0048*/ 	.word	index@(.nv.constant0._ZN7cutlass13device_kernelIN5flash19enable_sm80_to_sm89INS1_16FlashAttnBwdSm80INS1_25CollectiveMainloopBwdSm80ILi2ELi2EN4cute5tupleIJNS5_1CILi64EEENS7_ILi128EEENS7_ILi96EEEEEENS_10bfloat16_tEfNS_4arch4Sm80ELb1ELb0ELb0ELb1ELb0ELb0ELb0ELb0ELi2ELi2ELi4ELi2ELb0EEENS1_24CollectiveEpilogueBwdGQAISB_fSE_Li256ELb1ELb0EEENS1_25SingleTileBwdLPTSchedulerILb1ELi128ELb0EEEEEEEEEvNT_6ParamsE)
        /*004c*/ 	.short	0x0380
        /*004e*/ 	.short	0x0290


	//----- nvinfo : EIATTR_SW_WAR
	.align		4
.L_902:
        /*0050*/ 	.byte	0x04, 0x36
        /*0052*/ 	.short	(.L_904 - .L_903)
.L_903:
        /*0054*/ 	.word	0x00000008
.L_904:


//--------------------- .nv.info._ZN7cutlass13device_kernelIN5flash32FlashAttnBwdPostprocessConvertdQIN4cute5tupleIJNS3_1CILi128EEENS5_ILi96EEEEEENS_10bfloat16_tEfNS_4arch4Sm80ELi256ENS3_8TiledMMAINS3_8MMA_AtomIJNS3_30SM80_16x8x16_F32BF16BF16F32_TNEEEENS3_6LayoutINS4_IJNS5_ILi4EEENS5_ILi2EEENS5_ILi1EEEEEENS4_IJSJ_SH_NS5_ILi0EEEEEEEENS4_IJNS5_ILi64EEENS5_ILi32EEENS5_ILi16EEEEEEEELb0EEEEEvNT_6ParamsE --------------------------
	.section	.nv.info._ZN7cutlass13device_kernelIN5flash32FlashAttnBwdPostprocessConvertdQIN4cute5tupleIJNS3_1CILi128EEENS5_ILi96EEEEEENS_10bfloat16_tEfNS_4arch4Sm80ELi256ENS3_8TiledMMAINS3_8MMA_AtomIJNS3_30SM80_16x8x16_F32BF16BF16F32_TNEEEENS3_6LayoutINS4_IJNS5_ILi4EEENS5_ILi2EEENS5_ILi1EEEEEENS4_IJSJ_SH_NS5_ILi0EEEEEEEENS4_IJNS5_ILi64EEENS5_ILi32EEENS5_ILi16EEEEEEEELb0EEEEEvNT_6ParamsE,"",@"SHT_CUDA_INFO"
	.sectionflags	@""
	.align	4


	//----- nvinfo : EIATTR_CUDA_API_VERSION
	.align		4
        /*0000*/ 	.byte	0x04, 0x37
        /*0002*/ 	.short	(.L_906 - .L_905)
.L_905:
        /*0004*/ 	.word	0x00000082


	//----- nvinfo : EIATTR_KPARAM_INFO
	.align		4
.L_906:
        /*0008*/ 	.byte	0x04, 0x17
        /*000a*/ 	.short	(.L_908 - .L_907)
.L_907:
        /*000c*/ 	.word	0x00000000
        /*0010*/ 	.short	0x0000
        /*0012*/ 	.short	0x0000
        /*0014*/ 	.byte	0x00, 0xf0, 0xc1, 0x01


	//----- nvinfo : EIATTR_SPARSE_MMA_MASK
	.align		4
.L_908:
        /*0018*/ 	.byte	0x03, 0x50
        /*001a*/ 	.short	0x0000


	//----- nvinfo : EIATTR_MAXREG_COUNT
	.align		4
        /*001c*/ 	.byte	0x03, 0x1b
        /*001e*/ 	.short	0x0080


	//----- nvinfo : EIATTR_NUM_BARRIERS
	.align		4
        /*0020*/ 	.byte	0x02, 0x4c
        /*0022*/ 	.byte	0x01
	.zero		1


	//----- nvinfo : EIATTR_MERCURY_ISA_VERSION
	.align		4
        /*0024*/ 	.byte	0x03, 0x5f
        /*0026*/ 	.short	0x0101


	//----- nvinfo : EIATTR_VRC_CTA_INIT_COUNT
	.align		4
        /*0028*/ 	.byte	0x02, 0x4a
	.zero		1
	.zero		1


	//----- nvinfo : EIATTR_EXIT_INSTR_OFFSETS
	.align		4
        /*002c*/ 	.byte	0x04, 0x1c
        /*002e*/ 	.short	(.L_910 - .L_909)


	//   ....[0]....
.L_909:
        /*0030*/ 	.word	0x00000280


	//   ....[1]....
        /*0034*/ 	.word	0x000012a0


	//   ....[2]....
        /*0038*/ 	.word	0x000013e0


	//   ....[3]....
        /*003c*/ 	.word	0x00001400


	//----- nvinfo : EIATTR_MAX_THREADS
	.align		4
.L_910:
        /*0040*/ 	.byte	0x04, 0x05
        /*0042*/ 	.short	(.L_912 - .L_911)
.L_911:
        /*0044*/ 	.word	0x00000100
        /*0048*/ 	.word	0x00000001
        /*004c*/ 	.word	0x00000001


	//----- nvinfo : EIATTR_CRS_STACK_SIZE
	.align		4
.L_912:
        /*0050*/ 	.byte	0x04, 0x1e
        /*0052*/ 	.short	(.L_914 - .L_913)
.L_913:
        /*0054*/ 	.word	0x00000000


	//----- nvinfo : EIATTR_CBANK_PARAM_SIZE
	.align		4
.L_914:
        /*0058*/ 	.byte	0x03, 0x19
        /*005a*/ 	.short	0x0070


	//----- nvinfo : EIATTR_PARAM_CBANK
	.align		4
        /*005c*/ 	.byte	0x04, 0x0a
        /*005e*/ 	.short	(.L_916 - .L_915)
	.align		4
.L_915:
        /*0060*/ 	.word	index@(.nv.constant0._ZN7cutlass13device_kernelIN5flash32FlashAttnBwdPostprocessConvertdQIN4cute5tupleIJNS3_1CILi128EEENS5_ILi96EEEEEENS_10bfloat16_tEfNS_4arch4Sm80ELi256ENS3_8TiledMMAINS3_8MMA_AtomIJNS3_30SM80_16x8x16_F32BF16BF16F32_TNEEEENS3_6LayoutINS4_IJNS5_ILi4EEENS5_ILi2EEENS5_ILi1EEEEEENS4_IJSJ_SH_NS5_ILi0EEEEEEEENS4_IJNS5_ILi64EEENS5_ILi32EEENS5_ILi16EEEEEEEELb0EEEEEvNT_6ParamsE)
        /*0064*/ 	.short	0x0380
        /*0066*/ 	.short	0x0070


	//----- nvinfo : EIATTR_SW_WAR
	.align		4
.L_916:
        /*0068*/ 	.byte	0x04, 0x36
        /*006a*/ 	.short	(.L_918 - .L_917)
.L_917:
        /*006c*/ 	.word	0x00000008
.L_918:


//--------------------- .nv.info._ZN7cutlass13device_kernelIN5flash32FlashAttnBwdPostprocessConvertdQIN4cute5tupleIJNS3_1CILi64EEENS5_ILi96EEEEEENS_10bfloat16_tEfNS_4arch4Sm80ELi256ENS3_8TiledMMAINS3_8MMA_AtomIJNS3_30SM80_16x8x16_F32BF16BF16F32_TNEEEENS3_6LayoutINS4_IJNS5_ILi2EEENS5_ILi4EEENS5_ILi1EEEEEENS4_IJSJ_SH_NS5_ILi0EEEEEEEENS4_IJNS5_ILi32EEESO_NS5_ILi16EEEEEEEELb0EEEEEvNT_6ParamsE --------------------------
	.section	.nv.info._ZN7cutlass13device_kernelIN5flash32FlashAttnBwdPostprocessConvertdQIN4cute5tupleIJNS3_1CILi64EEENS5_ILi96EEEEEENS_10bfloat16_tEfNS_4arch4Sm80ELi256ENS3_8TiledMMAINS3_8MMA_AtomIJNS3_30SM80_16x8x16_F32BF16BF16F32_TNEEEENS3_6LayoutINS4_IJNS5_ILi2EEENS5_ILi4EEENS5_ILi1EEEEEENS4_IJSJ_SH_NS5_ILi0EEEEEEEENS4_IJNS5_ILi32EEESO_NS5_ILi16EEEEEEEELb0EEEEEvNT_6ParamsE,"",@"SHT_CUDA_INFO"
	.sectionflags	@""
	.align	4


	//----- nvinfo : EIATTR_CUDA_API_VERSION
	.align		4
        /*0000*/ 	.byte	0x04, 0x37
        /*0002*/ 	.short	(.L_920 - .L_919)
.L_919:
        /*0004*/ 	.word	0x00000082


	//----- nvinfo : EIATTR_KPARAM_INFO
	.align		4
.L_920:
        /*0008*/ 	.byte	0x04, 0x17
        /*000a*/ 	.short	(.L_922 - .L_921)
.L_921:
        /*000c*/ 	.word	0x00000000
        /*0010*/ 	.short	0x0000
        /*0012*/ 	.short	0x0000
        /*0014*/ 	.byte	0x00, 0xf0, 0xc1, 0x01


	//----- nvinfo : EIATTR_SPARSE_MMA_MASK
	.align		4
.L_922:
        /*0018*/ 	.byte	0x03, 0x50
        /*001a*/ 	.short	0x0000


	//----- nvinfo : EIATTR_MAXREG_COUNT
	.align		4
        /*001c*/ 	.byte	0x03, 0x1b
        /*001e*/ 	.short	0x0080


	//----- nvinfo : EIATTR_NUM_BARRIERS
	.align		4
        /*0020*/ 	.byte	0x02, 0x4c
        /*0022*/ 	.byte	0x01
	.zero		1


	//----- nvinfo : EIATTR_MERCURY_ISA_VERSION
	.align		4
        /*0024*/ 	.byte	0x03, 0x5f
        /*0026*/ 	.short	0x0101


	//----- nvinfo : EIATTR_VRC_CTA_INIT_COUNT
	.align		4
        /*0028*/ 	.byte	0x02, 0x4a
	.zero		1
	.zero		1


	//----- nvinfo : EIATTR_EXIT_INSTR_OFFSETS
	.align		4
        /*002c*/ 	.byte	0x04, 0x1c
        /*002e*/ 	.short	(.L_924 - .L_923)


	//   ....[0]....
.L_923:
        /*0030*/ 	.word	0x00000280


	//   ....[1]....
        /*0034*/ 	.word	0x00000ae0


	//   ....[2]....
        /*0038*/ 	.word	0x00000cc0


	//   ....[3]....
        /*003c*/ 	.word	0x00000cf0


	//----- nvinfo : EIATTR_MAX_THREADS
	.align		4
.L_924:
        /*0040*/ 	.byte	0x04, 0x05
        /*0042*/ 	.short	(.L_926 - .L_925)
.L_925:
        /*0044*/ 	.word	0x00000100
        /*0048*/ 	.word	0x00000001
        /*004c*/ 	.word	0x00000001


	//----- nvinfo : EIATTR_CBANK_PARAM_SIZE
	.align		4
.L_926:
        /*0050*/ 	.byte	0x03, 0x19
        /*0052*/ 	.short	0x0070


	//----- nvinfo : EIATTR_PARAM_CBANK
	.align		4
        /*0054*/ 	.byte	0x04, 0x0a
        /*0056*/ 	.short	(.L_928 - .L_927)
	.align		4
.L_927:
        /*0058*/ 	.word	index@(.nv.constant0._ZN7cutlass13device_kernelIN5flash32FlashAttnBwdPostprocessConvertdQIN4cute5tupleIJNS3_1CILi64EEENS5_ILi96EEEEEENS_10bfloat16_tEfNS_4arch4Sm80ELi256ENS3_8TiledMMAINS3_8MMA_AtomIJNS3_30SM80_16x8x16_F32BF16BF16F32_TNEEEENS3_6LayoutINS4_IJNS5_ILi2EEENS5_ILi4EEENS5_ILi1EEEEEENS4_IJSJ_SH_NS5_ILi0EEEEEEEENS4_IJNS5_ILi32EEESO_NS5_ILi16EEEEEEEELb0EEEEEvNT_6ParamsE)
        /*005c*/ 	.short	0x0380
        /*005e*/ 	.short	0x0070


	//----- nvinfo : EIATTR_SW_WAR
	.align		4
.L_928:
        /*0060*/ 	.byte	0x04, 0x36
        /*0062*/ 	.short	(.L_930 - .L_929)
.L_929:
        /*0064*/ 	.word	0x00000008
.L_930:


//--------------------- .nv.info._ZN7cutlass13device_kernelIN5flash19enable_sm80_to_sm89INS1_16FlashAttnBwdSm80INS1_25CollectiveMainloopBwdSm80ILi2ELi2EN4cute5tupleIJNS5_1CILi64EEENS7_ILi128EEENS7_ILi96EEEEEENS_10bfloat16_tEfNS_4arch4Sm80ELb1ELb0ELb0ELb1ELb1ELb0ELb0ELb0ELi2ELi2ELi4ELi2ELb0EEENS1_24CollectiveEpilogueBwdGQAISB_fSE_Li256ELb1ELb1EEENS1_25SingleTileBwdLPTSchedulerILb1ELi128ELb1EEEEEEEEEvNT_6ParamsE --------------------------
	.section	.nv.info._ZN7cutlass13device_kernelIN5flash19enable_sm80_to_sm89INS1_16FlashAttnBwdSm80INS1_25CollectiveMainloopBwdSm80ILi2ELi2EN4cute5tupleIJNS5_1CILi64EEENS7_ILi128EEENS7_ILi96EEEEEENS_10bfloat16_tEfNS_4arch4Sm80ELb1ELb0ELb0ELb1ELb1ELb0ELb0ELb0ELi2ELi2ELi4ELi2ELb0EEENS1_24CollectiveEpilogueBwdGQAISB_fSE_Li256ELb1ELb1EEENS1_25SingleTileBwdLPTSchedulerILb1ELi128ELb1EEEEEEEEEvNT_6ParamsE,"",@"SHT_CUDA_INFO"
	.sectionflags	@""
	.align	4


	//----- nvinfo : EIATTR_CUDA_API_VERSION
	.align		4
        /*0000*/ 	.byte	0x04, 0x37
        /*0002*/ 	.short	(.L_932 - .L_931)
.L_931:
        /*0004*/ 	.word	0x00000082


	//----- nvinfo : EIATTR_KPARAM_INFO
	.align		4
.L_932:
        /*0008*/ 	.byte	0x04, 0x17
        /*000a*/ 	.short	(.L_934 - .L_933)
.L_933:
        /*000c*/ 	.word	0x00000000
        /*0010*/ 	.short	0x0000
        /*0012*/ 	.short	0x0000
        /*0014*/ 	.byte	0x00, 0xf0, 0x41, 0x0a


	//----- nvinfo : EIATTR_SPARSE_MMA_MASK
	.align		4
.L_934:
        /*0018*/ 	.byte	0x03, 0x50
        /*001a*/ 	.short	0x0000


	//----- nvinfo : EIATTR_MAXREG_COUNT
	.align		4
        /*001c*/ 	.byte	0x03, 0x1b
        /*001e*/ 	.short	0x00ff


	//----- nvinfo : EIATTR_MERCURY_ISA_VERSION
	.align		4
        /*0020*/ 	.byte	0x03, 0x5f
        /*0022*/ 	.short	0x0101


	//----- nvinfo : EIATTR_VRC_CTA_INIT_COUNT
	.align		4
        /*0024*/ 	.byte	0x02, 0x4a
	.zero		1
	.zero		1


	//----- nvinfo : EIATTR_EXIT_INSTR_OFFSETS
	.align		4
        /*0028*/ 	.byte	0x04, 0x1c
        /*002a*/ 	.short	(.L_936 - .L_935)


	//   ....[0]....
.L_935:
        /*002c*/ 	.word	0x00000010


	//----- nvinfo : EIATTR_MAX_THREADS
	.align		4
.L_936:
        /*0030*/ 	.byte	0x04, 0x05
        /*0032*/ 	.short	(.L_938 - .L_937)
.L_937:
        /*0034*/ 	.word	0x00000100
        /*0038*/ 	.word	0x00000001
        /*003c*/ 	.word	0x00000001


	//----- nvinfo : EIATTR_CBANK_PARAM_SIZE
	.align		4
.L_938:
        /*0040*/ 	.byte	0x03, 0x19
        /*0042*/ 	.short	0x0290


	//----- nvinfo : EIATTR_PARAM_CBANK
	.align		4
        /*0044*/ 	.byte	0x04, 0x0a
        /*0046*/ 	.short	(.L_940 - .L_939)
	.align		4
.L_939:
        /*0048*/ 	.word	index@(.nv.constant0._ZN7cutlass13device_kernelIN5flash19enable_sm80_to_sm89INS1_16FlashAttnBwdSm80INS1_25CollectiveMainloopBwdSm80ILi2ELi2EN4cute5tupleIJNS5_1CILi64EEENS7_ILi128EEENS7_ILi96EEEEEENS_10bfloat16_tEfNS_4arch4Sm80ELb1ELb0ELb0ELb1ELb1ELb0ELb0ELb0ELi2ELi2ELi4ELi2ELb0EEENS1_24CollectiveEpilogueBwdGQAISB_fSE_Li256ELb1ELb1EEENS1_25SingleTileBwdLPTSchedulerILb1ELi128ELb1EEEEEEEEEvNT_6ParamsE)
        /*004c*/ 	.short	0x0380
        /*004e*/ 	.short	0x0290


	//----- nvinfo : EIATTR_SW_WAR
	.align		4
.L_940:
        /*0050*/ 	.byte	0x04, 0x36
        /*0052*/ 	.short	(.L_942 - .L_941)
.L_941:
        /*0054*/ 	.word	0x00000008
.L_942:


//--------------------- .nv.info._ZN7cutlass13device_kernelIN5flash22FlashAttnBwdPreprocessIN4cute5tupleIJNS3_1CILi64EEENS5_ILi96EEEEEENS_10bfloat16_tEfNS_4arch4Sm80ELb1ELb1EEEEEvNT_6ParamsE --------------------------
	.section	.nv.info._ZN7cutlass13device_kernelIN5flash22FlashAttnBwdPreprocessIN4cute5tupleIJNS3_1CILi64EEENS5_ILi96EEEEEENS_10bfloat16_tEfNS_4arch4Sm80ELb1ELb1EEEEEvNT_6ParamsE,"",@"SHT_CUDA_INFO"
	.sectionflags	@""
	.align	4


	//----- nvinfo : EIATTR_CUDA_API_VERSION
	.align		4
        /*0000*/ 	.byte	0x04, 0x37
        /*0002*/ 	.short	(.L_944 - .L_943)
.L_943:
        /*0004*/ 	.word	0x00000082


	//----- nvinfo : EIATTR_KPARAM_INFO
	.align		4
.L_944:
        /*0008*/ 	.byte	0x04, 0x17
        /*000a*/ 	.short	(.L_946 - .L_945)
.L_945:
        /*000c*/ 	.word	0x00000000
        /*0010*/ 	.short	0x0000
        /*0012*/ 	.short	0x0000
        /*0014*/ 	.byte	0x00, 0xf0, 0xc1, 0x03


	//----- nvinfo : EIATTR_SPARSE_MMA_MASK
	.align		4
.L_946:
        /*0018*/ 	.byte	0x03, 0x50
        /*001a*/ 	.short	0x0000


	//----- nvinfo : EIATTR_MAXREG_COUNT
	.align		4
        /*001c*/ 	.byte	0x03, 0x1b
        /*001e*/ 	.short	0x0080


	//----- nvinfo : EIATTR_MERCURY_ISA_VERSION
	.align		4
        /*0020*/ 	.byte	0x03, 0x5f
        /*0022*/ 	.short	0x0101


	//----- nvinfo : EIATTR_COOP_GROUP_MASK_REGIDS
	.align		4
        /*0024*/ 	.byte	0x04, 0x29
        /*0026*/ 	.short	(.L_948 - .L_947)


	//   ....[0]....
.L_947:
        /*0028*/ 	.word	0xffffffff


	//   ....[1]....
        /*002c*/ 	.word	0xffffffff


	//----- nvinfo : EIATTR_COOP_GROUP_INSTR_OFFSETS
	.align		4
.L_948:
        /*0030*/ 	.byte	0x04, 0x28
        /*0032*/ 	.short	(.L_950 - .L_949)


	//   ....[0]....
.L_949:
        /*0034*/ 	.word	0x00000d30


	//   ....[1]....
        /*0038*/ 	.word	0x00000df0


	//----- nvinfo : EIATTR_VRC_CTA_INIT_COUNT
	.align		4
.L_950:
        /*003c*/ 	.byte	0x02, 0x4a
	.zero		1
	.zero		1


	//----- nvinfo : EIATTR_EXIT_INSTR_OFFSETS
	.align		4
        /*0040*/ 	.byte	0x04, 0x1c
        /*0042*/ 	.short	(.L_952 - .L_951)


	//   ....[0]....
.L_951:
        /*0044*/ 	.word	0x00000280


	//   ....[1]....
        /*0048*/ 	.word	0x00001170


	//   ....[2]....
        /*004c*/ 	.word	0x000011f0


	//----- nvinfo : EIATTR_MAX_THREADS
	.align		4
.L_952:
        /*0050*/ 	.byte	0x04, 0x05
        /*0052*/ 	.short	(.L_954 - .L_953)
.L_953:
        /*0054*/ 	.word	0x00000100
        /*0058*/ 	.word	0x00000001
        /*005c*/ 	.word	0x00000001


	//----- nvinfo : EIATTR_CRS_STACK_SIZE
	.align		4
.L_954:
        /*0060*/ 	.byte	0x04, 0x1e
        /*0062*/ 	.short	(.L_956 - .L_955)
.L_955:
        /*0064*/ 	.word	0x00000000


	//----- nvinfo : EIATTR_CBANK_PARAM_SIZE
	.align		4
.L_956:
        /*0068*/ 	.byte	0x03, 0x19
        /*006a*/ 	.short	0x00f0


	//----- nvinfo : EIATTR_PARAM_CBANK
	.align		4
        /*006c*/ 	.byte	0x04, 0x0a
        /*006e*/ 	.short	(.L_958 - .L_957)
	.align		4
.L_957:
        /*0070*/ 	.word	index@(.nv.constant0._ZN7cutlass13device_kernelIN5flash22FlashAttnBwdPreprocessIN4cute5tupleIJNS3_1CILi64EEENS5_ILi96EEEEEENS_10bfloat16_tEfNS_4arch4Sm80ELb1ELb1EEEEEvNT_6ParamsE)
        /*0074*/ 	.short	0x0380
        /*0076*/ 	.short	0x00f0


	//----- nvinfo : EIATTR_SW_WAR
	.align		4
.L_958:
        /*0078*/ 	.byte	0x04, 0x36
        /*007a*/ 	.short	(.L_960 - .L_959)
.L_959:
        /*007c*/ 	.word	0x00000008
.L_960:


//--------------------- .nv.callgraph             --------------------------
	.section	.nv.callgraph,"",@"SHT_CUDA_CALLGRAPH"
	.align	4
	.sectionentsize	8
	.align		4
        /*0000*/ 	.word	0x00000000
	.align		4
        /*0004*/ 	.word	0xffffffff
	.align		4
        /*0008*/ 	.word	0x00000000
	.align		4
        /*000c*/ 	.word	0xfffffffe
	.align		4
        /*0010*/ 	.word	0x00000000
	.align		4
        /*0014*/ 	.word	0xfffffffd
	.align		4
        /*0018*/ 	.word	0x00000000
	.align		4
        /*001c*/ 	.word	0xfffffffc


//--------------------- .nv.constant4             --------------------------
	.section	.nv.constant4,"a",@progbits
	.align	8
	.align		8
.nv.constant4:
        /*0000*/ 	.dword	_ZN65_INTERNAL_5e585306_29_flash_bwd_hdim96_bf16_sm80_cu_744032ad_29444cuda3std3__45__cpo5beginE
	.align		8
        /*0008*/ 	.dword	_ZN65_INTERNAL_5e585306_29_flash_bwd_hdim96_bf16_sm80_cu_744032ad_29444cuda3std3__45__cpo3endE
	.align		8
        /*0010*/ 	.dword	_ZN65_INTERNAL_5e585306_29_flash_bwd_hdim96_bf16_sm80_cu_744032ad_29444cuda3std3__45__cpo6cbeginE
	.align		8
        /*0018*/ 	.dword	_ZN65_INTERNAL_5e585306_29_flash_bwd_hdim96_bf16_sm80_cu_744032ad_29444cuda3std3__45__cpo4cendE
	.align		8
        /*0020*/ 	.dword	_ZN65_INTERNAL_5e585306_29_flash_bwd_hdim96_bf16_sm80_cu_744032ad_29444cuda3std3__467_GLOBAL__N__5e585306_29_flash_bwd_hdim96_bf16_sm80_cu_744032ad_29446ignoreE
	.align		8
        /*0028*/ 	.dword	_ZN65_INTERNAL_5e585306_29_flash_bwd_hdim96_bf16_sm80_cu_744032ad_29444cuda3std3__419piecewise_constructE
	.align		8
        /*0030*/ 	.dword	_ZN65_INTERNAL_5e585306_29_flash_bwd_hdim96_bf16_sm80_cu_744032ad_29444cuda3std3__48in_placeE
	.align		8
        /*0038*/ 	.dword	_ZN65_INTERNAL_5e585306_29_flash_bwd_hdim96_bf16_sm80_cu_744032ad_29444cuda3std6ranges3__45__cpo4swapE
	.align		8
        /*0040*/ 	.dword	_ZN65_INTERNAL_5e585306_29_flash_bwd_hdim96_bf16_sm80_cu_744032ad_29444cuda3std6ranges3__45__cpo9iter_moveE
	.align		8
        /*0048*/ 	.dword	_ZN65_INTERNAL_5e585306_29_flash_bwd_hdim96_bf16_sm80_cu_744032ad_29444cute7productE
	.align		8
        /*0050*/ 	.dword	_ZN65_INTERNAL_5e585306_29_flash_bwd_hdim96_bf16_sm80_cu_744032ad_29444cute1_E


//--------------------- .text._ZN7cutlass13device_kernelIN5flash19enable_sm80_to_sm89INS1_16FlashAttnBwdSm80INS1_25CollectiveMainloopBwdSm80ILi2ELi1EN4cute5tupleIJNS5_1CILi64EEENS7_ILi128EEENS7_ILi96EEEEEENS_10bfloat16_tEfNS_4arch4Sm80ELb0ELb0ELb0ELb0ELb0ELb0ELb0ELb0ELi2ELi2ELi4ELi2ELb1EEENS1_21CollectiveEpilogueBwdISB_SC_SE_Li256ELb0ELb0ELi2EEENS1_19SingleTileSchedulerILb0ELb0ELb0ELi128EEEEEEEEEvNT_6ParamsE --------------------------
	.section	.text._ZN7cutlass13device_kernelIN5flash19enable_sm80_to_sm89INS1_16FlashAttnBwdSm80INS1_25CollectiveMainloopBwdSm80ILi2ELi1EN4cute5tupleIJNS5_1CILi64EEENS7_ILi128EEENS7_ILi96EEEEEENS_10bfloat16_tEfNS_4arch4Sm80ELb0ELb0ELb0ELb0ELb0ELb0ELb0ELb0ELi2ELi2ELi4ELi2ELb1EEENS1_21CollectiveEpilogueBwdISB_SC_SE_Li256ELb0ELb0ELi2EEENS1_19SingleTileSchedulerILb0ELb0ELb0ELi128EEEEEEEEEvNT_6ParamsE,"ax",@progbits
	.align	128
.text._ZN7cutlass13device_kernelIN5flash19enable_sm80_to_sm89INS1_16FlashAttnBwdSm80INS1_25CollectiveMainloopBwdSm80ILi2ELi1EN4cute5tupleIJNS5_1CILi64EEENS7_ILi128EEENS7_ILi96EEEEEENS_10bfloat16_tEfNS_4arch4Sm80ELb0ELb0ELb0ELb0ELb0ELb0ELb0ELb0ELi2ELi2ELi4ELi2ELb1EEENS1_21CollectiveEpilogueBwdISB_SC_SE_Li256ELb0ELb0ELi2EEENS1_19SingleTileSchedulerILb0ELb0ELb0ELi128EEEEEEEEEvNT_6ParamsE:
        .type           _ZN7cutlass13device_kernelIN5flash19enable_sm80_to_sm89INS1_16FlashAttnBwdSm80INS1_25CollectiveMainloopBwdSm80ILi2ELi1EN4cute5tupleIJNS5_1CILi64EEENS7_ILi128EEENS7_ILi96EEEEEENS_10bfloat16_tEfNS_4arch4Sm80ELb0ELb0ELb0ELb0ELb0ELb0ELb0ELb0ELi2ELi2ELi4ELi2ELb1EEENS1_21CollectiveEpilogueBwdISB_SC_SE_Li256ELb0ELb0ELi2EEENS1_19SingleTileSchedulerILb0ELb0ELb0ELi128EEEEEEEEEvNT_6ParamsE,@function
        .size           _ZN7cutlass13device_kernelIN5flash19enable_sm80_to_sm89INS1_16FlashAttnBwdSm80INS1_25CollectiveMainloopBwdSm80ILi2ELi1EN4cute5tupleIJNS5_1CILi64EEENS7_ILi128EEENS7_ILi96EEEEEENS_10bfloat16_tEfNS_4arch4Sm80ELb0ELb0ELb0ELb0ELb0ELb0ELb0ELb0ELi2ELi2ELi4ELi2ELb1EEENS1_21CollectiveEpilogueBwdISB_SC_SE_Li256ELb0ELb0ELi2EEENS1_19SingleTileSchedulerILb0ELb0ELb0ELi128EEEEEEEEEvNT_6ParamsE,(.L_x_82 - _ZN7cutlass13device_kernelIN5flash19enable_sm80_to_sm89INS1_16FlashAttnBwdSm80INS1_25CollectiveMainloopBwdSm80ILi2ELi1EN4cute5tupleIJNS5_1CILi64EEENS7_ILi128EEENS7_ILi96EEEEEENS_10bfloat16_tEfNS_4arch4Sm80ELb0ELb0ELb0ELb0ELb0ELb0ELb0ELb0ELi2ELi2ELi4ELi2ELb1EEENS1_21CollectiveEpilogueBwdISB_SC_SE_Li256ELb0ELb0ELi2EEENS1_19SingleTileSchedulerILb0ELb0ELb0ELi128EEEEEEEEEvNT_6ParamsE)
        .other          _ZN7cutlass13device_kernelIN5flash19enable_sm80_to_sm89INS1_16FlashAttnBwdSm80INS1_25CollectiveMainloopBwdSm80ILi2ELi1EN4cute5tupleIJNS5_1CILi64EEENS7_ILi128EEENS7_ILi96EEEEEENS_10bfloat16_tEfNS_4arch4Sm80ELb0ELb0ELb0ELb0ELb0ELb0ELb0ELb0ELi2ELi2ELi4ELi2ELb1EEENS1_21CollectiveEpilogueBwdISB_SC_SE_Li256ELb0ELb0ELi2EEENS1_19SingleTileSchedulerILb0ELb0ELb0ELi128EEEEEEEEEvNT_6ParamsE,@"STO_CUDA_ENTRY STV_DEFAULT"
_ZN7cutlass13device_kernelIN5flash19enable_sm80_to_sm89INS1_16FlashAttnBwdSm80INS1_25CollectiveMainloopBwdSm80ILi2ELi1EN4cute5tupleIJNS5_1CILi64EEENS7_ILi128EEENS7_ILi96EEEEEENS_10bfloat16_tEfNS_4arch4Sm80ELb0ELb0ELb0ELb0ELb0ELb0ELb0ELb0ELi2ELi2ELi4ELi2ELb1EEENS1_21CollectiveEpilogueBwdISB_SC_SE_Li256ELb0ELb0ELi2EEENS1_19SingleTileSchedulerILb0ELb0ELb0ELi128EEEEEEEEEvNT_6ParamsE:
[----:B------:R-:W-:Y:S01]  /*0000*/  LDC R1, c[0x0][0x37c] ;  /* 0x0000df00ff017b82 */ /* 0x000fe20000000800 */
[----:B------:R-:W-:Y:S05]  /*0010*/  EXIT ;  /* 0x000000000000794d */ /* 0x000fea0003800000 */
.L_x_0:
[----:B------:R-:W-:-:S00]  /*0020*/  BRA `(.L_x_0) ;  /* 0xfffffffc00fc7947 */ /* 0x000fc0000383ffff */
[----:B------:R-:W-:-:S00]  /*0030*/  NOP ;  /* 0x0000000000007918 */ /* 0x000fc00000000000 */
        /* <DEDUP_REMOVED lines=12> */
.L_x_82:


//--------------------- .text._ZN7cutlass13device_kernelIN5flash19enable_sm80_to_sm89INS1_16FlashAttnBwdSm80INS1_25CollectiveMainloopBwdSm80ILi2ELi1EN4cute5tupleIJNS5_1CILi64EEENS7_ILi128EEENS7_ILi96EEEEEENS_10bfloat16_tEfNS_4arch4Sm80ELb0ELb0ELb0ELb0ELb1ELb0ELb0ELb0ELi2ELi2ELi4ELi2ELb1EEENS1_21CollectiveEpilogueBwdISB_SC_SE_Li256ELb0ELb0ELi2EEENS1_19SingleTileSchedulerILb0ELb0ELb0ELi128EEEEEEEEEvNT_6ParamsE --------------------------
	.section	.text._ZN7cutlass13device_kernelIN5flash19enable_sm80_to_sm89INS1_16FlashAttnBwdSm80INS1_25CollectiveMainloopBwdSm80ILi2ELi1EN4cute5tupleIJNS5_1CILi64EEENS7_ILi128EEENS7_ILi96EEEEEENS_10bfloat16_tEfNS_4arch4Sm80ELb0ELb0ELb0ELb0ELb1ELb0ELb0ELb0ELi2ELi2ELi4ELi2ELb1EEENS1_21CollectiveEpilogueBwdISB_SC_SE_Li256ELb0ELb0ELi2EEENS1_19SingleTileSchedulerILb0ELb0ELb0ELi128EEEEEEEEEvNT_6ParamsE,"ax",@progbits
	.align	128
.text._ZN7cutlass13device_kernelIN5flash19enable_sm80_to_sm89INS1_16FlashAttnBwdSm80INS1_25CollectiveMainloopBwdSm80ILi2ELi1EN4cute5tupleIJNS5_1CILi64EEENS7_ILi128EEENS7_ILi96EEEEEENS_10bfloat16_tEfNS_4arch4Sm80ELb0ELb0ELb0ELb0ELb1ELb0ELb0ELb0ELi2ELi2ELi4ELi2ELb1EEENS1_21CollectiveEpilogueBwdISB_SC_SE_Li256ELb0ELb0ELi2EEENS1_19SingleTileSchedulerILb0ELb0ELb0ELi128EEEEEEEEEvNT_6ParamsE:
        .type           _ZN7cutlass13device_kernelIN5flash19enable_sm80_to_sm89INS1_16FlashAttnBwdSm80INS1_25CollectiveMainloopBwdSm80ILi2ELi1EN4cute5tupleIJNS5_1CILi64EEENS7_ILi128EEENS7_ILi96EEEEEENS_10bfloat16_tEfNS_4arch4Sm80ELb0ELb0ELb0ELb0ELb1ELb0ELb0ELb0ELi2ELi2ELi4ELi2ELb1EEENS1_21CollectiveEpilogueBwdISB_SC_SE_Li256ELb0ELb0ELi2EEENS1_19SingleTileSchedulerILb0ELb0ELb0ELi128EEEEEEEEEvNT_6ParamsE,@function
        .size           _ZN7cutlass13device_kernelIN5flash19enable_sm80_to_sm89INS1_16FlashAttnBwdSm80INS1_25CollectiveMainloopBwdSm80ILi2ELi1EN4cute5tupleIJNS5_1CILi64EEENS7_ILi128EEENS7_ILi96EEEEEENS_10bfloat16_tEfNS_4arch4Sm80ELb0ELb0ELb0ELb0ELb1ELb0ELb0ELb0ELi2ELi2ELi4ELi2ELb1EEENS1_21CollectiveEpilogueBwdISB_SC_SE_Li256ELb0ELb0ELi2EEENS1_19SingleTileSchedulerILb0ELb0ELb0ELi128EEEEEEEEEvNT_6ParamsE,(.L_x_83 - _ZN7cutlass13device_kernelIN5flash19enable_sm80_to_sm89INS1_16FlashAttnBwdSm80INS1_25CollectiveMainloopBwdSm80ILi2ELi1EN4cute5tupleIJNS5_1CILi64EEENS7_ILi128EEENS7_ILi96EEEEEENS_10bfloat16_tEfNS_4arch4Sm80ELb0ELb0ELb0ELb0ELb1ELb0ELb0ELb0ELi2ELi2ELi4ELi2ELb1EEENS1_21CollectiveEpilogueBwdISB_SC_SE_Li256ELb0ELb0ELi2EEENS1_19SingleTileSchedulerILb0ELb0ELb0ELi128EEEEEEEEEvNT_6ParamsE)
        .other          _ZN7cutlass13device_kernelIN5flash19enable_sm80_to_sm89INS1_16FlashAttnBwdSm80INS1_25CollectiveMainloopBwdSm80ILi2ELi1EN4cute5tupleIJNS5_1CILi64EEENS7_ILi128EEENS7_ILi96EEEEEENS_10bfloat16_tEfNS_4arch4Sm80ELb0ELb0ELb0ELb0ELb1ELb0ELb0ELb0ELi2ELi2ELi4ELi2ELb1EEENS1_21CollectiveEpilogueBwdISB_SC_SE_Li256ELb0ELb0ELi2EEENS1_19SingleTileSchedulerILb0ELb0ELb0ELi128EEEEEEEEEvNT_6ParamsE,@"STO_CUDA_ENTRY STV_DEFAULT"
_ZN7cutlass13device_kernelIN5flash19enable_sm80_to_sm89INS1_16FlashAttnBwdSm80INS1_25CollectiveMainloopBwdSm80ILi2ELi1EN4cute5tupleIJNS5_1CILi64EEENS7_ILi128EEENS7_ILi96EEEEEENS_10bfloat16_tEfNS_4arch4Sm80ELb0ELb0ELb0ELb0ELb1ELb0ELb0ELb0ELi2ELi2ELi4ELi2ELb1EEENS1_21CollectiveEpilogueBwdISB_SC_SE_Li256ELb0ELb0ELi2EEENS1_19SingleTileSchedulerILb0ELb0ELb0ELi128EEEEEEEEEvNT_6ParamsE:
[----:B------:R-:W-:Y:S01]  /*0000*/  LDC R1, c[0x0][0x37c] ;  /* 0x0000df00ff017b82 */ /* 0x000fe20000000800 */
[----:B------:R-:W-:Y:S05]  /*0010*/  EXIT ;  /* 0x000000000000794d */ /* 0x000fea0003800000 */
.L_x_1:
        /* <DEDUP_REMOVED lines=14> */
.L_x_83:


//--------------------- .text._ZN7cutlass13device_kernelIN5flash19enable_sm80_to_sm89INS1_16FlashAttnBwdSm80INS1_25CollectiveMainloopBwdSm80ILi2ELi1EN4cute5tupleIJNS5_1CILi64EEENS7_ILi128EEENS7_ILi96EEEEEENS_10bfloat16_tEfNS_4arch4Sm80ELb0ELb0ELb0ELb0ELb0ELb0ELb0ELb0ELi2ELi2ELi4ELi2ELb1EEENS1_24CollectiveEpilogueBwdGQAISB_fSE_Li256ELb0ELb0EEENS1_19SingleTileSchedulerILb0ELb0ELb0ELi128EEEEEEEEEvNT_6ParamsE --------------------------
	.section	.text._ZN7cutlass13device_kernelIN5flash19enable_sm80_to_sm89INS1_16FlashAttnBwdSm80INS1_25CollectiveMainloopBwdSm80ILi2ELi1EN4cute5tupleIJNS5_1CILi64EEENS7_ILi128EEENS7_ILi96EEEEEENS_10bfloat16_tEfNS_4arch4Sm80ELb0ELb0ELb0ELb0ELb0ELb0ELb0ELb0ELi2ELi2ELi4ELi2ELb1EEENS1_24CollectiveEpilogueBwdGQAISB_fSE_Li256ELb0ELb0EEENS1_19SingleTileSchedulerILb0ELb0ELb0ELi128EEEEEEEEEvNT_6ParamsE,"ax",@progbits
	.align	128
.text._ZN7cutlass13device_kernelIN5flash19enable_sm80_to_sm89INS1_16FlashAttnBwdSm80INS1_25CollectiveMainloopBwdSm80ILi2ELi1EN4cute5tupleIJNS5_1CILi64EEENS7_ILi128EEENS7_ILi96EEEEEENS_10bfloat16_tEfNS_4arch4Sm80ELb0ELb0ELb0ELb0ELb0ELb0ELb0ELb0ELi2ELi2ELi4ELi2ELb1EEENS1_24CollectiveEpilogueBwdGQAISB_fSE_Li256ELb0ELb0EEENS1_19SingleTileSchedulerILb0ELb0ELb0ELi128EEEEEEEEEvNT_6ParamsE:
        .type           _ZN7cutlass13device_kernelIN5flash19enable_sm80_to_sm89INS1_16FlashAttnBwdSm80INS1_25CollectiveMainloopBwdSm80ILi2ELi1EN4cute5tupleIJNS5_1CILi64EEENS7_ILi128EEENS7_ILi96EEEEEENS_10bfloat16_tEfNS_4arch4Sm80ELb0ELb0ELb0ELb0ELb0ELb0ELb0ELb0ELi2ELi2ELi4ELi2ELb1EEENS1_24CollectiveEpilogueBwdGQAISB_fSE_Li256ELb0ELb0EEENS1_19SingleTileSchedulerILb0ELb0ELb0ELi128EEEEEEEEEvNT_6ParamsE,@function
        .size           _ZN7cutlass13device_kernelIN5flash19enable_sm80_to_sm89INS1_16FlashAttnBwdSm80INS1_25CollectiveMainloopBwdSm80ILi2ELi1EN4cute5tupleIJNS5_1CILi64EEENS7_ILi128EEENS7_ILi96EEEEEENS_10bfloat16_tEfNS_4arch4Sm80ELb0ELb0ELb0ELb0ELb0ELb0ELb0ELb0ELi2ELi2ELi4ELi2ELb1EEENS1_24CollectiveEpilogueBwdGQAISB_fSE_Li256ELb0ELb0EEENS1_19SingleTileSchedulerILb0ELb0ELb0ELi128EEEEEEEEEvNT_6ParamsE,(.L_x_84 - _ZN7cutlass13device_kernelIN5flash19enable_sm80_to_sm89INS1_16FlashAttnBwdSm80INS1_25CollectiveMainloopBwdSm80ILi2ELi1EN4cute5tupleIJNS5_1CILi64EEENS7_ILi128EEENS7_ILi96EEEEEENS_10bfloat16_tEfNS_4arch4Sm80ELb0ELb0ELb0ELb0ELb0ELb0ELb0ELb0ELi2ELi2ELi4ELi2ELb1EEENS1_24CollectiveEpilogueBwdGQAISB_fSE_Li256ELb0ELb0EEENS1_19SingleTileSchedulerILb0ELb0ELb0ELi128EEEEEEEEEvNT_6ParamsE)
        .other          _ZN7cutlass13device_kernelIN5flash19enable_sm80_to_sm89INS1_16FlashAttnBwdSm80INS1_25CollectiveMainloopBwdSm80ILi2ELi1EN4cute5tupleIJNS5_1CILi64EEENS7_ILi128EEENS7_ILi96EEEEEENS_10bfloat16_tEfNS_4arch4Sm80ELb0ELb0ELb0ELb0ELb0ELb0ELb0ELb0ELi2ELi2ELi4ELi2ELb1EEENS1_24CollectiveEpilogueBwdGQAISB_fSE_Li256ELb0ELb0EEENS1_19SingleTileSchedulerILb0ELb0ELb0ELi128EEEEEEEEEvNT_6ParamsE,@"STO_CUDA_ENTRY STV_DEFAULT"
_ZN7cutlass13device_kernelIN5flash19enable_sm80_to_sm89INS1_16FlashAttnBwdSm80INS1_25CollectiveMainloopBwdSm80ILi2ELi1EN4cute5tupleIJNS5_1CILi64EEENS7_ILi128EEENS7_ILi96EEEEEENS_10bfloat16_tEfNS_4arch4Sm80ELb0ELb0ELb0ELb0ELb0ELb0ELb0ELb0ELi2ELi2ELi4ELi2ELb1EEENS1_24CollectiveEpilogueBwdGQAISB_fSE_Li256ELb0ELb0EEENS1_19SingleTileSchedulerILb0ELb0ELb0ELi128EEEEEEEEEvNT_6ParamsE:
[----:B------:R-:W-:Y:S01]  /*0000*/  LDC R1, c[0x0][0x37c] ;  /* 0x0000df00ff017b82 */ /* 0x000fe20000000800 */
[----:B------:R-:W-:Y:S05]  /*0010*/  EXIT ;  /* 0x000000000000794d */ /* 0x000fea0003800000 */
.L_x_2:
        /* <DEDUP_REMOVED lines=14> */
.L_x_84:


//--------------------- .text._ZN7cutlass13device_kernelIN5flash19enable_sm80_to_sm89INS1_16FlashAttnBwdSm80INS1_25CollectiveMainloopBwdSm80ILi2ELi1EN4cute5tupleIJNS5_1CILi64EEENS7_ILi128EEENS7_ILi96EEEEEENS_10bfloat16_tEfNS_4arch4Sm80ELb0ELb0ELb0ELb0ELb1ELb0ELb0ELb0ELi2ELi2ELi4ELi2ELb1EEENS1_24CollectiveEpilogueBwdGQAISB_fSE_Li256ELb0ELb1EEENS1_19SingleTileSchedulerILb0ELb0ELb0ELi128EEEEEEEEEvNT_6ParamsE --------------------------
	.section	.text._ZN7cutlass13device_kernelIN5flash19enable_sm80_to_sm89INS1_16FlashAttnBwdSm80INS1_25CollectiveMainloopBwdSm80ILi2ELi1EN4cute5tupleIJNS5_1CILi64EEENS7_ILi128EEENS7_ILi96EEEEEENS_10bfloat16_tEfNS_4arch4Sm80ELb0ELb0ELb0ELb0ELb1ELb0ELb0ELb0ELi2ELi2ELi4ELi2ELb1EEENS1_24CollectiveEpilogueBwdGQAISB_fSE_Li256ELb0ELb1EEENS1_19SingleTileSchedulerILb0ELb0ELb0ELi128EEEEEEEEEvNT_6ParamsE,"ax",@progbits
	.align	128
.text._ZN7cutlass13device_kernelIN5flash19enable_sm80_to_sm89INS1_16FlashAttnBwdSm80INS1_25CollectiveMainloopBwdSm80ILi2ELi1EN4cute5tupleIJNS5_1CILi64EEENS7_ILi128EEENS7_ILi96EEEEEENS_10bfloat16_tEfNS_4arch4Sm80ELb0ELb0ELb0ELb0ELb1ELb0ELb0ELb0ELi2ELi2ELi4ELi2ELb1EEENS1_24CollectiveEpilogueBwdGQAISB_fSE_Li256ELb0ELb1EEENS1_19SingleTileSchedulerILb0ELb0ELb0ELi128EEEEEEEEEvNT_6ParamsE:
        .type           _ZN7cutlass13device_kernelIN5flash19enable_sm80_to_sm89INS1_16FlashAttnBwdSm80INS1_25CollectiveMainloopBwdSm80ILi2ELi1EN4cute5tupleIJNS5_1CILi64EEENS7_ILi128EEENS7_ILi96EEEEEENS_10bfloat16_tEfNS_4arch4Sm80ELb0ELb0ELb0ELb0ELb1ELb0ELb0ELb0ELi2ELi2ELi4ELi2ELb1EEENS1_24CollectiveEpilogueBwdGQAISB_fSE_Li256ELb0ELb1EEENS1_19SingleTileSchedulerILb0ELb0ELb0ELi128EEEEEEEEEvNT_6ParamsE,@function
        .size           _ZN7cutlass13device_kernelIN5flash19enable_sm80_to_sm89INS1_16FlashAttnBwdSm80INS1_25CollectiveMainloopBwdSm80ILi2ELi1EN4cute5tupleIJNS5_1CILi64EEENS7_ILi128EEENS7_ILi96EEEEEENS_10bfloat16_tEfNS_4arch4Sm80ELb0ELb0ELb0ELb0ELb1ELb0ELb0ELb0ELi2ELi2ELi4ELi2ELb1EEENS1_24CollectiveEpilogueBwdGQAISB_fSE_Li256ELb0ELb1EEENS1_19SingleTileSchedulerILb0ELb0ELb0ELi128EEEEEEEEEvNT_6ParamsE,(.L_x_85 - _ZN7cutlass13device_kernelIN5flash19enable_sm80_to_sm89INS1_16FlashAttnBwdSm80INS1_25CollectiveMainloopBwdSm80ILi2ELi1EN4cute5tupleIJNS5_1CILi64EEENS7_ILi128EEENS7_ILi96EEEEEENS_10bfloat16_tEfNS_4arch4Sm80ELb0ELb0ELb0ELb0ELb1ELb0ELb0ELb0ELi2ELi2ELi4ELi2ELb1EEENS1_24CollectiveEpilogueBwdGQAISB_fSE_Li256ELb0ELb1EEENS1_19SingleTileSchedulerILb0ELb0ELb0ELi128EEEEEEEEEvNT_6ParamsE)
        .other          _ZN7cutlass13device_kernelIN5flash19enable_sm80_to_sm89INS1_16FlashAttnBwdSm80INS1_25CollectiveMainloopBwdSm80ILi2ELi1EN4cute5tupleIJNS5_1CILi64EEENS7_ILi128EEENS7_ILi96EEEEEENS_10bfloat16_tEfNS_4arch4Sm80ELb0ELb0ELb0ELb0ELb1ELb0ELb0ELb0ELi2ELi2ELi4ELi2ELb1EEENS1_24CollectiveEpilogueBwdGQAISB_fSE_Li256ELb0ELb1EEENS1_19SingleTileSchedulerILb0ELb0ELb0ELi128EEEEEEEEEvNT_6ParamsE,@"STO_CUDA_ENTRY STV_DEFAULT"
_ZN7cutlass13device_kernelIN5flash19enable_sm80_to_sm89INS1_16FlashAttnBwdSm80INS1_25CollectiveMainloopBwdSm80ILi2ELi1EN4cute5tupleIJNS5_1CILi64EEENS7_ILi128EEENS7_ILi96EEEEEENS_10bfloat16_tEfNS_4arch4Sm80ELb0ELb0ELb0ELb0ELb1ELb0ELb0ELb0ELi2ELi2ELi4ELi2ELb1EEENS1_24CollectiveEpilogueBwdGQAISB_fSE_Li256ELb0ELb1EEENS1_19SingleTileSchedulerILb0ELb0ELb0ELi128EEEEEEEEEvNT_6ParamsE:
[----:B------:R-:W-:Y:S01]  /*0000*/  LDC R1, c[0x0][0x37c] ;  /* 0x0000df00ff017b82 */ /* 0x000fe20000000800 */
[----:B------:R-:W-:Y:S05]  /*0010*/  EXIT ;  /* 0x000000000000794d */ /* 0x000fea0003800000 */
.L_x_3:
        /* <DEDUP_REMOVED lines=14> */
.L_x_85:


//--------------------- .text._ZN7cutlass13device_kernelIN5flash19enable_sm80_to_sm89INS1_16FlashAttnBwdSm80INS1_25CollectiveMainloopBwdSm80ILi2ELi1EN4cute5tupleIJNS5_1CILi64EEENS7_ILi128EEENS7_ILi96EEEEEENS_10bfloat16_tEfNS_4arch4Sm80ELb0ELb0ELb0ELb1ELb0ELb0ELb0ELb0ELi2ELi2ELi4ELi2ELb1EEENS1_21CollectiveEpilogueBwdISB_SC_SE_Li256ELb1ELb0ELi2EEENS1_19SingleTileSchedulerILb1ELb0ELb0ELi128EEEEEEEEEvNT_6ParamsE --------------------------
	.section	.text._ZN7cutlass13device_kernelIN5flash19enable_sm80_to_sm89INS1_16FlashAttnBwdSm80INS1_25CollectiveMainloopBwdSm80ILi2ELi1EN4cute5tupleIJNS5_1CILi64EEENS7_ILi128EEENS7_ILi96EEEEEENS_10bfloat16_tEfNS_4arch4Sm80ELb0ELb0ELb0ELb1ELb0ELb0ELb0ELb0ELi2ELi2ELi4ELi2ELb1EEENS1_21CollectiveEpilogueBwdISB_SC_SE_Li256ELb1ELb0ELi2EEENS1_19SingleTileSchedulerILb1ELb0ELb0ELi128EEEEEEEEEvNT_6ParamsE,"ax",@progbits
	.align	128
.text._ZN7cutlass13device_kernelIN5flash19enable_sm80_to_sm89INS1_16FlashAttnBwdSm80INS1_25CollectiveMainloopBwdSm80ILi2ELi1EN4cute5tupleIJNS5_1CILi64EEENS7_ILi128EEENS7_ILi96EEEEEENS_10bfloat16_tEfNS_4arch4Sm80ELb0ELb0ELb0ELb1ELb0ELb0ELb0ELb0ELi2ELi2ELi4ELi2ELb1EEENS1_21CollectiveEpilogueBwdISB_SC_SE_Li256ELb1ELb0ELi2EEENS1_19SingleTileSchedulerILb1ELb0ELb0ELi128EEEEEEEEEvNT_6ParamsE:
        .type           _ZN7cutlass13device_kernelIN5flash19enable_sm80_to_sm89INS1_16FlashAttnBwdSm80INS1_25CollectiveMainloopBwdSm80ILi2ELi1EN4cute5tupleIJNS5_1CILi64EEENS7_ILi128EEENS7_ILi96EEEEEENS_10bfloat16_tEfNS_4arch4Sm80ELb0ELb0ELb0ELb1ELb0ELb0ELb0ELb0ELi2ELi2ELi4ELi2ELb1EEENS1_21CollectiveEpilogueBwdISB_SC_SE_Li256ELb1ELb0ELi2EEENS1_19SingleTileSchedulerILb1ELb0ELb0ELi128EEEEEEEEEvNT_6ParamsE,@function
        .size           _ZN7cutlass13device_kernelIN5flash19enable_sm80_to_sm89INS1_16FlashAttnBwdSm80INS1_25CollectiveMainloopBwdSm80ILi2ELi1EN4cute5tupleIJNS5_1CILi64EEENS7_ILi128EEENS7_ILi96EEEEEENS_10bfloat16_tEfNS_4arch4Sm80ELb0ELb0ELb0ELb1ELb0ELb0ELb0ELb0ELi2ELi2ELi4ELi2ELb1EEENS1_21CollectiveEpilogueBwdISB_SC_SE_Li256ELb1ELb0ELi2EEENS1_19SingleTileSchedulerILb1ELb0ELb0ELi128EEEEEEEEEvNT_6ParamsE,(.L_x_86 - _ZN7cutlass13device_kernelIN5flash19enable_sm80_to_sm89INS1_16FlashAttnBwdSm80INS1_25CollectiveMainloopBwdSm80ILi2ELi1EN4cute5tupleIJNS5_1CILi64EEENS7_ILi128EEENS7_ILi96EEEEEENS_10bfloat16_tEfNS_4arch4Sm80ELb0ELb0ELb0ELb1ELb0ELb0ELb0ELb0ELi2ELi2ELi4ELi2ELb1EEENS1_21CollectiveEpilogueBwdISB_SC_SE_Li256ELb1ELb0ELi2EEENS1_19SingleTileSchedulerILb1ELb0ELb0ELi128EEEEEEEEEvNT_6ParamsE)
        .other          _ZN7cutlass13device_kernelIN5flash19enable_sm80_to_sm89INS1_16FlashAttnBwdSm80INS1_25CollectiveMainloopBwdSm80ILi2ELi1EN4cute5tupleIJNS5_1CILi64EEENS7_ILi128EEENS7_ILi96EEEEEENS_10bfloat16_tEfNS_4arch4Sm80ELb0ELb0ELb0ELb1ELb0ELb0ELb0ELb0ELi2ELi2ELi4ELi2ELb1EEENS1_21CollectiveEpilogueBwdISB_SC_SE_Li256ELb1ELb0ELi2EEENS1_19SingleTileSchedulerILb1ELb0ELb0ELi128EEEEEEEEEvNT_6ParamsE,@"STO_CUDA_ENTRY STV_DEFAULT"
_ZN7cutlass13device_kernelIN5flash19enable_sm80_to_sm89INS1_16FlashAttnBwdSm80INS1_25CollectiveMainloopBwdSm80ILi2ELi1EN4cute5tupleIJNS5_1CILi64EEENS7_ILi128EEENS7_ILi96EEEEEENS_10bfloat16_tEfNS_4arch4Sm80ELb0ELb0ELb0ELb1ELb0ELb0ELb0ELb0ELi2ELi2ELi4ELi2ELb1EEENS1_21CollectiveEpilogueBwdISB_SC_SE_Li256ELb1ELb0ELi2EEENS1_19SingleTileSchedulerILb1ELb0ELb0ELi128EEEEEEEEEvNT_6ParamsE:
[----:B------:R-:W-:Y:S01]  /*0000*/  LDC R1, c[0x0][0x37c] ;  /* 0x0000df00ff017b82 */ /* 0x000fe20000000800 */
[----:B------:R-:W-:Y:S05]  /*0010*/  EXIT ;  /* 0x000000000000794d */ /* 0x000fea0003800000 */
.L_x_4:
        /* <DEDUP_REMOVED lines=14> */
.L_x_86:


//--------------------- .text._ZN7cutlass13device_kernelIN5flash19enable_sm80_to_sm89INS1_16FlashAttnBwdSm80INS1_25CollectiveMainloopBwdSm80ILi2ELi1EN4cute5tupleIJNS5_1CILi64EEENS7_ILi128EEENS7_ILi96EEEEEENS_10bfloat16_tEfNS_4arch4Sm80ELb0ELb0ELb0ELb1ELb1ELb0ELb0ELb0ELi2ELi2ELi4ELi2ELb1EEENS1_21CollectiveEpilogueBwdISB_SC_SE_Li256ELb1ELb0ELi2EEENS1_19SingleTileSchedulerILb1ELb0ELb0ELi128EEEEEEEEEvNT_6ParamsE --------------------------
	.section	.text._ZN7cutlass13device_kernelIN5flash19enable_sm80_to_sm89INS1_16FlashAttnBwdSm80INS1_25CollectiveMainloopBwdSm80ILi2ELi1EN4cute5tupleIJNS5_1CILi64EEENS7_ILi128EEENS7_ILi96EEEEEENS_10bfloat16_tEfNS_4arch4Sm80ELb0ELb0ELb0ELb1ELb1ELb0ELb0ELb0ELi2ELi2ELi4ELi2ELb1EEENS1_21CollectiveEpilogueBwdISB_SC_SE_Li256ELb1ELb0ELi2EEENS1_19SingleTileSchedulerILb1ELb0ELb0ELi128EEEEEEEEEvNT_6ParamsE,"ax",@progbits
	.align	128
.text._ZN7cutlass13device_kernelIN5flash19enable_sm80_to_sm89INS1_16FlashAttnBwdSm80INS1_25CollectiveMainloopBwdSm80ILi2ELi1EN4cute5tupleIJNS5_1CILi64EEENS7_ILi128EEENS7_ILi96EEEEEENS_10bfloat16_tEfNS_4arch4Sm80ELb0ELb0ELb0ELb1ELb1ELb0ELb0ELb0ELi2ELi2ELi4ELi2ELb1EEENS1_21CollectiveEpilogueBwdISB_SC_SE_Li256ELb1ELb0ELi2EEENS1_19SingleTileSchedulerILb1ELb0ELb0ELi128EEEEEEEEEvNT_6ParamsE:
        .type           _ZN7cutlass13device_kernelIN5flash19enable_sm80_to_sm89INS1_16FlashAttnBwdSm80INS1_25CollectiveMainloopBwdSm80ILi2ELi1EN4cute5tupleIJNS5_1CILi64EEENS7_ILi128EEENS7_ILi96EEEEEENS_10bfloat16_tEfNS_4arch4Sm80ELb0ELb0ELb0ELb1ELb1ELb0ELb0ELb0ELi2ELi2ELi4ELi2ELb1EEENS1_21CollectiveEpilogueBwdISB_SC_SE_Li256ELb1ELb0ELi2EEENS1_19SingleTileSchedulerILb1ELb0ELb0ELi128EEEEEEEEEvNT_6ParamsE,@function
        .size           _ZN7cutlass13device_kernelIN5flash19enable_sm80_to_sm89INS1_16FlashAttnBwdSm80INS1_25CollectiveMainloopBwdSm80ILi2ELi1EN4cute5tupleIJNS5_1CILi64EEENS7_ILi128EEENS7_ILi96EEEEEENS_10bfloat16_tEfNS_4arch4Sm80ELb0ELb0ELb0ELb1ELb1ELb0ELb0ELb0ELi2ELi2ELi4ELi2ELb1EEENS1_21CollectiveEpilogueBwdISB_SC_SE_Li256ELb1ELb0ELi2EEENS1_19SingleTileSchedulerILb1ELb0ELb0ELi128EEEEEEEEEvNT_6ParamsE,(.L_x_87 - _ZN7cutlass13device_kernelIN5flash19enable_sm80_to_sm89INS1_16FlashAttnBwdSm80INS1_25CollectiveMainloopBwdSm80ILi2ELi1EN4cute5tupleIJNS5_1CILi64EEENS7_ILi128EEENS7_ILi96EEEEEENS_10bfloat16_tEfNS_4arch4Sm80ELb0ELb0ELb0ELb1ELb1ELb0ELb0ELb0ELi2ELi2ELi4ELi2ELb1EEENS1_21CollectiveEpilogueBwdISB_SC_SE_Li256ELb1ELb0ELi2EEENS1_19SingleTileSchedulerILb1ELb0ELb0ELi128EEEEEEEEEvNT_6ParamsE)
        .other          _ZN7cutlass13device_kernelIN5flash19enable_sm80_to_sm89INS1_16FlashAttnBwdSm80INS1_25CollectiveMainloopBwdSm80ILi2ELi1EN4cute5tupleIJNS5_1CILi64EEENS7_ILi128EEENS7_ILi96EEEEEENS_10bfloat16_tEfNS_4arch4Sm80ELb0ELb0ELb0ELb1ELb1ELb0ELb0ELb0ELi2ELi2ELi4ELi2ELb1EEENS1_21CollectiveEpilogueBwdISB_SC_SE_Li256ELb1ELb0ELi2EEENS1_19SingleTileSchedulerILb1ELb0ELb0ELi128EEEEEEEEEvNT_6ParamsE,@"STO_CUDA_ENTRY STV_DEFAULT"
_ZN7cutlass13device_kernelIN5flash19enable_sm80_to_sm89INS1_16FlashAttnBwdSm80INS1_25CollectiveMainloopBwdSm80ILi2ELi1EN4cute5tupleIJNS5_1CILi64EEENS7_ILi128EEENS7_ILi96EEEEEENS_10bfloat16_tEfNS_4arch4Sm80ELb0ELb0ELb0ELb1ELb1ELb0ELb0ELb0ELi2ELi2ELi4ELi2ELb1EEENS1_21CollectiveEpilogueBwdISB_SC_SE_Li256ELb1ELb0ELi2EEENS1_19SingleTileSchedulerILb1ELb0ELb0ELi128EEEEEEEEEvNT_6ParamsE:
[----:B------:R-:W-:Y:S01]  /*0000*/  LDC R1, c[0x0][0x37c] ;  /* 0x0000df00ff017b82 */ /* 0x000fe20000000800 */
[----:B------:R-:W-:Y:S05]  /*0010*/  EXIT ;  /* 0x000000000000794d */ /* 0x000fea0003800000 */
.L_x_5:
        /* <DEDUP_REMOVED lines=14> */
.L_x_87:


//--------------------- .text._ZN7cutlass13device_kernelIN5flash19enable_sm80_to_sm89INS1_16FlashAttnBwdSm80INS1_25CollectiveMainloopBwdSm80ILi2ELi1EN4cute5tupleIJNS5_1CILi64EEENS7_ILi128EEENS7_ILi96EEEEEENS_10bfloat16_tEfNS_4arch4Sm80ELb0ELb0ELb0ELb1ELb0ELb0ELb0ELb0ELi2ELi2ELi4ELi2ELb1EEENS1_24CollectiveEpilogueBwdGQAISB_fSE_Li256ELb1ELb0EEENS1_19SingleTileSchedulerILb1ELb0ELb0ELi128EEEEEEEEEvNT_6ParamsE --------------------------
	.section	.text._ZN7cutlass13device_kernelIN5flash19enable_sm80_to_sm89INS1_16FlashAttnBwdSm80INS1_25CollectiveMainloopBwdSm80ILi2ELi1EN4cute5tupleIJNS5_1CILi64EEENS7_ILi128EEENS7_ILi96EEEEEENS_10bfloat16_tEfNS_4arch4Sm80ELb0ELb0ELb0ELb1ELb0ELb0ELb0ELb0ELi2ELi2ELi4ELi2ELb1EEENS1_24CollectiveEpilogueBwdGQAISB_fSE_Li256ELb1ELb0EEENS1_19SingleTileSchedulerILb1ELb0ELb0ELi128EEEEEEEEEvNT_6ParamsE,"ax",@progbits
	.align	128
.text._ZN7cutlass13device_kernelIN5flash19enable_sm80_to_sm89INS1_16FlashAttnBwdSm80INS1_25CollectiveMainloopBwdSm80ILi2ELi1EN4cute5tupleIJNS5_1CILi64EEENS7_ILi128EEENS7_ILi96EEEEEENS_10bfloat16_tEfNS_4arch4Sm80ELb0ELb0ELb0ELb1ELb0ELb0ELb0ELb0ELi2ELi2ELi4ELi2ELb1EEENS1_24CollectiveEpilogueBwdGQAISB_fSE_Li256ELb1ELb0EEENS1_19SingleTileSchedulerILb1ELb0ELb0ELi128EEEEEEEEEvNT_6ParamsE:
        .type           _ZN7cutlass13device_kernelIN5flash19enable_sm80_to_sm89INS1_16FlashAttnBwdSm80INS1_25CollectiveMainloopBwdSm80ILi2ELi1EN4cute5tupleIJNS5_1CILi64EEENS7_ILi128EEENS7_ILi96EEEEEENS_10bfloat16_tEfNS_4arch4Sm80ELb0ELb0ELb0ELb1ELb0ELb0ELb0ELb0ELi2ELi2ELi4ELi2ELb1EEENS1_24CollectiveEpilogueBwdGQAISB_fSE_Li256ELb1ELb0EEENS1_19SingleTileSchedulerILb1ELb0ELb0ELi128EEEEEEEEEvNT_6ParamsE,@function
        .size           _ZN7cutlass13device_kernelIN5flash19enable_sm80_to_sm89INS1_16FlashAttnBwdSm80INS1_25CollectiveMainloopBwdSm80ILi2ELi1EN4cute5tupleIJNS5_1CILi64EEENS7_ILi128EEENS7_ILi96EEEEEENS_10bfloat16_tEfNS_4arch4Sm80ELb0ELb0ELb0ELb1ELb0ELb0ELb0ELb0ELi2ELi2ELi4ELi2ELb1EEENS1_24CollectiveEpilogueBwdGQAISB_fSE_Li256ELb1ELb0EEENS1_19SingleTileSchedulerILb1ELb0ELb0ELi128EEEEEEEEEvNT_6ParamsE,(.L_x_88 - _ZN7cutlass13device_kernelIN5flash19enable_sm80_to_sm89INS1_16FlashAttnBwdSm80INS1_25CollectiveMainloopBwdSm80ILi2ELi1EN4cute5tupleIJNS5_1CILi64EEENS7_ILi128EEENS7_ILi96EEEEEENS_10bfloat16_tEfNS_4arch4Sm80ELb0ELb0ELb0ELb1ELb0ELb0ELb0ELb0ELi2ELi2ELi4ELi2ELb1EEENS1_24CollectiveEpilogueBwdGQAISB_fSE_Li256ELb1ELb0EEENS1_19SingleTileSchedulerILb1ELb0ELb0ELi128EEEEEEEEEvNT_6ParamsE)
        .other          _ZN7cutlass13device_kernelIN5flash19enable_sm80_to_sm89INS1_16FlashAttnBwdSm80INS1_25CollectiveMainloopBwdSm80ILi2ELi1EN4cute5tupleIJNS5_1CILi64EEENS7_ILi128EEENS7_ILi96EEEEEENS_10bfloat16_tEfNS_4arch4Sm80ELb0ELb0ELb0ELb1ELb0ELb0ELb0ELb0ELi2ELi2ELi4ELi2ELb1EEENS1_24CollectiveEpilogueBwdGQAISB_fSE_Li256ELb1ELb0EEENS1_19SingleTileSchedulerILb1ELb0ELb0ELi128EEEEEEEEEvNT_6ParamsE,@"STO_CUDA_ENTRY STV_DEFAULT"
_ZN7cutlass13device_kernelIN5flash19enable_sm80_to_sm89INS1_16FlashAttnBwdSm80INS1_25CollectiveMainloopBwdSm80ILi2ELi1EN4cute5tupleIJNS5_1CILi64EEENS7_ILi128EEENS7_ILi96EEEEEENS_10bfloat16_tEfNS_4arch4Sm80ELb0ELb0ELb0ELb1ELb0ELb0ELb0ELb0ELi2ELi2ELi4ELi2ELb1EEENS1_24CollectiveEpilogueBwdGQAISB_fSE_Li256ELb1ELb0EEENS1_19SingleTileSchedulerILb1ELb0ELb0ELi128EEEEEEEEEvNT_6ParamsE:
[----:B------:R-:W-:Y:S01]  /*0000*/  LDC R1, c[0x0][0x37c] ;  /* 0x0000df00ff017b82 */ /* 0x000fe20000000800 */
[----:B------:R-:W-:Y:S05]  /*0010*/  EXIT ;  /* 0x000000000000794d */ /* 0x000fea0003800000 */
.L_x_6:
        /* <DEDUP_REMOVED lines=14> */
.L_x_88:


//--------------------- .text._ZN7cutlass13device_kernelIN5flash19enable_sm80_to_sm89INS1_16FlashAttnBwdSm80INS1_25CollectiveMainloopBwdSm80ILi2ELi1EN4cute5tupleIJNS5_1CILi64EEENS7_ILi128EEENS7_ILi96EEEEEENS_10bfloat16_tEfNS_4arch4Sm80ELb0ELb0ELb0ELb1ELb1ELb0ELb0ELb0ELi2ELi2ELi4ELi2ELb1EEENS1_24CollectiveEpilogueBwdGQAISB_fSE_Li256ELb1ELb1EEENS1_19SingleTileSchedulerILb1ELb0ELb0ELi128EEEEEEEEEvNT_6ParamsE --------------------------
	.section	.text._ZN7cutlass13device_kernelIN5flash19enable_sm80_to_sm89INS1_16FlashAttnBwdSm80INS1_25CollectiveMainloopBwdSm80ILi2ELi1EN4cute5tupleIJNS5_1CILi64EEENS7_ILi128EEENS7_ILi96EEEEEENS_10bfloat16_tEfNS_4arch4Sm80ELb0ELb0ELb0ELb1ELb1ELb0ELb0ELb0ELi2ELi2ELi4ELi2ELb1EEENS1_24CollectiveEpilogueBwdGQAISB_fSE_Li256ELb1ELb1EEENS1_19SingleTileSchedulerILb1ELb0ELb0ELi128EEEEEEEEEvNT_6ParamsE,"ax",@progbits
	.align	128
.text._ZN7cutlass13device_kernelIN5flash19enable_sm80_to_sm89INS1_16FlashAttnBwdSm80INS1_25CollectiveMainloopBwdSm80ILi2ELi1EN4cute5tupleIJNS5_1CILi64EEENS7_ILi128EEENS7_ILi96EEEEEENS_10bfloat16_tEfNS_4arch4Sm80ELb0ELb0ELb0ELb1ELb1ELb0ELb0ELb0ELi2ELi2ELi4ELi2ELb1EEENS1_24CollectiveEpilogueBwdGQAISB_fSE_Li256ELb1ELb1EEENS1_19SingleTileSchedulerILb1ELb0ELb0ELi128EEEEEEEEEvNT_6ParamsE:
        .type           _ZN7cutlass13device_kernelIN5flash19enable_sm80_to_sm89INS1_16FlashAttnBwdSm80INS1_25CollectiveMainloopBwdSm80ILi2ELi1EN4cute5tupleIJNS5_1CILi64EEENS7_ILi128EEENS7_ILi96EEEEEENS_10bfloat16_tEfNS_4arch4Sm80ELb0ELb0ELb0ELb1ELb1ELb0ELb0ELb0ELi2ELi2ELi4ELi2ELb1EEENS1_24CollectiveEpilogueBwdGQAISB_fSE_Li256ELb1ELb1EEENS1_19SingleTileSchedulerILb1ELb0ELb0ELi128EEEEEEEEEvNT_6ParamsE,@function
        .size           _ZN7cutlass13device_kernelIN5flash19enable_sm80_to_sm89INS1_16FlashAttnBwdSm80INS1_25CollectiveMainloopBwdSm80ILi2ELi1EN4cute5tupleIJNS5_1CILi64EEENS7_ILi128EEENS7_ILi96EEEEEENS_10bfloat16_tEfNS_4arch4Sm80ELb0ELb0ELb0ELb1ELb1ELb0ELb0ELb0ELi2ELi2ELi4ELi2ELb1EEENS1_24CollectiveEpilogueBwdGQAISB_fSE_Li256ELb1ELb1EEENS1_19SingleTileSchedulerILb1ELb0ELb0ELi128EEEEEEEEEvNT_6ParamsE,(.L_x_89 - _ZN7cutlass13device_kernelIN5flash19enable_sm80_to_sm89INS1_16FlashAttnBwdSm80INS1_25CollectiveMainloopBwdSm80ILi2ELi1EN4cute5tupleIJNS5_1CILi64EEENS7_ILi128EEENS7_ILi96EEEEEENS_10bfloat16_tEfNS_4arch4Sm80ELb0ELb0ELb0ELb1ELb1ELb0ELb0ELb0ELi2ELi2ELi4ELi2ELb1EEENS1_24CollectiveEpilogueBwdGQAISB_fSE_Li256ELb1ELb1EEENS1_19SingleTileSchedulerILb1ELb0ELb0ELi128EEEEEEEEEvNT_6ParamsE)
        .other          _ZN7cutlass13device_kernelIN5flash19enable_sm80_to_sm89INS1_16FlashAttnBwdSm80INS1_25CollectiveMainloopBwdSm80ILi2ELi1EN4cute5tupleIJNS5_1CILi64EEENS7_ILi128EEENS7_ILi96EEEEEENS_10bfloat16_tEfNS_4arch4Sm80ELb0ELb0ELb0ELb1ELb1ELb0ELb0ELb0ELi2ELi2ELi4ELi2ELb1EEENS1_24CollectiveEpilogueBwdGQAISB_fSE_Li256ELb1ELb1EEENS1_19SingleTileSchedulerILb1ELb0ELb0ELi128EEEEEEEEEvNT_6ParamsE,@"STO_CUDA_ENTRY STV_DEFAULT"
_ZN7cutlass13device_kernelIN5flash19enable_sm80_to_sm89INS1_16FlashAttnBwdSm80INS1_25CollectiveMainloopBwdSm80ILi2ELi1EN4cute5tupleIJNS5_1CILi64EEENS7_ILi128EEENS7_ILi96EEEEEENS_10bfloat16_tEfNS_4arch4Sm80ELb0ELb0ELb0ELb1ELb1ELb0ELb0ELb0ELi2ELi2ELi4ELi2ELb1EEENS1_24CollectiveEpilogueBwdGQAISB_fSE_Li256ELb1ELb1EEENS1_19SingleTileSchedulerILb1ELb0ELb0ELi128EEEEEEEEEvNT_6ParamsE:
[----:B------:R-:W-:Y:S01]  /*0000*/  LDC R1, c[0x0][0x37c] ;  /* 0x0000df00ff017b82 */ /* 0x000fe20000000800 */
[----:B------:R-:W-:Y:S05]  /*0010*/  EXIT ;  /* 0x000000000000794d */ /* 0x000fea0003800000 */
.L_x_7:
        /* <DEDUP_REMOVED lines=14> */
.L_x_89:


//--------------------- .text._ZN7cutlass13device_kernelIN5flash19enable_sm80_to_sm89INS1_16FlashAttnBwdSm80INS1_25CollectiveMainloopBwdSm80ILi2ELi1EN4cute5tupleIJNS5_1CILi64EEENS7_ILi128EEENS7_ILi96EEEEEENS_10bfloat16_tEfNS_4arch4Sm80ELb0ELb1ELb0ELb0ELb0ELb0ELb0ELb0ELi2ELi2ELi4ELi2ELb1EEENS1_21CollectiveEpilogueBwdISB_SC_SE_Li256ELb0ELb0ELi2EEENS1_19SingleTileSchedulerILb0ELb0ELb0ELi128EEEEEEEEEvNT_6ParamsE --------------------------
	.section	.text._ZN7cutlass13device_kernelIN5flash19enable_sm80_to_sm89INS1_16FlashAttnBwdSm80INS1_25CollectiveMainloopBwdSm80ILi2ELi1EN4cute5tupleIJNS5_1CILi64EEENS7_ILi128EEENS7_ILi96EEEEEENS_10bfloat16_tEfNS_4arch4Sm80ELb0ELb1ELb0ELb0ELb0ELb0ELb0ELb0ELi2ELi2ELi4ELi2ELb1EEENS1_21CollectiveEpilogueBwdISB_SC_SE_Li256ELb0ELb0ELi2EEENS1_19SingleTileSchedulerILb0ELb0ELb0ELi128EEEEEEEEEvNT_6ParamsE,"ax",@progbits
	.align	128
.text._ZN7cutlass13device_kernelIN5flash19enable_sm80_to_sm89INS1_16FlashAttnBwdSm80INS1_25CollectiveMainloopBwdSm80ILi2ELi1EN4cute5tupleIJNS5_1CILi64EEENS7_ILi128EEENS7_ILi96EEEEEENS_10bfloat16_tEfNS_4arch4Sm80ELb0ELb1ELb0ELb0ELb0ELb0ELb0ELb0ELi2ELi2ELi4ELi2ELb1EEENS1_21CollectiveEpilogueBwdISB_SC_SE_Li256ELb0ELb0ELi2EEENS1_19SingleTileSchedulerILb0ELb0ELb0ELi128EEEEEEEEEvNT_6ParamsE:
        .type           _ZN7cutlass13device_kernelIN5flash19enable_sm80_to_sm89INS1_16FlashAttnBwdSm80INS1_25CollectiveMainloopBwdSm80ILi2ELi1EN4cute5tupleIJNS5_1CILi64EEENS7_ILi128EEENS7_ILi96EEEEEENS_10bfloat16_tEfNS_4arch4Sm80ELb0ELb1ELb0ELb0ELb0ELb0ELb0ELb0ELi2ELi2ELi4ELi2ELb1EEENS1_21CollectiveEpilogueBwdISB_SC_SE_Li256ELb0ELb0ELi2EEENS1_19SingleTileSchedulerILb0ELb0ELb0ELi128EEEEEEEEEvNT_6ParamsE,@function
        .size           _ZN7cutlass13device_kernelIN5flash19enable_sm80_to_sm89INS1_16FlashAttnBwdSm80INS1_25CollectiveMainloopBwdSm80ILi2ELi1EN4cute5tupleIJNS5_1CILi64EEENS7_ILi128EEENS7_ILi96EEEEEENS_10bfloat16_tEfNS_4arch4Sm80ELb0ELb1ELb0ELb0ELb0ELb0ELb0ELb0ELi2ELi2ELi4ELi2ELb1EEENS1_21CollectiveEpilogueBwdISB_SC_SE_Li256ELb0ELb0ELi2EEENS1_19SingleTileSchedulerILb0ELb0ELb0ELi128EEEEEEEEEvNT_6ParamsE,(.L_x_90 - _ZN7cutlass13device_kernelIN5flash19enable_sm80_to_sm89INS1_16FlashAttnBwdSm80INS1_25CollectiveMainloopBwdSm80ILi2ELi1EN4cute5tupleIJNS5_1CILi64EEENS7_ILi128EEENS7_ILi96EEEEEENS_10bfloat16_tEfNS_4arch4Sm80ELb0ELb1ELb0ELb0ELb0ELb0ELb0ELb0ELi2ELi2ELi4ELi2ELb1EEENS1_21CollectiveEpilogueBwdISB_SC_SE_Li256ELb0ELb0ELi2EEENS1_19SingleTileSchedulerILb0ELb0ELb0ELi128EEEEEEEEEvNT_6ParamsE)
        .other          _ZN7cutlass13device_kernelIN5flash19enable_sm80_to_sm89INS1_16FlashAttnBwdSm80INS1_25CollectiveMainloopBwdSm80ILi2ELi1EN4cute5tupleIJNS5_1CILi64EEENS7_ILi128EEENS7_ILi96EEEEEENS_10bfloat16_tEfNS_4arch4Sm80ELb0ELb1ELb0ELb0ELb0ELb0ELb0ELb0ELi2ELi2ELi4ELi2ELb1EEENS1_21CollectiveEpilogueBwdISB_SC_SE_Li256ELb0ELb0ELi2EEENS1_19SingleTileSchedulerILb0ELb0ELb0ELi128EEEEEEEEEvNT_6ParamsE,@"STO_CUDA_ENTRY STV_DEFAULT"
_ZN7cutlass13device_kernelIN5flash19enable_sm80_to_sm89INS1_16FlashAttnBwdSm80INS1_25CollectiveMainloopBwdSm80ILi2ELi1EN4cute5tupleIJNS5_1CILi64EEENS7_ILi128EEENS7_ILi96EEEEEENS_10bfloat16_tEfNS_4arch4Sm80ELb0ELb1ELb0ELb0ELb0ELb0ELb0ELb0ELi2ELi2ELi4ELi2ELb1EEENS1_21CollectiveEpilogueBwdISB_SC_SE_Li256ELb0ELb0ELi2EEENS1_19SingleTileSchedulerILb0ELb0ELb0ELi128EEEEEEEEEvNT_6ParamsE:
[----:B------:R-:W-:Y:S01]  /*0000*/  LDC R1, c[0x0][0x37c] ;  /* 0x0000df00ff017b82 */ /* 0x000fe20000000800 */
[----:B------:R-:W-:Y:S05]  /*0010*/  EXIT ;  /* 0x000000000000794d */ /* 0x000fea0003800000 */
.L_x_8:
        /* <DEDUP_REMOVED lines=14> */
.L_x_90:


//--------------------- .text._ZN7cutlass13device_kernelIN5flash19enable_sm80_to_sm89INS1_16FlashAttnBwdSm80INS1_25CollectiveMainloopBwdSm80ILi2ELi1EN4cute5tupleIJNS5_1CILi64EEENS7_ILi128EEENS7_ILi96EEEEEENS_10bfloat16_tEfNS_4arch4Sm80ELb0ELb1ELb0ELb0ELb1ELb0ELb0ELb0ELi2ELi2ELi4ELi2ELb1EEENS1_21CollectiveEpilogueBwdISB_SC_SE_Li256ELb0ELb0ELi2EEENS1_19SingleTileSchedulerILb0ELb0ELb0ELi128EEEEEEEEEvNT_6ParamsE --------------------------
	.section	.text._ZN7cutlass13device_kernelIN5flash19enable_sm80_to_sm89INS1_16FlashAttnBwdSm80INS1_25CollectiveMainloopBwdSm80ILi2ELi1EN4cute5tupleIJNS5_1CILi64EEENS7_ILi128EEENS7_ILi96EEEEEENS_10bfloat16_tEfNS_4arch4Sm80ELb0ELb1ELb0ELb0ELb1ELb0ELb0ELb0ELi2ELi2ELi4ELi2ELb1EEENS1_21CollectiveEpilogueBwdISB_SC_SE_Li256ELb0ELb0ELi2EEENS1_19SingleTileSchedulerILb0ELb0ELb0ELi128EEEEEEEEEvNT_6ParamsE,"ax",@progbits
	.align	128
.text._ZN7cutlass13device_kernelIN5flash19enable_sm80_to_sm89INS1_16FlashAttnBwdSm80INS1_25CollectiveMainloopBwdSm80ILi2ELi1EN4cute5tupleIJNS5_1CILi64EEENS7_ILi128EEENS7_ILi96EEEEEENS_10bfloat16_tEfNS_4arch4Sm80ELb0ELb1ELb0ELb0ELb1ELb0ELb0ELb0ELi2ELi2ELi4ELi2ELb1EEENS1_21CollectiveEpilogueBwdISB_SC_SE_Li256ELb0ELb0ELi2EEENS1_19SingleTileSchedulerILb0ELb0ELb0ELi128EEEEEEEEEvNT_6ParamsE:
        .type           _ZN7cutlass13device_kernelIN5flash19enable_sm80_to_sm89INS1_16FlashAttnBwdSm80INS1_25CollectiveMainloopBwdSm80ILi2ELi1EN4cute5tupleIJNS5_1CILi64EEENS7_ILi128EEENS7_ILi96EEEEEENS_10bfloat16_tEfNS_4arch4Sm80ELb0ELb1ELb0ELb0ELb1ELb0ELb0ELb0ELi2ELi2ELi4ELi2ELb1EEENS1_21CollectiveEpilogueBwdISB_SC_SE_Li256ELb0ELb0ELi2EEENS1_19SingleTileSchedulerILb0ELb0ELb0ELi128EEEEEEEEEvNT_6ParamsE,@function
        .size           _ZN7cutlass13device_kernelIN5flash19enable_sm80_to_sm89INS1_16FlashAttnBwdSm80INS1_25CollectiveMainloopBwdSm80ILi2ELi1EN4cute5tupleIJNS5_1CILi64EEENS7_ILi128EEENS7_ILi96EEEEEENS_10bfloat16_tEfNS_4arch4Sm80ELb0ELb1ELb0ELb0ELb1ELb0ELb0ELb0ELi2ELi2ELi4ELi2ELb1EEENS1_21CollectiveEpilogueBwdISB_SC_SE_Li256ELb0ELb0ELi2EEENS1_19SingleTileSchedulerILb0ELb0ELb0ELi128EEEEEEEEEvNT_6ParamsE,(.L_x_91 - _ZN7cutlass13device_kernelIN5flash19enable_sm80_to_sm89INS1_16FlashAttnBwdSm80INS1_25CollectiveMainloopBwdSm80ILi2ELi1EN4cute5tupleIJNS5_1CILi64EEENS7_ILi128EEENS7_ILi96EEEEEENS_10bfloat16_tEfNS_4arch4Sm80ELb0ELb1ELb0ELb0ELb1ELb0ELb0ELb0ELi2ELi2ELi4ELi2ELb1EEENS1_21CollectiveEpilogueBwdISB_SC_SE_Li256ELb0ELb0ELi2EEENS1_19SingleTileSchedulerILb0ELb0ELb0ELi128EEEEEEEEEvNT_6ParamsE)
        .other          _ZN7cutlass13device_kernelIN5flash19enable_sm80_to_sm89INS1_16FlashAttnBwdSm80INS1_25CollectiveMainloopBwdSm80ILi2ELi1EN4cute5tupleIJNS5_1CILi64EEENS7_ILi128EEENS7_ILi96EEEEEENS_10bfloat16_tEfNS_4arch4Sm80ELb0ELb1ELb0ELb0ELb1ELb0ELb0ELb0ELi2ELi2ELi4ELi2ELb1EEENS1_21CollectiveEpilogueBwdISB_SC_SE_Li256ELb0ELb0ELi2EEENS1_19SingleTileSchedulerILb0ELb0ELb0ELi128EEEEEEEEEvNT_6ParamsE,@"STO_CUDA_ENTRY STV_DEFAULT"
_ZN7cutlass13device_kernelIN5flash19enable_sm80_to_sm89INS1_16FlashAttnBwdSm80INS1_25CollectiveMainloopBwdSm80ILi2ELi1EN4cute5tupleIJNS5_1CILi64EEENS7_ILi128EEENS7_ILi96EEEEEENS_10bfloat16_tEfNS_4arch4Sm80ELb0ELb1ELb0ELb0ELb1ELb0ELb0ELb0ELi2ELi2ELi4ELi2ELb1EEENS1_21CollectiveEpilogueBwdISB_SC_SE_Li256ELb0ELb0ELi2EEENS1_19SingleTileSchedulerILb0ELb0ELb0ELi128EEEEEEEEEvNT_6ParamsE:
[----:B------:R-:W-:Y:S01]  /*0000*/  LDC R1, c[0x0][0x37c] ;  /* 0x0000df00ff017b82 */ /* 0x000fe20000000800 */
[----:B------:R-:W-:Y:S05]  /*0010*/  EXIT ;  /* 0x000000000000794d */ /* 0x000fea0003800000 */
.L_x_9:
        /* <DEDUP_REMOVED lines=14> */
.L_x_91:


//--------------------- .text._ZN7cutlass13device_kernelIN5flash19enable_sm80_to_sm89INS1_16FlashAttnBwdSm80INS1_25CollectiveMainloopBwdSm80ILi2ELi1EN4cute5tupleIJNS5_1CILi64EEENS7_ILi128EEENS7_ILi96EEEEEENS_10bfloat16_tEfNS_4arch4Sm80ELb0ELb1ELb0ELb0ELb0ELb0ELb0ELb0ELi2ELi2ELi4ELi2ELb1EEENS1_24CollectiveEpilogueBwdGQAISB_fSE_Li256ELb0ELb0EEENS1_19SingleTileSchedulerILb0ELb0ELb0ELi128EEEEEEEEEvNT_6ParamsE --------------------------
	.section	.text._ZN7cutlass13device_kernelIN5flash19enable_sm80_to_sm89INS1_16FlashAttnBwdSm80INS1_25CollectiveMainloopBwdSm80ILi2ELi1EN4cute5tupleIJNS5_1CILi64EEENS7_ILi128EEENS7_ILi96EEEEEENS_10bfloat16_tEfNS_4arch4Sm80ELb0ELb1ELb0ELb0ELb0ELb0ELb0ELb0ELi2ELi2ELi4ELi2ELb1EEENS1_24CollectiveEpilogueBwdGQAISB_fSE_Li256ELb0ELb0EEENS1_19SingleTileSchedulerILb0ELb0ELb0ELi128EEEEEEEEEvNT_6ParamsE,"ax",@progbits
	.align	128
.text._ZN7cutlass13device_kernelIN5flash19enable_sm80_to_sm89INS1_16FlashAttnBwdSm80INS1_25CollectiveMainloopBwdSm80ILi2ELi1EN4cute5tupleIJNS5_1CILi64EEENS7_ILi128EEENS7_ILi96EEEEEENS_10bfloat16_tEfNS_4arch4Sm80ELb0ELb1ELb0ELb0ELb0ELb0ELb0ELb0ELi2ELi2ELi4ELi2ELb1EEENS1_24CollectiveEpilogueBwdGQAISB_fSE_Li256ELb0ELb0EEENS1_19SingleTileSchedulerILb0ELb0ELb0ELi128EEEEEEEEEvNT_6ParamsE:
        .type           _ZN7cutlass13device_kernelIN5flash19enable_sm80_to_sm89INS1_16FlashAttnBwdSm80INS1_25CollectiveMainloopBwdSm80ILi2ELi1EN4cute5tupleIJNS5_1CILi64EEENS7_ILi128EEENS7_ILi96EEEEEENS_10bfloat16_tEfNS_4arch4Sm80ELb0ELb1ELb0ELb0ELb0ELb0ELb0ELb0ELi2ELi2ELi4ELi2ELb1EEENS1_24CollectiveEpilogueBwdGQAISB_fSE_Li256ELb0ELb0EEENS1_19SingleTileSchedulerILb0ELb0ELb0ELi128EEEEEEEEEvNT_6ParamsE,@function
        .size           _ZN7cutlass13device_kernelIN5flash19enable_sm80_to_sm89INS1_16FlashAttnBwdSm80INS1_25CollectiveMainloopBwdSm80ILi2ELi1EN4cute5tupleIJNS5_1CILi64EEENS7_ILi128EEENS7_ILi96EEEEEENS_10bfloat16_tEfNS_4arch4Sm80ELb0ELb1ELb0ELb0ELb0ELb0ELb0ELb0ELi2ELi2ELi4ELi2ELb1EEENS1_24CollectiveEpilogueBwdGQAISB_fSE_Li256ELb0ELb0EEENS1_19SingleTileSchedulerILb0ELb0ELb0ELi128EEEEEEEEEvNT_6ParamsE,(.L_x_92 - _ZN7cutlass13device_kernelIN5flash19enable_sm80_to_sm89INS1_16FlashAttnBwdSm80INS1_25CollectiveMainloopBwdSm80ILi2ELi1EN4cute5tupleIJNS5_1CILi64EEENS7_ILi128EEENS7_ILi96EEEEEENS_10bfloat16_tEfNS_4arch4Sm80ELb0ELb1ELb0ELb0ELb0ELb0ELb0ELb0ELi2ELi2ELi4ELi2ELb1EEENS1_24CollectiveEpilogueBwdGQAISB_fSE_Li256ELb0ELb0EEENS1_19SingleTileSchedulerILb0ELb0ELb0ELi128EEEEEEEEEvNT_6ParamsE)
        .other          _ZN7cutlass13device_kernelIN5flash19enable_sm80_to_sm89INS1_16FlashAttnBwdSm80INS1_25CollectiveMainloopBwdSm80ILi2ELi1EN4cute5tupleIJNS5_1CILi64EEENS7_ILi128EEENS7_ILi96EEEEEENS_10bfloat16_tEfNS_4arch4Sm80ELb0ELb1ELb0ELb0ELb0ELb0ELb0ELb0ELi2ELi2ELi4ELi2ELb1EEENS1_24CollectiveEpilogueBwdGQAISB_fSE_Li256ELb0ELb0EEENS1_19SingleTileSchedulerILb0ELb0ELb0ELi128EEEEEEEEEvNT_6ParamsE,@"STO_CUDA_ENTRY STV_DEFAULT"
_ZN7cutlass13device_kernelIN5flash19enable_sm80_to_sm89INS1_16FlashAttnBwdSm80INS1_25CollectiveMainloopBwdSm80ILi2ELi1EN4cute5tupleIJNS5_1CILi64EEENS7_ILi128EEENS7_ILi96EEEEEENS_10bfloat16_tEfNS_4arch4Sm80ELb0ELb1ELb0ELb0ELb0ELb0ELb0ELb0ELi2ELi2ELi4ELi2ELb1EEENS1_24CollectiveEpilogueBwdGQAISB_fSE_Li256ELb0ELb0EEENS1_19SingleTileSchedulerILb0ELb0ELb0ELi128EEEEEEEEEvNT_6ParamsE:
[----:B------:R-:W-:Y:S01]  /*0000*/  LDC R1, c[0x0][0x37c] ;  /* 0x0000df00ff017b82 */ /* 0x000fe20000000800 */
[----:B------:R-:W-:Y:S05]  /*0010*/  EXIT ;  /* 0x000000000000794d */ /* 0x000fea0003800000 */
.L_x_10:
        /* <DEDUP_REMOVED lines=14> */
.L_x_92:


//--------------------- .text._ZN7cutlass13device_kernelIN5flash19enable_sm80_to_sm89INS1_16FlashAttnBwdSm80INS1_25CollectiveMainloopBwdSm80ILi2ELi1EN4cute5tupleIJNS5_1CILi64EEENS7_ILi128EEENS7_ILi96EEEEEENS_10bfloat16_tEfNS_4arch4Sm80ELb0ELb1ELb0ELb0ELb1ELb0ELb0ELb0ELi2ELi2ELi4ELi2ELb1EEENS1_24CollectiveEpilogueBwdGQAISB_fSE_Li256ELb0ELb1EEENS1_19SingleTileSchedulerILb0ELb0ELb0ELi128EEEEEEEEEvNT_6ParamsE --------------------------
	.section	.text._ZN7cutlass13device_kernelIN5flash19enable_sm80_to_sm89INS1_16FlashAttnBwdSm80INS1_25CollectiveMainloopBwdSm80ILi2ELi1EN4cute5tupleIJNS5_1CILi64EEENS7_ILi128EEENS7_ILi96EEEEEENS_10bfloat16_tEfNS_4arch4Sm80ELb0ELb1ELb0ELb0ELb1ELb0ELb0ELb0ELi2ELi2ELi4ELi2ELb1EEENS1_24CollectiveEpilogueBwdGQAISB_fSE_Li256ELb0ELb1EEENS1_19SingleTileSchedulerILb0ELb0ELb0ELi128EEEEEEEEEvNT_6ParamsE,"ax",@progbits
	.align	128
.text._ZN7cutlass13device_kernelIN5flash19enable_sm80_to_sm89INS1_16FlashAttnBwdSm80INS1_25CollectiveMainloopBwdSm80ILi2ELi1EN4cute5tupleIJNS5_1CILi64EEENS7_ILi128EEENS7_ILi96EEEEEENS_10bfloat16_tEfNS_4arch4Sm80ELb0ELb1ELb0ELb0ELb1ELb0ELb0ELb0ELi2ELi2ELi4ELi2ELb1EEENS1_24CollectiveEpilogueBwdGQAISB_fSE_Li256ELb0ELb1EEENS1_19SingleTileSchedulerILb0ELb0ELb0ELi128EEEEEEEEEvNT_6ParamsE:
        .type           _ZN7cutlass13device_kernelIN5flash19enable_sm80_to_sm89INS1_16FlashAttnBwdSm80INS1_25CollectiveMainloopBwdSm80ILi2ELi1EN4cute5tupleIJNS5_1CILi64EEENS7_ILi128EEENS7_ILi96EEEEEENS_10bfloat16_tEfNS_4arch4Sm80ELb0ELb1ELb0ELb0ELb1ELb0ELb0ELb0ELi2ELi2ELi4ELi2ELb1EEENS1_24CollectiveEpilogueBwdGQAISB_fSE_Li256ELb0ELb1EEENS1_19SingleTileSchedulerILb0ELb0ELb0ELi128EEEEEEEEEvNT_6ParamsE,@function
        .size           _ZN7cutlass13device_kernelIN5flash19enable_sm80_to_sm89INS1_16FlashAttnBwdSm80INS1_25CollectiveMainloopBwdSm80ILi2ELi1EN4cute5tupleIJNS5_1CILi64EEENS7_ILi128EEENS7_ILi96EEEEEENS_10bfloat16_tEfNS_4arch4Sm80ELb0ELb1ELb0ELb0ELb1ELb0ELb0ELb0ELi2ELi2ELi4ELi2ELb1EEENS1_24CollectiveEpilogueBwdGQAISB_fSE_Li256ELb0ELb1EEENS1_19SingleTileSchedulerILb0ELb0ELb0ELi128EEEEEEEEEvNT_6ParamsE,(.L_x_93 - _ZN7cutlass13device_kernelIN5flash19enable_sm80_to_sm89INS1_16FlashAttnBwdSm80INS1_25CollectiveMainloopBwdSm80ILi2ELi1EN4cute5tupleIJNS5_1CILi64EEENS7_ILi128EEENS7_ILi96EEEEEENS_10bfloat16_tEfNS_4arch4Sm80ELb0ELb1ELb0ELb0ELb1ELb0ELb0ELb0ELi2ELi2ELi4ELi2ELb1EEENS1_24CollectiveEpilogueBwdGQAISB_fSE_Li256ELb0ELb1EEENS1_19SingleTileSchedulerILb0ELb0ELb0ELi128EEEEEEEEEvNT_6ParamsE)
        .other          _ZN7cutlass13device_kernelIN5flash19enable_sm80_to_sm89INS1_16FlashAttnBwdSm80INS1_25CollectiveMainloopBwdSm80ILi2ELi1EN4cute5tupleIJNS5_1CILi64EEENS7_ILi128EEENS7_ILi96EEEEEENS_10bfloat16_tEfNS_4arch4Sm80ELb0ELb1ELb0ELb0ELb1ELb0ELb0ELb0ELi2ELi2ELi4ELi2ELb1EEENS1_24CollectiveEpilogueBwdGQAISB_fSE_Li256ELb0ELb1EEENS1_19SingleTileSchedulerILb0ELb0ELb0ELi128EEEEEEEEEvNT_6ParamsE,@"STO_CUDA_ENTRY STV_DEFAULT"
_ZN7cutlass13device_kernelIN5flash19enable_sm80_to_sm89INS1_16FlashAttnBwdSm80INS1_25CollectiveMainloopBwdSm80ILi2ELi1EN4cute5tupleIJNS5_1CILi64EEENS7_ILi128EEENS7_ILi96EEEEEENS_10bfloat16_tEfNS_4arch4Sm80ELb0ELb1ELb0ELb0ELb1ELb0ELb0ELb0ELi2ELi2ELi4ELi2ELb1EEENS1_24CollectiveEpilogueBwdGQAISB_fSE_Li256ELb0ELb1EEENS1_19SingleTileSchedulerILb0ELb0ELb0ELi128EEEEEEEEEvNT_6ParamsE:
[----:B------:R-:W-:Y:S01]  /*0000*/  LDC R1, c[0x0][0x37c] ;  /* 0x0000df00ff017b82 */ /* 0x000fe20000000800 */
[----:B------:R-:W-:Y:S05]  /*0010*/  EXIT ;  /* 0x000000000000794d */ /* 0x000fea0003800000 */
.L_x_11:
        /* <DEDUP_REMOVED lines=14> */
.L_x_93:


//--------------------- .text._ZN7cutlass13device_kernelIN5flash19enable_sm80_to_sm89INS1_16FlashAttnBwdSm80INS1_25CollectiveMainloopBwdSm80ILi2ELi1EN4cute5tupleIJNS5_1CILi64EEENS7_ILi128EEENS7_ILi96EEEEEENS_10bfloat16_tEfNS_4arch4Sm80ELb0ELb1ELb0ELb1ELb0ELb0ELb0ELb0ELi2ELi2ELi4ELi2ELb1EEENS1_21CollectiveEpilogueBwdISB_SC_SE_Li256ELb1ELb0ELi2EEENS1_19SingleTileSchedulerILb1ELb0ELb0ELi128EEEEEEEEEvNT_6ParamsE --------------------------
	.section	.text._ZN7cutlass13device_kernelIN5flash19enable_sm80_to_sm89INS1_16FlashAttnBwdSm80INS1_25CollectiveMainloopBwdSm80ILi2ELi1EN4cute5tupleIJNS5_1CILi64EEENS7_ILi128EEENS7_ILi96EEEEEENS_10bfloat16_tEfNS_4arch4Sm80ELb0ELb1ELb0ELb1ELb0ELb0ELb0ELb0ELi2ELi2ELi4ELi2ELb1EEENS1_21CollectiveEpilogueBwdISB_SC_SE_Li256ELb1ELb0ELi2EEENS1_19SingleTileSchedulerILb1ELb0ELb0ELi128EEEEEEEEEvNT_6ParamsE,"ax",@progbits
	.align	128
.text._ZN7cutlass13device_kernelIN5flash19enable_sm80_to_sm89INS1_16FlashAttnBwdSm80INS1_25CollectiveMainloopBwdSm80ILi2ELi1EN4cute5tupleIJNS5_1CILi64EEENS7_ILi128EEENS7_ILi96EEEEEENS_10bfloat16_tEfNS_4arch4Sm80ELb0ELb1ELb0ELb1ELb0ELb0ELb0ELb0ELi2ELi2ELi4ELi2ELb1EEENS1_21CollectiveEpilogueBwdISB_SC_SE_Li256ELb1ELb0ELi2EEENS1_19SingleTileSchedulerILb1ELb0ELb0ELi128EEEEEEEEEvNT_6ParamsE:
        .type           _ZN7cutlass13device_kernelIN5flash19enable_sm80_to_sm89INS1_16FlashAttnBwdSm80INS1_25CollectiveMainloopBwdSm80ILi2ELi1EN4cute5tupleIJNS5_1CILi64EEENS7_ILi128EEENS7_ILi96EEEEEENS_10bfloat16_tEfNS_4arch4Sm80ELb0ELb1ELb0ELb1ELb0ELb0ELb0ELb0ELi2ELi2ELi4ELi2ELb1EEENS1_21CollectiveEpilogueBwdISB_SC_SE_Li256ELb1ELb0ELi2EEENS1_19SingleTileSchedulerILb1ELb0ELb0ELi128EEEEEEEEEvNT_6ParamsE,@function
        .size           _ZN7cutlass13device_kernelIN5flash19enable_sm80_to_sm89INS1_16FlashAttnBwdSm80INS1_25CollectiveMainloopBwdSm80ILi2ELi1EN4cute5tupleIJNS5_1CILi64EEENS7_ILi128EEENS7_ILi96EEEEEENS_10bfloat16_tEfNS_4arch4Sm80ELb0ELb1ELb0ELb1ELb0ELb0ELb0ELb0ELi2ELi2ELi4ELi2ELb1EEENS1_21CollectiveEpilogueBwdISB_SC_SE_Li256ELb1ELb0ELi2EEENS1_19SingleTileSchedulerILb1ELb0ELb0ELi128EEEEEEEEEvNT_6ParamsE,(.L_x_94 - _ZN7cutlass13device_kernelIN5flash19enable_sm80_to_sm89INS1_16FlashAttnBwdSm80INS1_25CollectiveMainloopBwdSm80ILi2ELi1EN4cute5tupleIJNS5_1CILi64EEENS7_ILi128EEENS7_ILi96EEEEEENS_10bfloat16_tEfNS_4arch4Sm80ELb0ELb1ELb0ELb1ELb0ELb0ELb0ELb0ELi2ELi2ELi4ELi2ELb1EEENS1_21CollectiveEpilogueBwdISB_SC_SE_Li256ELb1ELb0ELi2EEENS1_19SingleTileSchedulerILb1ELb0ELb0ELi128EEEEEEEEEvNT_6ParamsE)
        .other          _ZN7cutlass13device_kernelIN5flash19enable_sm80_to_sm89INS1_16FlashAttnBwdSm80INS1_25CollectiveMainloopBwdSm80ILi2ELi1EN4cute5tupleIJNS5_1CILi64EEENS7_ILi128EEENS7_ILi96EEEEEENS_10bfloat16_tEfNS_4arch4Sm80ELb0ELb1ELb0ELb1ELb0ELb0ELb0ELb0ELi2ELi2ELi4ELi2ELb1EEENS1_21CollectiveEpilogueBwdISB_SC_SE_Li256ELb1ELb0ELi2EEENS1_19SingleTileSchedulerILb1ELb0ELb0ELi128EEEEEEEEEvNT_6ParamsE,@"STO_CUDA_ENTRY STV_DEFAULT"
_ZN7cutlass13device_kernelIN5flash19enable_sm80_to_sm89INS1_16FlashAttnBwdSm80INS1_25CollectiveMainloopBwdSm80ILi2ELi1EN4cute5tupleIJNS5_1CILi64EEENS7_ILi128EEENS7_ILi96EEEEEENS_10bfloat16_tEfNS_4arch4Sm80ELb0ELb1ELb0ELb1ELb0ELb0ELb0ELb0ELi2ELi2ELi4ELi2ELb1EEENS1_21CollectiveEpilogueBwdISB_SC_SE_Li256ELb1ELb0ELi2EEENS1_19SingleTileSchedulerILb1ELb0ELb0ELi128EEEEEEEEEvNT_6ParamsE:
[----:B------:R-:W-:Y:S01]  /*0000*/  LDC R1, c[0x0][0x37c] ;  /* 0x0000df00ff017b82 */ /* 0x000fe20000000800 */
[----:B------:R-:W-:Y:S05]  /*0010*/  EXIT ;  /* 0x000000000000794d */ /* 0x000fea0003800000 */
.L_x_12:
        /* <DEDUP_REMOVED lines=14> */
.L_x_94:


//--------------------- .text._ZN7cutlass13device_kernelIN5flash19enable_sm80_to_sm89INS1_16FlashAttnBwdSm80INS1_25CollectiveMainloopBwdSm80ILi2ELi1EN4cute5tupleIJNS5_1CILi64EEENS7_ILi128EEENS7_ILi96EEEEEENS_10bfloat16_tEfNS_4arch4Sm80ELb0ELb1ELb0ELb1ELb1ELb0ELb0ELb0ELi2ELi2ELi4ELi2ELb1EEENS1_21CollectiveEpilogueBwdISB_SC_SE_Li256ELb1ELb0ELi2EEENS1_19SingleTileSchedulerILb1ELb0ELb0ELi128EEEEEEEEEvNT_6ParamsE --------------------------
	.section	.text._ZN7cutlass13device_kernelIN5flash19enable_sm80_to_sm89INS1_16FlashAttnBwdSm80INS1_25CollectiveMainloopBwdSm80ILi2ELi1EN4cute5tupleIJNS5_1CILi64EEENS7_ILi128EEENS7_ILi96EEEEEENS_10bfloat16_tEfNS_4arch4Sm80ELb0ELb1ELb0ELb1ELb1ELb0ELb0ELb0ELi2ELi2ELi4ELi2ELb1EEENS1_21CollectiveEpilogueBwdISB_SC_SE_Li256ELb1ELb0ELi2EEENS1_19SingleTileSchedulerILb1ELb0ELb0ELi128EEEEEEEEEvNT_6ParamsE,"ax",@progbits
	.align	128
.text._ZN7cutlass13device_kernelIN5flash19enable_sm80_to_sm89INS1_16FlashAttnBwdSm80INS1_25CollectiveMainloopBwdSm80ILi2ELi1EN4cute5tupleIJNS5_1CILi64EEENS7_ILi128EEENS7_ILi96EEEEEENS_10bfloat16_tEfNS_4arch4Sm80ELb0ELb1ELb0ELb1ELb1ELb0ELb0ELb0ELi2ELi2ELi4ELi2ELb1EEENS1_21CollectiveEpilogueBwdISB_SC_SE_Li256ELb1ELb0ELi2EEENS1_19SingleTileSchedulerILb1ELb0ELb0ELi128EEEEEEEEEvNT_6ParamsE:
        .type           _ZN7cutlass13device_kernelIN5flash19enable_sm80_to_sm89INS1_16FlashAttnBwdSm80INS1_25CollectiveMainloopBwdSm80ILi2ELi1EN4cute5tupleIJNS5_1CILi64EEENS7_ILi128EEENS7_ILi96EEEEEENS_10bfloat16_tEfNS_4arch4Sm80ELb0ELb1ELb0ELb1ELb1ELb0ELb0ELb0ELi2ELi2ELi4ELi2ELb1EEENS1_21CollectiveEpilogueBwdISB_SC_SE_Li256ELb1ELb0ELi2EEENS1_19SingleTileSchedulerILb1ELb0ELb0ELi128EEEEEEEEEvNT_6ParamsE,@function
        .size           _ZN7cutlass13device_kernelIN5flash19enable_sm80_to_sm89INS1_16FlashAttnBwdSm80INS1_25CollectiveMainloopBwdSm80ILi2ELi1EN4cute5tupleIJNS5_1CILi64EEENS7_ILi128EEENS7_ILi96EEEEEENS_10bfloat16_tEfNS_4arch4Sm80ELb0ELb1ELb0ELb1ELb1ELb0ELb0ELb0ELi2ELi2ELi4ELi2ELb1EEENS1_21CollectiveEpilogueBwdISB_SC_SE_Li256ELb1ELb0ELi2EEENS1_19SingleTileSchedulerILb1ELb0ELb0ELi128EEEEEEEEEvNT_6ParamsE,(.L_x_95 - _ZN7cutlass13device_kernelIN5flash19enable_sm80_to_sm89INS1_16FlashAttnBwdSm80INS1_25CollectiveMainloopBwdSm80ILi2ELi1EN4cute5tupleIJNS5_1CILi64EEENS7_ILi128EEENS7_ILi96EEEEEENS_10bfloat16_tEfNS_4arch4Sm80ELb0ELb1ELb0ELb1ELb1ELb0ELb0ELb0ELi2ELi2ELi4ELi2ELb1EEENS1_21CollectiveEpilogueBwdISB_SC_SE_Li256ELb1ELb0ELi2EEENS1_19SingleTileSchedulerILb1ELb0ELb0ELi128EEEEEEEEEvNT_6ParamsE)
        .other          _ZN7cutlass13device_kernelIN5flash19enable_sm80_to_sm89INS1_16FlashAttnBwdSm80INS1_25CollectiveMainloopBwdSm80ILi2ELi1EN4cute5tupleIJNS5_1CILi64EEENS7_ILi128EEENS7_ILi96EEEEEENS_10bfloat16_tEfNS_4arch4Sm80ELb0ELb1ELb0ELb1ELb1ELb0ELb0ELb0ELi2ELi2ELi4ELi2ELb1EEENS1_21CollectiveEpilogueBwdISB_SC_SE_Li256ELb1ELb0ELi2EEENS1_19SingleTileSchedulerILb1ELb0ELb0ELi128EEEEEEEEEvNT_6ParamsE,@"STO_CUDA_ENTRY STV_DEFAULT"
_ZN7cutlass13device_kernelIN5flash19enable_sm80_to_sm89INS1_16FlashAttnBwdSm80INS1_25CollectiveMainloopBwdSm80ILi2ELi1EN4cute5tupleIJNS5_1CILi64EEENS7_ILi128EEENS7_ILi96EEEEEENS_10bfloat16_tEfNS_4arch4Sm80ELb0ELb1ELb0ELb1ELb1ELb0ELb0ELb0ELi2ELi2ELi4ELi2ELb1EEENS1_21CollectiveEpilogueBwdISB_SC_SE_Li256ELb1ELb0ELi2EEENS1_19SingleTileSchedulerILb1ELb0ELb0ELi128EEEEEEEEEvNT_6ParamsE:
[----:B------:R-:W-:Y:S01]  /*0000*/  LDC R1, c[0x0][0x37c] ;  /* 0x0000df00ff017b82 */ /* 0x000fe20000000800 */
[----:B------:R-:W-:Y:S05]  /*0010*/  EXIT ;  /* 0x000000000000794d */ /* 0x000fea0003800000 */
.L_x_13:
        /* <DEDUP_REMOVED lines=14> */
.L_x_95:


//--------------------- .text._ZN7cutlass13device_kernelIN5flash19enable_sm80_to_sm89INS1_16FlashAttnBwdSm80INS1_25CollectiveMainloopBwdSm80ILi2ELi1EN4cute5tupleIJNS5_1CILi64EEENS7_ILi128EEENS7_ILi96EEEEEENS_10bfloat16_tEfNS_4arch4Sm80ELb0ELb1ELb0ELb1ELb0ELb0ELb0ELb0ELi2ELi2ELi4ELi2ELb1EEENS1_24CollectiveEpilogueBwdGQAISB_fSE_Li256ELb1ELb0EEENS1_19SingleTileSchedulerILb1ELb0ELb0ELi128EEEEEEEEEvNT_6ParamsE --------------------------
	.section	.text._ZN7cutlass13device_kernelIN5flash19enable_sm80_to_sm89INS1_16FlashAttnBwdSm80INS1_25CollectiveMainloopBwdSm80ILi2ELi1EN4cute5tupleIJNS5_1CILi64EEENS7_ILi128EEENS7_ILi96EEEEEENS_10bfloat16_tEfNS_4arch4Sm80ELb0ELb1ELb0ELb1ELb0ELb0ELb0ELb0ELi2ELi2ELi4ELi2ELb1EEENS1_24CollectiveEpilogueBwdGQAISB_fSE_Li256ELb1ELb0EEENS1_19SingleTileSchedulerILb1ELb0ELb0ELi128EEEEEEEEEvNT_6ParamsE,"ax",@progbits
	.align	128
.text._ZN7cutlass13device_kernelIN5flash19enable_sm80_to_sm89INS1_16FlashAttnBwdSm80INS1_25CollectiveMainloopBwdSm80ILi2ELi1EN4cute5tupleIJNS5_1CILi64EEENS7_ILi128EEENS7_ILi96EEEEEENS_10bfloat16_tEfNS_4arch4Sm80ELb0ELb1ELb0ELb1ELb0ELb0ELb0ELb0ELi2ELi2ELi4ELi2ELb1EEENS1_24CollectiveEpilogueBwdGQAISB_fSE_Li256ELb1ELb0EEENS1_19SingleTileSchedulerILb1ELb0ELb0ELi128EEEEEEEEEvNT_6ParamsE:
        .type           _ZN7cutlass13device_kernelIN5flash19enable_sm80_to_sm89INS1_16FlashAttnBwdSm80INS1_25CollectiveMainloopBwdSm80ILi2ELi1EN4cute5tupleIJNS5_1CILi64EEENS7_ILi128EEENS7_ILi96EEEEEENS_10bfloat16_tEfNS_4arch4Sm80ELb0ELb1ELb0ELb1ELb0ELb0ELb0ELb0ELi2ELi2ELi4ELi2ELb1EEENS1_24CollectiveEpilogueBwdGQAISB_fSE_Li256ELb1ELb0EEENS1_19SingleTileSchedulerILb1ELb0ELb0ELi128EEEEEEEEEvNT_6ParamsE,@function
        .size           _ZN7cutlass13device_kernelIN5flash19enable_sm80_to_sm89INS1_16FlashAttnBwdSm80INS1_25CollectiveMainloopBwdSm80ILi2ELi1EN4cute5tupleIJNS5_1CILi64EEENS7_ILi128EEENS7_ILi96EEEEEENS_10bfloat16_tEfNS_4arch4Sm80ELb0ELb1ELb0ELb1ELb0ELb0ELb0ELb0ELi2ELi2ELi4ELi2ELb1EEENS1_24CollectiveEpilogueBwdGQAISB_fSE_Li256ELb1ELb0EEENS1_19SingleTileSchedulerILb1ELb0ELb0ELi128EEEEEEEEEvNT_6ParamsE,(.L_x_96 - _ZN7cutlass13device_kernelIN5flash19enable_sm80_to_sm89INS1_16FlashAttnBwdSm80INS1_25CollectiveMainloopBwdSm80ILi2ELi1EN4cute5tupleIJNS5_1CILi64EEENS7_ILi128EEENS7_ILi96EEEEEENS_10bfloat16_tEfNS_4arch4Sm80ELb0ELb1ELb0ELb1ELb0ELb0ELb0ELb0ELi2ELi2ELi4ELi2ELb1EEENS1_24CollectiveEpilogueBwdGQAISB_fSE_Li256ELb1ELb0EEENS1_19SingleTileSchedulerILb1ELb0ELb0ELi128EEEEEEEEEvNT_6ParamsE)
        .other          _ZN7cutlass13device_kernelIN5flash19enable_sm80_to_sm89INS1_16FlashAttnBwdSm80INS1_25CollectiveMainloopBwdSm80ILi2ELi1EN4cute5tupleIJNS5_1CILi64EEENS7_ILi128EEENS7_ILi96EEEEEENS_10bfloat16_tEfNS_4arch4Sm80ELb0ELb1ELb0ELb1ELb0ELb0ELb0ELb0ELi2ELi2ELi4ELi2ELb1EEENS1_24CollectiveEpilogueBwdGQAISB_fSE_Li256ELb1ELb0EEENS1_19SingleTileSchedulerILb1ELb0ELb0ELi128EEEEEEEEEvNT_6ParamsE,@"STO_CUDA_ENTRY STV_DEFAULT"
_ZN7cutlass13device_kernelIN5flash19enable_sm80_to_sm89INS1_16FlashAttnBwdSm80INS1_25CollectiveMainloopBwdSm80ILi2ELi1EN4cute5tupleIJNS5_1CILi64EEENS7_ILi128EEENS7_ILi96EEEEEENS_10bfloat16_tEfNS_4arch4Sm80ELb0ELb1ELb0ELb1ELb0ELb0ELb0ELb0ELi2ELi2ELi4ELi2ELb1EEENS1_24CollectiveEpilogueBwdGQAISB_fSE_Li256ELb1ELb0EEENS1_19SingleTileSchedulerILb1ELb0ELb0ELi128EEEEEEEEEvNT_6ParamsE:
[----:B------:R-:W-:Y:S01]  /*0000*/  LDC R1, c[0x0][0x37c] ;  /* 0x0000df00ff017b82 */ /* 0x000fe20000000800 */
[----:B------:R-:W-:Y:S05]  /*0010*/  EXIT ;  /* 0x000000000000794d */ /* 0x000fea0003800000 */
.L_x_14:
        /* <DEDUP_REMOVED lines=14> */
.L_x_96:


//--------------------- .text._ZN7cutlass13device_kernelIN5flash19enable_sm80_to_sm89INS1_16FlashAttnBwdSm80INS1_25CollectiveMainloopBwdSm80ILi2ELi1EN4cute5tupleIJNS5_1CILi64EEENS7_ILi128EEENS7_ILi96EEEEEENS_10bfloat16_tEfNS_4arch4Sm80ELb0ELb1ELb0ELb1ELb1ELb0ELb0ELb0ELi2ELi2ELi4ELi2ELb1EEENS1_24CollectiveEpilogueBwdGQAISB_fSE_Li256ELb1ELb1EEENS1_19SingleTileSchedulerILb1ELb0ELb0ELi128EEEEEEEEEvNT_6ParamsE --------------------------
	.section	.text._ZN7cutlass13device_kernelIN5flash19enable_sm80_to_sm89INS1_16FlashAttnBwdSm80INS1_25CollectiveMainloopBwdSm80ILi2ELi1EN4cute5tupleIJNS5_1CILi64EEENS7_ILi128EEENS7_ILi96EEEEEENS_10bfloat16_tEfNS_4arch4Sm80ELb0ELb1ELb0ELb1ELb1ELb0ELb0ELb0ELi2ELi2ELi4ELi2ELb1EEENS1_24CollectiveEpilogueBwdGQAISB_fSE_Li256ELb1ELb1EEENS1_19SingleTileSchedulerILb1ELb0ELb0ELi128EEEEEEEEEvNT_6ParamsE,"ax",@progbits
	.align	128
.text._ZN7cutlass13device_kernelIN5flash19enable_sm80_to_sm89INS1_16FlashAttnBwdSm80INS1_25CollectiveMainloopBwdSm80ILi2ELi1EN4cute5tupleIJNS5_1CILi64EEENS7_ILi128EEENS7_ILi96EEEEEENS_10bfloat16_tEfNS_4arch4Sm80ELb0ELb1ELb0ELb1ELb1ELb0ELb0ELb0ELi2ELi2ELi4ELi2ELb1EEENS1_24CollectiveEpilogueBwdGQAISB_fSE_Li256ELb1ELb1EEENS1_19SingleTileSchedulerILb1ELb0ELb0ELi128EEEEEEEEEvNT_6ParamsE:
        .type           _ZN7cutlass13device_kernelIN5flash19enable_sm80_to_sm89INS1_16FlashAttnBwdSm80INS1_25CollectiveMainloopBwdSm80ILi2ELi1EN4cute5tupleIJNS5_1CILi64EEENS7_ILi128EEENS7_ILi96EEEEEENS_10bfloat16_tEfNS_4arch4Sm80ELb0ELb1ELb0ELb1ELb1ELb0ELb0ELb0ELi2ELi2ELi4ELi2ELb1EEENS1_24CollectiveEpilogueBwdGQAISB_fSE_Li256ELb1ELb1EEENS1_19SingleTileSchedulerILb1ELb0ELb0ELi128EEEEEEEEEvNT_6ParamsE,@function
        .size           _ZN7cutlass13device_kernelIN5flash19enable_sm80_to_sm89INS1_16FlashAttnBwdSm80INS1_25CollectiveMainloopBwdSm80ILi2ELi1EN4cute5tupleIJNS5_1CILi64EEENS7_ILi128EEENS7_ILi96EEEEEENS_10bfloat16_tEfNS_4arch4Sm80ELb0ELb1ELb0ELb1ELb1ELb0ELb0ELb0ELi2ELi2ELi4ELi2ELb1EEENS1_24CollectiveEpilogueBwdGQAISB_fSE_Li256ELb1ELb1EEENS1_19SingleTileSchedulerILb1ELb0ELb0ELi128EEEEEEEEEvNT_6ParamsE,(.L_x_97 - _ZN7cutlass13device_kernelIN5flash19enable_sm80_to_sm89INS1_16FlashAttnBwdSm80INS1_25CollectiveMainloopBwdSm80ILi2ELi1EN4cute5tupleIJNS5_1CILi64EEENS7_ILi128EEENS7_ILi96EEEEEENS_10bfloat16_tEfNS_4arch4Sm80ELb0ELb1ELb0ELb1ELb1ELb0ELb0ELb0ELi2ELi2ELi4ELi2ELb1EEENS1_24CollectiveEpilogueBwdGQAISB_fSE_Li256ELb1ELb1EEENS1_19SingleTileSchedulerILb1ELb0ELb0ELi128EEEEEEEEEvNT_6ParamsE)
        .other          _ZN7cutlass13device_kernelIN5flash19enable_sm80_to_sm89INS1_16FlashAttnBwdSm80INS1_25CollectiveMainloopBwdSm80ILi2ELi1EN4cute5tupleIJNS5_1CILi64EEENS7_ILi128EEENS7_ILi96EEEEEENS_10bfloat16_tEfNS_4arch4Sm80ELb0ELb1ELb0ELb1ELb1ELb0ELb0ELb0ELi2ELi2ELi4ELi2ELb1EEENS1_24CollectiveEpilogueBwdGQAISB_fSE_Li256ELb1ELb1EEENS1_19SingleTileSchedulerILb1ELb0ELb0ELi128EEEEEEEEEvNT_6ParamsE,@"STO_CUDA_ENTRY STV_DEFAULT"
_ZN7cutlass13device_kernelIN5flash19enable_sm80_to_sm89INS1_16FlashAttnBwdSm80INS1_25CollectiveMainloopBwdSm80ILi2ELi1EN4cute5tupleIJNS5_1CILi64EEENS7_ILi128EEENS7_ILi96EEEEEENS_10bfloat16_tEfNS_4arch4Sm80ELb0ELb1ELb0ELb1ELb1ELb0ELb0ELb0ELi2ELi2ELi4ELi2ELb1EEENS1_24CollectiveEpilogueBwdGQAISB_fSE_Li256ELb1ELb1EEENS1_19SingleTileSchedulerILb1ELb0ELb0ELi128EEEEEEEEEvNT_6ParamsE:
[----:B------:R-:W-:Y:S01]  /*0000*/  LDC R1, c[0x0][0x37c] ;  /* 0x0000df00ff017b82 */ /* 0x000fe20000000800 */
[----:B------:R-:W-:Y:S05]  /*0010*/  EXIT ;  /* 0x000000000000794d */ /* 0x000fea0003800000 */
.L_x_15:
        /* <DEDUP_REMOVED lines=14> */
.L_x_97:


//--------------------- .text._ZN7cutlass13device_kernelIN5flash19enable_sm80_to_sm89INS1_16FlashAttnBwdSm80INS1_25CollectiveMainloopBwdSm80ILi2ELi1EN4cute5tupleIJNS5_1CILi64EEENS7_ILi128EEENS7_ILi96EEEEEENS_10bfloat16_tEfNS_4arch4Sm80ELb1ELb0ELb0ELb0ELb0ELb0ELb0ELb0ELi2ELi2ELi4ELi2ELb1EEENS1_21CollectiveEpilogueBwdISB_SC_SE_Li256ELb0ELb0ELi2EEENS1_25SingleTileBwdLPTSchedulerILb0ELi128ELb0EEEEEEEEEvNT_6ParamsE --------------------------
	.section	.text._ZN7cutlass13device_kernelIN5flash19enable_sm80_to_sm89INS1_16FlashAttnBwdSm80INS1_25CollectiveMainloopBwdSm80ILi2ELi1EN4cute5tupleIJNS5_1CILi64EEENS7_ILi128EEENS7_ILi96EEEEEENS_10bfloat16_tEfNS_4arch4Sm80ELb1ELb0ELb0ELb0ELb0ELb0ELb0ELb0ELi2ELi2ELi4ELi2ELb1EEENS1_21CollectiveEpilogueBwdISB_SC_SE_Li256ELb0ELb0ELi2EEENS1_25SingleTileBwdLPTSchedulerILb0ELi128ELb0EEEEEEEEEvNT_6ParamsE,"ax",@progbits
	.align	128
.text._ZN7cutlass13device_kernelIN5flash19enable_sm80_to_sm89INS1_16FlashAttnBwdSm80INS1_25CollectiveMainloopBwdSm80ILi2ELi1EN4cute5tupleIJNS5_1CILi64EEENS7_ILi128EEENS7_ILi96EEEEEENS_10bfloat16_tEfNS_4arch4Sm80ELb1ELb0ELb0ELb0ELb0ELb0ELb0ELb0ELi2ELi2ELi4ELi2ELb1EEENS1_21CollectiveEpilogueBwdISB_SC_SE_Li256ELb0ELb0ELi2EEENS1_25SingleTileBwdLPTSchedulerILb0ELi128ELb0EEEEEEEEEvNT_6ParamsE:
        .type           _ZN7cutlass13device_kernelIN5flash19enable_sm80_to_sm89INS1_16FlashAttnBwdSm80INS1_25CollectiveMainloopBwdSm80ILi2ELi1EN4cute5tupleIJNS5_1CILi64EEENS7_ILi128EEENS7_ILi96EEEEEENS_10bfloat16_tEfNS_4arch4Sm80ELb1ELb0ELb0ELb0ELb0ELb0ELb0ELb0ELi2ELi2ELi4ELi2ELb1EEENS1_21CollectiveEpilogueBwdISB_SC_SE_Li256ELb0ELb0ELi2EEENS1_25SingleTileBwdLPTSchedulerILb0ELi128ELb0EEEEEEEEEvNT_6ParamsE,@function
        .size           _ZN7cutlass13device_kernelIN5flash19enable_sm80_to_sm89INS1_16FlashAttnBwdSm80INS1_25CollectiveMainloopBwdSm80ILi2ELi1EN4cute5tupleIJNS5_1CILi64EEENS7_ILi128EEENS7_ILi96EEEEEENS_10bfloat16_tEfNS_4arch4Sm80ELb1ELb0ELb0ELb0ELb0ELb0ELb0ELb0ELi2ELi2ELi4ELi2ELb1EEENS1_21CollectiveEpilogueBwdISB_SC_SE_Li256ELb0ELb0ELi2EEENS1_25SingleTileBwdLPTSchedulerILb0ELi128ELb0EEEEEEEEEvNT_6ParamsE,(.L_x_98 - _ZN7cutlass13device_kernelIN5flash19enable_sm80_to_sm89INS1_16FlashAttnBwdSm80INS1_25CollectiveMainloopBwdSm80ILi2ELi1EN4cute5tupleIJNS5_1CILi64EEENS7_ILi128EEENS7_ILi96EEEEEENS_10bfloat16_tEfNS_4arch4Sm80ELb1ELb0ELb0ELb0ELb0ELb0ELb0ELb0ELi2ELi2ELi4ELi2ELb1EEENS1_21CollectiveEpilogueBwdISB_SC_SE_Li256ELb0ELb0ELi2EEENS1_25SingleTileBwdLPTSchedulerILb0ELi128ELb0EEEEEEEEEvNT_6ParamsE)
        .other          _ZN7cutlass13device_kernelIN5flash19enable_sm80_to_sm89INS1_16FlashAttnBwdSm80INS1_25CollectiveMainloopBwdSm80ILi2ELi1EN4cute5tupleIJNS5_1CILi64EEENS7_ILi128EEENS7_ILi96EEEEEENS_10bfloat16_tEfNS_4arch4Sm80ELb1ELb0ELb0ELb0ELb0ELb0ELb0ELb0ELi2ELi2ELi4ELi2ELb1EEENS1_21CollectiveEpilogueBwdISB_SC_SE_Li256ELb0ELb0ELi2EEENS1_25SingleTileBwdLPTSchedulerILb0ELi128ELb0EEEEEEEEEvNT_6ParamsE,@"STO_CUDA_ENTRY STV_DEFAULT"
_ZN7cutlass13device_kernelIN5flash19enable_sm80_to_sm89INS1_16FlashAttnBwdSm80INS1_25CollectiveMainloopBwdSm80ILi2ELi1EN4cute5tupleIJNS5_1CILi64EEENS7_ILi128EEENS7_ILi96EEEEEENS_10bfloat16_tEfNS_4arch4Sm80ELb1ELb0ELb0ELb0ELb0ELb0ELb0ELb0ELi2ELi2ELi4ELi2ELb1EEENS1_21CollectiveEpilogueBwdISB_SC_SE_Li256ELb0ELb0ELi2EEENS1_25SingleTileBwdLPTSchedulerILb0ELi128ELb0EEEEEEEEEvNT_6ParamsE:
[----:B------:R-:W-:Y:S01]  /*0000*/  LDC R1, c[0x0][0x37c] ;  /* 0x0000df00ff017b82 */ /* 0x000fe20000000800 */
[----:B------:R-:W-:Y:S05]  /*0010*/  EXIT ;  /* 0x000000000000794d */ /* 0x000fea0003800000 */
.L_x_16:
        /* <DEDUP_REMOVED lines=14> */
.L_x_98:


//--------------------- .text._ZN7cutlass13device_kernelIN5flash19enable_sm80_to_sm89INS1_16FlashAttnBwdSm80INS1_25CollectiveMainloopBwdSm80ILi2ELi1EN4cute5tupleIJNS5_1CILi64EEENS7_ILi128EEENS7_ILi96EEEEEENS_10bfloat16_tEfNS_4arch4Sm80ELb1ELb0ELb0ELb0ELb1ELb0ELb0ELb0ELi2ELi2ELi4ELi2ELb1EEENS1_21CollectiveEpilogueBwdISB_SC_SE_Li256ELb0ELb0ELi2EEENS1_25SingleTileBwdLPTSchedulerILb0ELi128ELb1EEEEEEEEEvNT_6ParamsE --------------------------
	.section	.text._ZN7cutlass13device_kernelIN5flash19enable_sm80_to_sm89INS1_16FlashAttnBwdSm80INS1_25CollectiveMainloopBwdSm80ILi2ELi1EN4cute5tupleIJNS5_1CILi64EEENS7_ILi128EEENS7_ILi96EEEEEENS_10bfloat16_tEfNS_4arch4Sm80ELb1ELb0ELb0ELb0ELb1ELb0ELb0ELb0ELi2ELi2ELi4ELi2ELb1EEENS1_21CollectiveEpilogueBwdISB_SC_SE_Li256ELb0ELb0ELi2EEENS1_25SingleTileBwdLPTSchedulerILb0ELi128ELb1EEEEEEEEEvNT_6ParamsE,"ax",@progbits
	.align	128
.text._ZN7cutlass13device_kernelIN5flash19enable_sm80_to_sm89INS1_16FlashAttnBwdSm80INS1_25CollectiveMainloopBwdSm80ILi2ELi1EN4cute5tupleIJNS5_1CILi64EEENS7_ILi128EEENS7_ILi96EEEEEENS_10bfloat16_tEfNS_4arch4Sm80ELb1ELb0ELb0ELb0ELb1ELb0ELb0ELb0ELi2ELi2ELi4ELi2ELb1EEENS1_21CollectiveEpilogueBwdISB_SC_SE_Li256ELb0ELb0ELi2EEENS1_25SingleTileBwdLPTSchedulerILb0ELi128ELb1EEEEEEEEEvNT_6ParamsE:
        .type           _ZN7cutlass13device_kernelIN5flash19enable_sm80_to_sm89INS1_16FlashAttnBwdSm80INS1_25CollectiveMainloopBwdSm80ILi2ELi1EN4cute5tupleIJNS5_1CILi64EEENS7_ILi128EEENS7_ILi96EEEEEENS_10bfloat16_tEfNS_4arch4Sm80ELb1ELb0ELb0ELb0ELb1ELb0ELb0ELb0ELi2ELi2ELi4ELi2ELb1EEENS1_21CollectiveEpilogueBwdISB_SC_SE_Li256ELb0ELb0ELi2EEENS1_25SingleTileBwdLPTSchedulerILb0ELi128ELb1EEEEEEEEEvNT_6ParamsE,@function
        .size           _ZN7cutlass13device_kernelIN5flash19enable_sm80_to_sm89INS1_16FlashAttnBwdSm80INS1_25CollectiveMainloopBwdSm80ILi2ELi1EN4cute5tupleIJNS5_1CILi64EEENS7_ILi128EEENS7_ILi96EEEEEENS_10bfloat16_tEfNS_4arch4Sm80ELb1ELb0ELb0ELb0ELb1ELb0ELb0ELb0ELi2ELi2ELi4ELi2ELb1EEENS1_21CollectiveEpilogueBwdISB_SC_SE_Li256ELb0ELb0ELi2EEENS1_25SingleTileBwdLPTSchedulerILb0ELi128ELb1EEEEEEEEEvNT_6ParamsE,(.L_x_99 - _ZN7cutlass13device_kernelIN5flash19enable_sm80_to_sm89INS1_16FlashAttnBwdSm80INS1_25CollectiveMainloopBwdSm80ILi2ELi1EN4cute5tupleIJNS5_1CILi64EEENS7_ILi128EEENS7_ILi96EEEEEENS_10bfloat16_tEfNS_4arch4Sm80ELb1ELb0ELb0ELb0ELb1ELb0ELb0ELb0ELi2ELi2ELi4ELi2ELb1EEENS1_21CollectiveEpilogueBwdISB_SC_SE_Li256ELb0ELb0ELi2EEENS1_25SingleTileBwdLPTSchedulerILb0ELi128ELb1EEEEEEEEEvNT_6ParamsE)
        .other          _ZN7cutlass13device_kernelIN5flash19enable_sm80_to_sm89INS1_16FlashAttnBwdSm80INS1_25CollectiveMainloopBwdSm80ILi2ELi1EN4cute5tupleIJNS5_1CILi64EEENS7_ILi128EEENS7_ILi96EEEEEENS_10bfloat16_tEfNS_4arch4Sm80ELb1ELb0ELb0ELb0ELb1ELb0ELb0ELb0ELi2ELi2ELi4ELi2ELb1EEENS1_21CollectiveEpilogueBwdISB_SC_SE_Li256ELb0ELb0ELi2EEENS1_25SingleTileBwdLPTSchedulerILb0ELi128ELb1EEEEEEEEEvNT_6ParamsE,@"STO_CUDA_ENTRY STV_DEFAULT"
_ZN7cutlass13device_kernelIN5flash19enable_sm80_to_sm89INS1_16FlashAttnBwdSm80INS1_25CollectiveMainloopBwdSm80ILi2ELi1EN4cute5tupleIJNS5_1CILi64EEENS7_ILi128EEENS7_ILi96EEEEEENS_10bfloat16_tEfNS_4arch4Sm80ELb1ELb0ELb0ELb0ELb1ELb0ELb0ELb0ELi2ELi2ELi4ELi2ELb1EEENS1_21CollectiveEpilogueBwdISB_SC_SE_Li256ELb0ELb0ELi2EEENS1_25SingleTileBwdLPTSchedulerILb0ELi128ELb1EEEEEEEEEvNT_6ParamsE:
[----:B------:R-:W-:Y:S01]  /*0000*/  LDC R1, c[0x0][0x37c] ;  /* 0x0000df00ff017b82 */ /* 0x000fe20000000800 */
[----:B------:R-:W-:Y:S05]  /*0010*/  EXIT ;  /* 0x000000000000794d */ /* 0x000fea0003800000 */
.L_x_17:
        /* <DEDUP_REMOVED lines=14> */
.L_x_99:


//--------------------- .text._ZN7cutlass13device_kernelIN5flash19enable_sm80_to_sm89INS1_16FlashAttnBwdSm80INS1_25CollectiveMainloopBwdSm80ILi2ELi1EN4cute5tupleIJNS5_1CILi64EEENS7_ILi128EEENS7_ILi96EEEEEENS_10bfloat16_tEfNS_4arch4Sm80ELb1ELb0ELb0ELb0ELb0ELb0ELb0ELb0ELi2ELi2ELi4ELi2ELb1EEENS1_24CollectiveEpilogueBwdGQAISB_fSE_Li256ELb0ELb0EEENS1_25SingleTileBwdLPTSchedulerILb0ELi128ELb0EEEEEEEEEvNT_6ParamsE --------------------------
	.section	.text._ZN7cutlass13device_kernelIN5flash19enable_sm80_to_sm89INS1_16FlashAttnBwdSm80INS1_25CollectiveMainloopBwdSm80ILi2ELi1EN4cute5tupleIJNS5_1CILi64EEENS7_ILi128EEENS7_ILi96EEEEEENS_10bfloat16_tEfNS_4arch4Sm80ELb1ELb0ELb0ELb0ELb0ELb0ELb0ELb0ELi2ELi2ELi4ELi2ELb1EEENS1_24CollectiveEpilogueBwdGQAISB_fSE_Li256ELb0ELb0EEENS1_25SingleTileBwdLPTSchedulerILb0ELi128ELb0EEEEEEEEEvNT_6ParamsE,"ax",@progbits
	.align	128
.text._ZN7cutlass13device_kernelIN5flash19enable_sm80_to_sm89INS1_16FlashAttnBwdSm80INS1_25CollectiveMainloopBwdSm80ILi2ELi1EN4cute5tupleIJNS5_1CILi64EEENS7_ILi128EEENS7_ILi96EEEEEENS_10bfloat16_tEfNS_4arch4Sm80ELb1ELb0ELb0ELb0ELb0ELb0ELb0ELb0ELi2ELi2ELi4ELi2ELb1EEENS1_24CollectiveEpilogueBwdGQAISB_fSE_Li256ELb0ELb0EEENS1_25SingleTileBwdLPTSchedulerILb0ELi128ELb0EEEEEEEEEvNT_6ParamsE:
        .type           _ZN7cutlass13device_kernelIN5flash19enable_sm80_to_sm89INS1_16FlashAttnBwdSm80INS1_25CollectiveMainloopBwdSm80ILi2ELi1EN4cute5tupleIJNS5_1CILi64EEENS7_ILi128EEENS7_ILi96EEEEEENS_10bfloat16_tEfNS_4arch4Sm80ELb1ELb0ELb0ELb0ELb0ELb0ELb0ELb0ELi2ELi2ELi4ELi2ELb1EEENS1_24CollectiveEpilogueBwdGQAISB_fSE_Li256ELb0ELb0EEENS1_25SingleTileBwdLPTSchedulerILb0ELi128ELb0EEEEEEEEEvNT_6ParamsE,@function
        .size           _ZN7cutlass13device_kernelIN5flash19enable_sm80_to_sm89INS1_16FlashAttnBwdSm80INS1_25CollectiveMainloopBwdSm80ILi2ELi1EN4cute5tupleIJNS5_1CILi64EEENS7_ILi128EEENS7_ILi96EEEEEENS_10bfloat16_tEfNS_4arch4Sm80ELb1ELb0ELb0ELb0ELb0ELb0ELb0ELb0ELi2ELi2ELi4ELi2ELb1EEENS1_24CollectiveEpilogueBwdGQAISB_fSE_Li256ELb0ELb0EEENS1_25SingleTileBwdLPTSchedulerILb0ELi128ELb0EEEEEEEEEvNT_6ParamsE,(.L_x_100 - _ZN7cutlass13device_kernelIN5flash19enable_sm80_to_sm89INS1_16FlashAttnBwdSm80INS1_25CollectiveMainloopBwdSm80ILi2ELi1EN4cute5tupleIJNS5_1CILi64EEENS7_ILi128EEENS7_ILi96EEEEEENS_10bfloat16_tEfNS_4arch4Sm80ELb1ELb0ELb0ELb0ELb0ELb0ELb0ELb0ELi2ELi2ELi4ELi2ELb1EEENS1_24CollectiveEpilogueBwdGQAISB_fSE_Li256ELb0ELb0EEENS1_25SingleTileBwdLPTSchedulerILb0ELi128ELb0EEEEEEEEEvNT_6ParamsE)
        .other          _ZN7cutlass13device_kernelIN5flash19enable_sm80_to_sm89INS1_16FlashAttnBwdSm80INS1_25CollectiveMainloopBwdSm80ILi2ELi1EN4cute5tupleIJNS5_1CILi64EEENS7_ILi128EEENS7_ILi96EEEEEENS_10bfloat16_tEfNS_4arch4Sm80ELb1ELb0ELb0ELb0ELb0ELb0ELb0ELb0ELi2ELi2ELi4ELi2ELb1EEENS1_24CollectiveEpilogueBwdGQAISB_fSE_Li256ELb0ELb0EEENS1_25SingleTileBwdLPTSchedulerILb0ELi128ELb0EEEEEEEEEvNT_6ParamsE,@"STO_CUDA_ENTRY STV_DEFAULT"
_ZN7cutlass13device_kernelIN5flash19enable_sm80_to_sm89INS1_16FlashAttnBwdSm80INS1_25CollectiveMainloopBwdSm80ILi2ELi1EN4cute5tupleIJNS5_1CILi64EEENS7_ILi128EEENS7_ILi96EEEEEENS_10bfloat16_tEfNS_4arch4Sm80ELb1ELb0ELb0ELb0ELb0ELb0ELb0ELb0ELi2ELi2ELi4ELi2ELb1EEENS1_24CollectiveEpilogueBwdGQAISB_fSE_Li256ELb0ELb0EEENS1_25SingleTileBwdLPTSchedulerILb0ELi128ELb0EEEEEEEEEvNT_6ParamsE:
[----:B------:R-:W-:Y:S01]  /*0000*/  LDC R1, c[0x0][0x37c] ;  /* 0x0000df00ff017b82 */ /* 0x000fe20000000800 */
[----:B------:R-:W-:Y:S05]  /*0010*/  EXIT ;  /* 0x000000000000794d */ /* 0x000fea0003800000 */
.L_x_18:
        /* <DEDUP_REMOVED lines=14> */
.L_x_100:


//--------------------- .text._ZN7cutlass13device_kernelIN5flash19enable_sm80_to_sm89INS1_16FlashAttnBwdSm80INS1_25CollectiveMainloopBwdSm80ILi2ELi1EN4cute5tupleIJNS5_1CILi64EEENS7_ILi128EEENS7_ILi96EEEEEENS_10bfloat16_tEfNS_4arch4Sm80ELb1ELb0ELb0ELb0ELb1ELb0ELb0ELb0ELi2ELi2ELi4ELi2ELb1EEENS1_24CollectiveEpilogueBwdGQAISB_fSE_Li256ELb0ELb1EEENS1_25SingleTileBwdLPTSchedulerILb0ELi128ELb1EEEEEEEEEvNT_6ParamsE --------------------------
	.section	.text._ZN7cutlass13device_kernelIN5flash19enable_sm80_to_sm89INS1_16FlashAttnBwdSm80INS1_25CollectiveMainloopBwdSm80ILi2ELi1EN4cute5tupleIJNS5_1CILi64EEENS7_ILi128EEENS7_ILi96EEEEEENS_10bfloat16_tEfNS_4arch4Sm80ELb1ELb0ELb0ELb0ELb1ELb0ELb0ELb0ELi2ELi2ELi4ELi2ELb1EEENS1_24CollectiveEpilogueBwdGQAISB_fSE_Li256ELb0ELb1EEENS1_25SingleTileBwdLPTSchedulerILb0ELi128ELb1EEEEEEEEEvNT_6ParamsE,"ax",@progbits
	.align	128
.text._ZN7cutlass13device_kernelIN5flash19enable_sm80_to_sm89INS1_16FlashAttnBwdSm80INS1_25CollectiveMainloopBwdSm80ILi2ELi1EN4cute5tupleIJNS5_1CILi64EEENS7_ILi128EEENS7_ILi96EEEEEENS_10bfloat16_tEfNS_4arch4Sm80ELb1ELb0ELb0ELb0ELb1ELb0ELb0ELb0ELi2ELi2ELi4ELi2ELb1EEENS1_24CollectiveEpilogueBwdGQAISB_fSE_Li256ELb0ELb1EEENS1_25SingleTileBwdLPTSchedulerILb0ELi128ELb1EEEEEEEEEvNT_6ParamsE:
        .type           _ZN7cutlass13device_kernelIN5flash19enable_sm80_to_sm89INS1_16FlashAttnBwdSm80INS1_25CollectiveMainloopBwdSm80ILi2ELi1EN4cute5tupleIJNS5_1CILi64EEENS7_ILi128EEENS7_ILi96EEEEEENS_10bfloat16_tEfNS_4arch4Sm80ELb1ELb0ELb0ELb0ELb1ELb0ELb0ELb0ELi2ELi2ELi4ELi2ELb1EEENS1_24CollectiveEpilogueBwdGQAISB_fSE_Li256ELb0ELb1EEENS1_25SingleTileBwdLPTSchedulerILb0ELi128ELb1EEEEEEEEEvNT_6ParamsE,@function
        .size           _ZN7cutlass13device_kernelIN5flash19enable_sm80_to_sm89INS1_16FlashAttnBwdSm80INS1_25CollectiveMainloopBwdSm80ILi2ELi1EN4cute5tupleIJNS5_1CILi64EEENS7_ILi128EEENS7_ILi96EEEEEENS_10bfloat16_tEfNS_4arch4Sm80ELb1ELb0ELb0ELb0ELb1ELb0ELb0ELb0ELi2ELi2ELi4ELi2ELb1EEENS1_24CollectiveEpilogueBwdGQAISB_fSE_Li256ELb0ELb1EEENS1_25SingleTileBwdLPTSchedulerILb0ELi128ELb1EEEEEEEEEvNT_6ParamsE,(.L_x_101 - _ZN7cutlass13device_kernelIN5flash19enable_sm80_to_sm89INS1_16FlashAttnBwdSm80INS1_25CollectiveMainloopBwdSm80ILi2ELi1EN4cute5tupleIJNS5_1CILi64EEENS7_ILi128EEENS7_ILi96EEEEEENS_10bfloat16_tEfNS_4arch4Sm80ELb1ELb0ELb0ELb0ELb1ELb0ELb0ELb0ELi2ELi2ELi4ELi2ELb1EEENS1_24CollectiveEpilogueBwdGQAISB_fSE_Li256ELb0ELb1EEENS1_25SingleTileBwdLPTSchedulerILb0ELi128ELb1EEEEEEEEEvNT_6ParamsE)
        .other          _ZN7cutlass13device_kernelIN5flash19enable_sm80_to_sm89INS1_16FlashAttnBwdSm80INS1_25CollectiveMainloopBwdSm80ILi2ELi1EN4cute5tupleIJNS5_1CILi64EEENS7_ILi128EEENS7_ILi96EEEEEENS_10bfloat16_tEfNS_4arch4Sm80ELb1ELb0ELb0ELb0ELb1ELb0ELb0ELb0ELi2ELi2ELi4ELi2ELb1EEENS1_24CollectiveEpilogueBwdGQAISB_fSE_Li256ELb0ELb1EEENS1_25SingleTileBwdLPTSchedulerILb0ELi128ELb1EEEEEEEEEvNT_6ParamsE,@"STO_CUDA_ENTRY STV_DEFAULT"
_ZN7cutlass13device_kernelIN5flash19enable_sm80_to_sm89INS1_16FlashAttnBwdSm80INS1_25CollectiveMainloopBwdSm80ILi2ELi1EN4cute5tupleIJNS5_1CILi64EEENS7_ILi128EEENS7_ILi96EEEEEENS_10bfloat16_tEfNS_4arch4Sm80ELb1ELb0ELb0ELb0ELb1ELb0ELb0ELb0ELi2ELi2ELi4ELi2ELb1EEENS1_24CollectiveEpilogueBwdGQAISB_fSE_Li256ELb0ELb1EEENS1_25SingleTileBwdLPTSchedulerILb0ELi128ELb1EEEEEEEEEvNT_6ParamsE:
[----:B------:R-:W-:Y:S01]  /*0000*/  LDC R1, c[0x0][0x37c] ;  /* 0x0000df00ff017b82 */ /* 0x000fe20000000800 */
[----:B------:R-:W-:Y:S05]  /*0010*/  EXIT ;  /* 0x000000000000794d */ /* 0x000fea0003800000 */
.L_x_19:
        /* <DEDUP_REMOVED lines=14> */
.L_x_101:


//--------------------- .text._ZN7cutlass13device_kernelIN5flash19enable_sm80_to_sm89INS1_16FlashAttnBwdSm80INS1_25CollectiveMainloopBwdSm80ILi2ELi1EN4cute5tupleIJNS5_1CILi64EEENS7_ILi128EEENS7_ILi96EEEEEENS_10bfloat16_tEfNS_4arch4Sm80ELb1ELb0ELb0ELb1ELb0ELb0ELb0ELb0ELi2ELi2ELi4ELi2ELb1EEENS1_21CollectiveEpilogueBwdISB_SC_SE_Li256ELb1ELb0ELi2EEENS1_25SingleTileBwdLPTSchedulerILb1ELi128ELb0EEEEEEEEEvNT_6ParamsE --------------------------
	.section	.text._ZN7cutlass13device_kernelIN5flash19enable_sm80_to_sm89INS1_16FlashAttnBwdSm80INS1_25CollectiveMainloopBwdSm80ILi2ELi1EN4cute5tupleIJNS5_1CILi64EEENS7_ILi128EEENS7_ILi96EEEEEENS_10bfloat16_tEfNS_4arch4Sm80ELb1ELb0ELb0ELb1ELb0ELb0ELb0ELb0ELi2ELi2ELi4ELi2ELb1EEENS1_21CollectiveEpilogueBwdISB_SC_SE_Li256ELb1ELb0ELi2EEENS1_25SingleTileBwdLPTSchedulerILb1ELi128ELb0EEEEEEEEEvNT_6ParamsE,"ax",@progbits
	.align	128
.text._ZN7cutlass13device_kernelIN5flash19enable_sm80_to_sm89INS1_16FlashAttnBwdSm80INS1_25CollectiveMainloopBwdSm80ILi2ELi1EN4cute5tupleIJNS5_1CILi64EEENS7_ILi128EEENS7_ILi96EEEEEENS_10bfloat16_tEfNS_4arch4Sm80ELb1ELb0ELb0ELb1ELb0ELb0ELb0ELb0ELi2ELi2ELi4ELi2ELb1EEENS1_21CollectiveEpilogueBwdISB_SC_SE_Li256ELb1ELb0ELi2EEENS1_25SingleTileBwdLPTSchedulerILb1ELi128ELb0EEEEEEEEEvNT_6ParamsE:
        .type           _ZN7cutlass13device_kernelIN5flash19enable_sm80_to_sm89INS1_16FlashAttnBwdSm80INS1_25CollectiveMainloopBwdSm80ILi2ELi1EN4cute5tupleIJNS5_1CILi64EEENS7_ILi128EEENS7_ILi96EEEEEENS_10bfloat16_tEfNS_4arch4Sm80ELb1ELb0ELb0ELb1ELb0ELb0ELb0ELb0ELi2ELi2ELi4ELi2ELb1EEENS1_21CollectiveEpilogueBwdISB_SC_SE_Li256ELb1ELb0ELi2EEENS1_25SingleTileBwdLPTSchedulerILb1ELi128ELb0EEEEEEEEEvNT_6ParamsE,@function
        .size           _ZN7cutlass13device_kernelIN5flash19enable_sm80_to_sm89INS1_16FlashAttnBwdSm80INS1_25CollectiveMainloopBwdSm80ILi2ELi1EN4cute5tupleIJNS5_1CILi64EEENS7_ILi128EEENS7_ILi96EEEEEENS_10bfloat16_tEfNS_4arch4Sm80ELb1ELb0ELb0ELb1ELb0ELb0ELb0ELb0ELi2ELi2ELi4ELi2ELb1EEENS1_21CollectiveEpilogueBwdISB_SC_SE_Li256ELb1ELb0ELi2EEENS1_25SingleTileBwdLPTSchedulerILb1ELi128ELb0EEEEEEEEEvNT_6ParamsE,(.L_x_102 - _ZN7cutlass13device_kernelIN5flash19enable_sm80_to_sm89INS1_16FlashAttnBwdSm80INS1_25CollectiveMainloopBwdSm80ILi2ELi1EN4cute5tupleIJNS5_1CILi64EEENS7_ILi128EEENS7_ILi96EEEEEENS_10bfloat16_tEfNS_4arch4Sm80ELb1ELb0ELb0ELb1ELb0ELb0ELb0ELb0ELi2ELi2ELi4ELi2ELb1EEENS1_21CollectiveEpilogueBwdISB_SC_SE_Li256ELb1ELb0ELi2EEENS1_25SingleTileBwdLPTSchedulerILb1ELi128ELb0EEEEEEEEEvNT_6ParamsE)
        .other          _ZN7cutlass13device_kernelIN5flash19enable_sm80_to_sm89INS1_16FlashAttnBwdSm80INS1_25CollectiveMainloopBwdSm80ILi2ELi1EN4cute5tupleIJNS5_1CILi64EEENS7_ILi128EEENS7_ILi96EEEEEENS_10bfloat16_tEfNS_4arch4Sm80ELb1ELb0ELb0ELb1ELb0ELb0ELb0ELb0ELi2ELi2ELi4ELi2ELb1EEENS1_21CollectiveEpilogueBwdISB_SC_SE_Li256ELb1ELb0ELi2EEENS1_25SingleTileBwdLPTSchedulerILb1ELi128ELb0EEEEEEEEEvNT_6ParamsE,@"STO_CUDA_ENTRY STV_DEFAULT"
_ZN7cutlass13device_kernelIN5flash19enable_sm80_to_sm89INS1_16FlashAttnBwdSm80INS1_25CollectiveMainloopBwdSm80ILi2ELi1EN4cute5tupleIJNS5_1CILi64EEENS7_ILi128EEENS7_ILi96EEEEEENS_10bfloat16_tEfNS_4arch4Sm80ELb1ELb0ELb0ELb1ELb0ELb0ELb0ELb0ELi2ELi2ELi4ELi2ELb1EEENS1_21CollectiveEpilogueBwdISB_SC_SE_Li256ELb1ELb0ELi2EEENS1_25SingleTileBwdLPTSchedulerILb1ELi128ELb0EEEEEEEEEvNT_6ParamsE:
[----:B------:R-:W-:Y:S01]  /*0000*/  LDC R1, c[0x0][0x37c] ;  /* 0x0000df00ff017b82 */ /* 0x000fe20000000800 */
[----:B------:R-:W-:Y:S05]  /*0010*/  EXIT ;  /* 0x000000000000794d */ /* 0x000fea0003800000 */
.L_x_20:
        /* <DEDUP_REMOVED lines=14> */
.L_x_102:


//--------------------- .text._ZN7cutlass13device_kernelIN5flash19enable_sm80_to_sm89INS1_16FlashAttnBwdSm80INS1_25CollectiveMainloopBwdSm80ILi2ELi1EN4cute5tupleIJNS5_1CILi64EEENS7_ILi128EEENS7_ILi96EEEEEENS_10bfloat16_tEfNS_4arch4Sm80ELb1ELb0ELb0ELb1ELb1ELb0ELb0ELb0ELi2ELi2ELi4ELi2ELb1EEENS1_21CollectiveEpilogueBwdISB_SC_SE_Li256ELb1ELb0ELi2EEENS1_25SingleTileBwdLPTSchedulerILb1ELi128ELb1EEEEEEEEEvNT_6ParamsE --------------------------
	.section	.text._ZN7cutlass13device_kernelIN5flash19enable_sm80_to_sm89INS1_16FlashAttnBwdSm80INS1_25CollectiveMainloopBwdSm80ILi2ELi1EN4cute5tupleIJNS5_1CILi64EEENS7_ILi128EEENS7_ILi96EEEEEENS_10bfloat16_tEfNS_4arch4Sm80ELb1ELb0ELb0ELb1ELb1ELb0ELb0ELb0ELi2ELi2ELi4ELi2ELb1EEENS1_21CollectiveEpilogueBwdISB_SC_SE_Li256ELb1ELb0ELi2EEENS1_25SingleTileBwdLPTSchedulerILb1ELi128ELb1EEEEEEEEEvNT_6ParamsE,"ax",@progbits
	.align	128
.text._ZN7cutlass13device_kernelIN5flash19enable_sm80_to_sm89INS1_16FlashAttnBwdSm80INS1_25CollectiveMainloopBwdSm80ILi2ELi1EN4cute5tupleIJNS5_1CILi64EEENS7_ILi128EEENS7_ILi96EEEEEENS_10bfloat16_tEfNS_4arch4Sm80ELb1ELb0ELb0ELb1ELb1ELb0ELb0ELb0ELi2ELi2ELi4ELi2ELb1EEENS1_21CollectiveEpilogueBwdISB_SC_SE_Li256ELb1ELb0ELi2EEENS1_25SingleTileBwdLPTSchedulerILb1ELi128ELb1EEEEEEEEEvNT_6ParamsE:
        .type           _ZN7cutlass13device_kernelIN5flash19enable_sm80_to_sm89INS1_16FlashAttnBwdSm80INS1_25CollectiveMainloopBwdSm80ILi2ELi1EN4cute5tupleIJNS5_1CILi64EEENS7_ILi128EEENS7_ILi96EEEEEENS_10bfloat16_tEfNS_4arch4Sm80ELb1ELb0ELb0ELb1ELb1ELb0ELb0ELb0ELi2ELi2ELi4ELi2ELb1EEENS1_21CollectiveEpilogueBwdISB_SC_SE_Li256ELb1ELb0ELi2EEENS1_25SingleTileBwdLPTSchedulerILb1ELi128ELb1EEEEEEEEEvNT_6ParamsE,@function
        .size           _ZN7cutlass13device_kernelIN5flash19enable_sm80_to_sm89INS1_16FlashAttnBwdSm80INS1_25CollectiveMainloopBwdSm80ILi2ELi1EN4cute5tupleIJNS5_1CILi64EEENS7_ILi128EEENS7_ILi96EEEEEENS_10bfloat16_tEfNS_4arch4Sm80ELb1ELb0ELb0ELb1ELb1ELb0ELb0ELb0ELi2ELi2ELi4ELi2ELb1EEENS1_21CollectiveEpilogueBwdISB_SC_SE_Li256ELb1ELb0ELi2EEENS1_25SingleTileBwdLPTSchedulerILb1ELi128ELb1EEEEEEEEEvNT_6ParamsE,(.L_x_103 - _ZN7cutlass13device_kernelIN5flash19enable_sm80_to_sm89INS1_16FlashAttnBwdSm80INS1_25CollectiveMainloopBwdSm80ILi2ELi1EN4cute5tupleIJNS5_1CILi64EEENS7_ILi128EEENS7_ILi96EEEEEENS_10bfloat16_tEfNS_4arch4Sm80ELb1ELb0ELb0ELb1ELb1ELb0ELb0ELb0ELi2ELi2ELi4ELi2ELb1EEENS1_21CollectiveEpilogueBwdISB_SC_SE_Li256ELb1ELb0ELi2EEENS1_25SingleTileBwdLPTSchedulerILb1ELi128ELb1EEEEEEEEEvNT_6ParamsE)
        .other          _ZN7cutlass13device_kernelIN5flash19enable_sm80_to_sm89INS1_16FlashAttnBwdSm80INS1_25CollectiveMainloopBwdSm80ILi2ELi1EN4cute5tupleIJNS5_1CILi64EEENS7_ILi128EEENS7_ILi96EEEEEENS_10bfloat16_tEfNS_4arch4Sm80ELb1ELb0ELb0ELb1ELb1ELb0ELb0ELb0ELi2ELi2ELi4ELi2ELb1EEENS1_21CollectiveEpilogueBwdISB_SC_SE_Li256ELb1ELb0ELi2EEENS1_25SingleTileBwdLPTSchedulerILb1ELi128ELb1EEEEEEEEEvNT_6ParamsE,@"STO_CUDA_ENTRY STV_DEFAULT"
_ZN7cutlass13device_kernelIN5flash19enable_sm80_to_sm89INS1_16FlashAttnBwdSm80INS1_25CollectiveMainloopBwdSm80ILi2ELi1EN4cute5tupleIJNS5_1CILi64EEENS7_ILi128EEENS7_ILi96EEEEEENS_10bfloat16_tEfNS_4arch4Sm80ELb1ELb0ELb0ELb1ELb1ELb0ELb0ELb0ELi2ELi2ELi4ELi2ELb1EEENS1_21CollectiveEpilogueBwdISB_SC_SE_Li256ELb1ELb0ELi2EEENS1_25SingleTileBwdLPTSchedulerILb1ELi128ELb1EEEEEEEEEvNT_6ParamsE:
[----:B------:R-:W-:Y:S01]  /*0000*/  LDC R1, c[0x0][0x37c] ;  /* 0x0000df00ff017b82 */ /* 0x000fe20000000800 */
[----:B------:R-:W-:Y:S05]  /*0010*/  EXIT ;  /* 0x000000000000794d */ /* 0x000fea0003800000 */
.L_x_21:
        /* <DEDUP_REMOVED lines=14> */
.L_x_103:


//--------------------- .text._ZN7cutlass13device_kernelIN5flash19enable_sm80_to_sm89INS1_16FlashAttnBwdSm80INS1_25CollectiveMainloopBwdSm80ILi2ELi1EN4cute5tupleIJNS5_1CILi64EEENS7_ILi128EEENS7_ILi96EEEEEENS_10bfloat16_tEfNS_4arch4Sm80ELb1ELb0ELb0ELb1ELb0ELb0ELb0ELb0ELi2ELi2ELi4ELi2ELb1EEENS1_24CollectiveEpilogueBwdGQAISB_fSE_Li256ELb1ELb0EEENS1_25SingleTileBwdLPTSchedulerILb1ELi128ELb0EEEEEEEEEvNT_6ParamsE --------------------------
	.section	.text._ZN7cutlass13device_kernelIN5flash19enable_sm80_to_sm89INS1_16FlashAttnBwdSm80INS1_25CollectiveMainloopBwdSm80ILi2ELi1EN4cute5tupleIJNS5_1CILi64EEENS7_ILi128EEENS7_ILi96EEEEEENS_10bfloat16_tEfNS_4arch4Sm80ELb1ELb0ELb0ELb1ELb0ELb0ELb0ELb0ELi2ELi2ELi4ELi2ELb1EEENS1_24CollectiveEpilogueBwdGQAISB_fSE_Li256ELb1ELb0EEENS1_25SingleTileBwdLPTSchedulerILb1ELi128ELb0EEEEEEEEEvNT_6ParamsE,"ax",@progbits
	.align	128
.text._ZN7cutlass13device_kernelIN5flash19enable_sm80_to_sm89INS1_16FlashAttnBwdSm80INS1_25CollectiveMainloopBwdSm80ILi2ELi1EN4cute5tupleIJNS5_1CILi64EEENS7_ILi128EEENS7_ILi96EEEEEENS_10bfloat16_tEfNS_4arch4Sm80ELb1ELb0ELb0ELb1ELb0ELb0ELb0ELb0ELi2ELi2ELi4ELi2ELb1EEENS1_24CollectiveEpilogueBwdGQAISB_fSE_Li256ELb1ELb0EEENS1_25SingleTileBwdLPTSchedulerILb1ELi128ELb0EEEEEEEEEvNT_6ParamsE:
        .type           _ZN7cutlass13device_kernelIN5flash19enable_sm80_to_sm89INS1_16FlashAttnBwdSm80INS1_25CollectiveMainloopBwdSm80ILi2ELi1EN4cute5tupleIJNS5_1CILi64EEENS7_ILi128EEENS7_ILi96EEEEEENS_10bfloat16_tEfNS_4arch4Sm80ELb1ELb0ELb0ELb1ELb0ELb0ELb0ELb0ELi2ELi2ELi4ELi2ELb1EEENS1_24CollectiveEpilogueBwdGQAISB_fSE_Li256ELb1ELb0EEENS1_25SingleTileBwdLPTSchedulerILb1ELi128ELb0EEEEEEEEEvNT_6ParamsE,@function
        .size           _ZN7cutlass13device_kernelIN5flash19enable_sm80_to_sm89INS1_16FlashAttnBwdSm80INS1_25CollectiveMainloopBwdSm80ILi2ELi1EN4cute5tupleIJNS5_1CILi64EEENS7_ILi128EEENS7_ILi96EEEEEENS_10bfloat16_tEfNS_4arch4Sm80ELb1ELb0ELb0ELb1ELb0ELb0ELb0ELb0ELi2ELi2ELi4ELi2ELb1EEENS1_24CollectiveEpilogueBwdGQAISB_fSE_Li256ELb1ELb0EEENS1_25SingleTileBwdLPTSchedulerILb1ELi128ELb0EEEEEEEEEvNT_6ParamsE,(.L_x_104 - _ZN7cutlass13device_kernelIN5flash19enable_sm80_to_sm89INS1_16FlashAttnBwdSm80INS1_25CollectiveMainloopBwdSm80ILi2ELi1EN4cute5tupleIJNS5_1CILi64EEENS7_ILi128EEENS7_ILi96EEEEEENS_10bfloat16_tEfNS_4arch4Sm80ELb1ELb0ELb0ELb1ELb0ELb0ELb0ELb0ELi2ELi2ELi4ELi2ELb1EEENS1_24CollectiveEpilogueBwdGQAISB_fSE_Li256ELb1ELb0EEENS1_25SingleTileBwdLPTSchedulerILb1ELi128ELb0EEEEEEEEEvNT_6ParamsE)
        .other          _ZN7cutlass13device_kernelIN5flash19enable_sm80_to_sm89INS1_16FlashAttnBwdSm80INS1_25CollectiveMainloopBwdSm80ILi2ELi1EN4cute5tupleIJNS5_1CILi64EEENS7_ILi128EEENS7_ILi96EEEEEENS_10bfloat16_tEfNS_4arch4Sm80ELb1ELb0ELb0ELb1ELb0ELb0ELb0ELb0ELi2ELi2ELi4ELi2ELb1EEENS1_24CollectiveEpilogueBwdGQAISB_fSE_Li256ELb1ELb0EEENS1_25SingleTileBwdLPTSchedulerILb1ELi128ELb0EEEEEEEEEvNT_6ParamsE,@"STO_CUDA_ENTRY STV_DEFAULT"
_ZN7cutlass13device_kernelIN5flash19enable_sm80_to_sm89INS1_16FlashAttnBwdSm80INS1_25CollectiveMainloopBwdSm80ILi2ELi1EN4cute5tupleIJNS5_1CILi64EEENS7_ILi128EEENS7_ILi96EEEEEENS_10bfloat16_tEfNS_4arch4Sm80ELb1ELb0ELb0ELb1ELb0ELb0ELb0ELb0ELi2ELi2ELi4ELi2ELb1EEENS1_24CollectiveEpilogueBwdGQAISB_fSE_Li256ELb1ELb0EEENS1_25SingleTileBwdLPTSchedulerILb1ELi128ELb0EEEEEEEEEvNT_6ParamsE:
[----:B------:R-:W-:Y:S01]  /*0000*/  LDC R1, c[0x0][0x37c] ;  /* 0x0000df00ff017b82 */ /* 0x000fe20000000800 */
[----:B------:R-:W-:Y:S05]  /*0010*/  EXIT ;  /* 0x000000000000794d */ /* 0x000fea0003800000 */
.L_x_22:
        /* <DEDUP_REMOVED lines=14> */
.L_x_104:


//--------------------- .text._ZN7cutlass13device_kernelIN5flash19enable_sm80_to_sm89INS1_16FlashAttnBwdSm80INS1_25CollectiveMainloopBwdSm80ILi2ELi1EN4cute5tupleIJNS5_1CILi64EEENS7_ILi128EEENS7_ILi96EEEEEENS_10bfloat16_tEfNS_4arch4Sm80ELb1ELb0ELb0ELb1ELb1ELb0ELb0ELb0ELi2ELi2ELi4ELi2ELb1EEENS1_24CollectiveEpilogueBwdGQAISB_fSE_Li256ELb1ELb1EEENS1_25SingleTileBwdLPTSchedulerILb1ELi128ELb1EEEEEEEEEvNT_6ParamsE --------------------------
	.section	.text._ZN7cutlass13device_kernelIN5flash19enable_sm80_to_sm89INS1_16FlashAttnBwdSm80INS1_25CollectiveMainloopBwdSm80ILi2ELi1EN4cute5tupleIJNS5_1CILi64EEENS7_ILi128EEENS7_ILi96EEEEEENS_10bfloat16_tEfNS_4arch4Sm80ELb1ELb0ELb0ELb1ELb1ELb0ELb0ELb0ELi2ELi2ELi4ELi2ELb1EEENS1_24CollectiveEpilogueBwdGQAISB_fSE_Li256ELb1ELb1EEENS1_25SingleTileBwdLPTSchedulerILb1ELi128ELb1EEEEEEEEEvNT_6ParamsE,"ax",@progbits
	.align	128
.text._ZN7cutlass13device_kernelIN5flash19enable_sm80_to_sm89INS1_16FlashAttnBwdSm80INS1_25CollectiveMainloopBwdSm80ILi2ELi1EN4cute5tupleIJNS5_1CILi64EEENS7_ILi128EEENS7_ILi96EEEEEENS_10bfloat16_tEfNS_4arch4Sm80ELb1ELb0ELb0ELb1ELb1ELb0ELb0ELb0ELi2ELi2ELi4ELi2ELb1EEENS1_24CollectiveEpilogueBwdGQAISB_fSE_Li256ELb1ELb1EEENS1_25SingleTileBwdLPTSchedulerILb1ELi128ELb1EEEEEEEEEvNT_6ParamsE:
        .type           _ZN7cutlass13device_kernelIN5flash19enable_sm80_to_sm89INS1_16FlashAttnBwdSm80INS1_25CollectiveMainloopBwdSm80ILi2ELi1EN4cute5tupleIJNS5_1CILi64EEENS7_ILi128EEENS7_ILi96EEEEEENS_10bfloat16_tEfNS_4arch4Sm80ELb1ELb0ELb0ELb1ELb1ELb0ELb0ELb0ELi2ELi2ELi4ELi2ELb1EEENS1_24CollectiveEpilogueBwdGQAISB_fSE_Li256ELb1ELb1EEENS1_25SingleTileBwdLPTSchedulerILb1ELi128ELb1EEEEEEEEEvNT_6ParamsE,@function
        .size           _ZN7cutlass13device_kernelIN5flash19enable_sm80_to_sm89INS1_16FlashAttnBwdSm80INS1_25CollectiveMainloopBwdSm80ILi2ELi1EN4cute5tupleIJNS5_1CILi64EEENS7_ILi128EEENS7_ILi96EEEEEENS_10bfloat16_tEfNS_4arch4Sm80ELb1ELb0ELb0ELb1ELb1ELb0ELb0ELb0ELi2ELi2ELi4ELi2ELb1EEENS1_24CollectiveEpilogueBwdGQAISB_fSE_Li256ELb1ELb1EEENS1_25SingleTileBwdLPTSchedulerILb1ELi128ELb1EEEEEEEEEvNT_6ParamsE,(.L_x_105 - _ZN7cutlass13device_kernelIN5flash19enable_sm80_to_sm89INS1_16FlashAttnBwdSm80INS1_25CollectiveMainloopBwdSm80ILi2ELi1EN4cute5tupleIJNS5_1CILi64EEENS7_ILi128EEENS7_ILi96EEEEEENS_10bfloat16_tEfNS_4arch4Sm80ELb1ELb0ELb0ELb1ELb1ELb0ELb0ELb0ELi2ELi2ELi4ELi2ELb1EEENS1_24CollectiveEpilogueBwdGQAISB_fSE_Li256ELb1ELb1EEENS1_25SingleTileBwdLPTSchedulerILb1ELi128ELb1EEEEEEEEEvNT_6ParamsE)
        .other          _ZN7cutlass13device_kernelIN5flash19enable_sm80_to_sm89INS1_16FlashAttnBwdSm80INS1_25CollectiveMainloopBwdSm80ILi2ELi1EN4cute5tupleIJNS5_1CILi64EEENS7_ILi128EEENS7_ILi96EEEEEENS_10bfloat16_tEfNS_4arch4Sm80ELb1ELb0ELb0ELb1ELb1ELb0ELb0ELb0ELi2ELi2ELi4ELi2ELb1EEENS1_24CollectiveEpilogueBwdGQAISB_fSE_Li256ELb1ELb1EEENS1_25SingleTileBwdLPTSchedulerILb1ELi128ELb1EEEEEEEEEvNT_6ParamsE,@"STO_CUDA_ENTRY STV_DEFAULT"
_ZN7cutlass13device_kernelIN5flash19enable_sm80_to_sm89INS1_16FlashAttnBwdSm80INS1_25CollectiveMainloopBwdSm80ILi2ELi1EN4cute5tupleIJNS5_1CILi64EEENS7_ILi128EEENS7_ILi96EEEEEENS_10bfloat16_tEfNS_4arch4Sm80ELb1ELb0ELb0ELb1ELb1ELb0ELb0ELb0ELi2ELi2ELi4ELi2ELb1EEENS1_24CollectiveEpilogueBwdGQAISB_fSE_Li256ELb1ELb1EEENS1_25SingleTileBwdLPTSchedulerILb1ELi128ELb1EEEEEEEEEvNT_6ParamsE:
[----:B------:R-:W-:Y:S01]  /*0000*/  LDC R1, c[0x0][0x37c] ;  /* 0x0000df00ff017b82 */ /* 0x000fe20000000800 */
[----:B------:R-:W-:Y:S05]  /*0010*/  EXIT ;  /* 0x000000000000794d */ /* 0x000fea0003800000 */
.L_x_23:
        /* <DEDUP_REMOVED lines=14> */
.L_x_105:


//--------------------- .text._ZN7cutlass13device_kernelIN5flash19enable_sm80_to_sm89INS1_16FlashAttnBwdSm80INS1_25CollectiveMainloopBwdSm80ILi2ELi2EN4cute5tupleIJNS5_1CILi64EEENS7_ILi128EEENS7_ILi96EEEEEENS_10bfloat16_tEfNS_4arch4Sm80ELb0ELb0ELb0ELb0ELb0ELb0ELb0ELb0ELi2ELi2ELi4ELi2ELb0EEENS1_21CollectiveEpilogueBwdISB_SC_SE_Li256ELb0ELb0ELi2EEENS1_19SingleTileSchedulerILb0ELb0ELb0ELi128EEEEEEEEEvNT_6ParamsE --------------------------
	.section	.text._ZN7cutlass13device_kernelIN5flash19enable_sm80_to_sm89INS1_16FlashAttnBwdSm80INS1_25CollectiveMainloopBwdSm80ILi2ELi2EN4cute5tupleIJNS5_1CILi64EEENS7_ILi128EEENS7_ILi96EEEEEENS_10bfloat16_tEfNS_4arch4Sm80ELb0ELb0ELb0ELb0ELb0ELb0ELb0ELb0ELi2ELi2ELi4ELi2ELb0EEENS1_21CollectiveEpilogueBwdISB_SC_SE_Li256ELb0ELb0ELi2EEENS1_19SingleTileSchedulerILb0ELb0ELb0ELi128EEEEEEEEEvNT_6ParamsE,"ax",@progbits
	.align	128
.text._ZN7cutlass13device_kernelIN5flash19enable_sm80_to_sm89INS1_16FlashAttnBwdSm80INS1_25CollectiveMainloopBwdSm80ILi2ELi2EN4cute5tupleIJNS5_1CILi64EEENS7_ILi128EEENS7_ILi96EEEEEENS_10bfloat16_tEfNS_4arch4Sm80ELb0ELb0ELb0ELb0ELb0ELb0ELb0ELb0ELi2ELi2ELi4ELi2ELb0EEENS1_21CollectiveEpilogueBwdISB_SC_SE_Li256ELb0ELb0ELi2EEENS1_19SingleTileSchedulerILb0ELb0ELb0ELi128EEEEEEEEEvNT_6ParamsE:
        .type           _ZN7cutlass13device_kernelIN5flash19enable_sm80_to_sm89INS1_16FlashAttnBwdSm80INS1_25CollectiveMainloopBwdSm80ILi2ELi2EN4cute5tupleIJNS5_1CILi64EEENS7_ILi128EEENS7_ILi96EEEEEENS_10bfloat16_tEfNS_4arch4Sm80ELb0ELb0ELb0ELb0ELb0ELb0ELb0ELb0ELi2ELi2ELi4ELi2ELb0EEENS1_21CollectiveEpilogueBwdISB_SC_SE_Li256ELb0ELb0ELi2EEENS1_19SingleTileSchedulerILb0ELb0ELb0ELi128EEEEEEEEEvNT_6ParamsE,@function
        .size           _ZN7cutlass13device_kernelIN5flash19enable_sm80_to_sm89INS1_16FlashAttnBwdSm80INS1_25CollectiveMainloopBwdSm80ILi2ELi2EN4cute5tupleIJNS5_1CILi64EEENS7_ILi128EEENS7_ILi96EEEEEENS_10bfloat16_tEfNS_4arch4Sm80ELb0ELb0ELb0ELb0ELb0ELb0ELb0ELb0ELi2ELi2ELi4ELi2ELb0EEENS1_21CollectiveEpilogueBwdISB_SC_SE_Li256ELb0ELb0ELi2EEENS1_19SingleTileSchedulerILb0ELb0ELb0ELi128EEEEEEEEEvNT_6ParamsE,(.L_x_106 - _ZN7cutlass13device_kernelIN5flash19enable_sm80_to_sm89INS1_16FlashAttnBwdSm80INS1_25CollectiveMainloopBwdSm80ILi2ELi2EN4cute5tupleIJNS5_1CILi64EEENS7_ILi128EEENS7_ILi96EEEEEENS_10bfloat16_tEfNS_4arch4Sm80ELb0ELb0ELb0ELb0ELb0ELb0ELb0ELb0ELi2ELi2ELi4ELi2ELb0EEENS1_21CollectiveEpilogueBwdISB_SC_SE_Li256ELb0ELb0ELi2EEENS1_19SingleTileSchedulerILb0ELb0ELb0ELi128EEEEEEEEEvNT_6ParamsE)
        .other          _ZN7cutlass13device_kernelIN5flash19enable_sm80_to_sm89INS1_16FlashAttnBwdSm80INS1_25CollectiveMainloopBwdSm80ILi2ELi2EN4cute5tupleIJNS5_1CILi64EEENS7_ILi128EEENS7_ILi96EEEEEENS_10bfloat16_tEfNS_4arch4Sm80ELb0ELb0ELb0ELb0ELb0ELb0ELb0ELb0ELi2ELi2ELi4ELi2ELb0EEENS1_21CollectiveEpilogueBwdISB_SC_SE_Li256ELb0ELb0ELi2EEENS1_19SingleTileSchedulerILb0ELb0ELb0ELi128EEEEEEEEEvNT_6ParamsE,@"STO_CUDA_ENTRY STV_DEFAULT"
_ZN7cutlass13device_kernelIN5flash19enable_sm80_to_sm89INS1_16FlashAttnBwdSm80INS1_25CollectiveMainloopBwdSm80ILi2ELi2EN4cute5tupleIJNS5_1CILi64EEENS7_ILi128EEENS7_ILi96EEEEEENS_10bfloat16_tEfNS_4arch4Sm80ELb0ELb0ELb0ELb0ELb0ELb0ELb0ELb0ELi2ELi2ELi4ELi2ELb0EEENS1_21CollectiveEpilogueBwdISB_SC_SE_Li256ELb0ELb0ELi2EEENS1_19SingleTileSchedulerILb0ELb0ELb0ELi128EEEEEEEEEvNT_6ParamsE:
[----:B------:R-:W-:Y:S01]  /*0000*/  LDC R1, c[0x0][0x37c] ;  /* 0x0000df00ff017b82 */ /* 0x000fe20000000800 */
[----:B------:R-:W-:Y:S05]  /*0010*/  EXIT ;  /* 0x000000000000794d */ /* 0x000fea0003800000 */
.L_x_24:
        /* <DEDUP_REMOVED lines=14> */
.L_x_106:


//--------------------- .text._ZN7cutlass13device_kernelIN5flash19enable_sm80_to_sm89INS1_16FlashAttnBwdSm80INS1_25CollectiveMainloopBwdSm80ILi2ELi2EN4cute5tupleIJNS5_1CILi64EEENS7_ILi128EEENS7_ILi96EEEEEENS_10bfloat16_tEfNS_4arch4Sm80ELb0ELb0ELb0ELb0ELb1ELb0ELb0ELb0ELi2ELi2ELi4ELi2ELb0EEENS1_21CollectiveEpilogueBwdISB_SC_SE_Li256ELb0ELb0ELi2EEENS1_19SingleTileSchedulerILb0ELb0ELb0ELi128EEEEEEEEEvNT_6ParamsE --------------------------
	.section	.text._ZN7cutlass13device_kernelIN5flash19enable_sm80_to_sm89INS1_16FlashAttnBwdSm80INS1_25CollectiveMainloopBwdSm80ILi2ELi2EN4cute5tupleIJNS5_1CILi64EEENS7_ILi128EEENS7_ILi96EEEEEENS_10bfloat16_tEfNS_4arch4Sm80ELb0ELb0ELb0ELb0ELb1ELb0ELb0ELb0ELi2ELi2ELi4ELi2ELb0EEENS1_21CollectiveEpilogueBwdISB_SC_SE_Li256ELb0ELb0ELi2EEENS1_19SingleTileSchedulerILb0ELb0ELb0ELi128EEEEEEEEEvNT_6ParamsE,"ax",@progbits
	.align	128
.text._ZN7cutlass13device_kernelIN5flash19enable_sm80_to_sm89INS1_16FlashAttnBwdSm80INS1_25CollectiveMainloopBwdSm80ILi2ELi2EN4cute5tupleIJNS5_1CILi64EEENS7_ILi128EEENS7_ILi96EEEEEENS_10bfloat16_tEfNS_4arch4Sm80ELb0ELb0ELb0ELb0ELb1ELb0ELb0ELb0ELi2ELi2ELi4ELi2ELb0EEENS1_21CollectiveEpilogueBwdISB_SC_SE_Li256ELb0ELb0ELi2EEENS1_19SingleTileSchedulerILb0ELb0ELb0ELi128EEEEEEEEEvNT_6ParamsE:
        .type           _ZN7cutlass13device_kernelIN5flash19enable_sm80_to_sm89INS1_16FlashAttnBwdSm80INS1_25CollectiveMainloopBwdSm80ILi2ELi2EN4cute5tupleIJNS5_1CILi64EEENS7_ILi128EEENS7_ILi96EEEEEENS_10bfloat16_tEfNS_4arch4Sm80ELb0ELb0ELb0ELb0ELb1ELb0ELb0ELb0ELi2ELi2ELi4ELi2ELb0EEENS1_21CollectiveEpilogueBwdISB_SC_SE_Li256ELb0ELb0ELi2EEENS1_19SingleTileSchedulerILb0ELb0ELb0ELi128EEEEEEEEEvNT_6ParamsE,@function
        .size           _ZN7cutlass13device_kernelIN5flash19enable_sm80_to_sm89INS1_16FlashAttnBwdSm80INS1_25CollectiveMainloopBwdSm80ILi2ELi2EN4cute5tupleIJNS5_1CILi64EEENS7_ILi128EEENS7_ILi96EEEEEENS_10bfloat16_tEfNS_4arch4Sm80ELb0ELb0ELb0ELb0ELb1ELb0ELb0ELb0ELi2ELi2ELi4ELi2ELb0EEENS1_21CollectiveEpilogueBwdISB_SC_SE_Li256ELb0ELb0ELi2EEENS1_19SingleTileSchedulerILb0ELb0ELb0ELi128EEEEEEEEEvNT_6ParamsE,(.L_x_107 - _ZN7cutlass13device_kernelIN5flash19enable_sm80_to_sm89INS1_16FlashAttnBwdSm80INS1_25CollectiveMainloopBwdSm80ILi2ELi2EN4cute5tupleIJNS5_1CILi64EEENS7_ILi128EEENS7_ILi96EEEEEENS_10bfloat16_tEfNS_4arch4Sm80ELb0ELb0ELb0ELb0ELb1ELb0ELb0ELb0ELi2ELi2ELi4ELi2ELb0EEENS1_21CollectiveEpilogueBwdISB_SC_SE_Li256ELb0ELb0ELi2EEENS1_19SingleTileSchedulerILb0ELb0ELb0ELi128EEEEEEEEEvNT_6ParamsE)
        .other          _ZN7cutlass13device_kernelIN5flash19enable_sm80_to_sm89INS1_16FlashAttnBwdSm80INS1_25CollectiveMainloopBwdSm80ILi2ELi2EN4cute5tupleIJNS5_1CILi64EEENS7_ILi128EEENS7_ILi96EEEEEENS_10bfloat16_tEfNS_4arch4Sm80ELb0ELb0ELb0ELb0ELb1ELb0ELb0ELb0ELi2ELi2ELi4ELi2ELb0EEENS1_21CollectiveEpilogueBwdISB_SC_SE_Li256ELb0ELb0ELi2EEENS1_19SingleTileSchedulerILb0ELb0ELb0ELi128EEEEEEEEEvNT_6ParamsE,@"STO_CUDA_ENTRY STV_DEFAULT"
_ZN7cutlass13device_kernelIN5flash19enable_sm80_to_sm89INS1_16FlashAttnBwdSm80INS1_25CollectiveMainloopBwdSm80ILi2ELi2EN4cute5tupleIJNS5_1CILi64EEENS7_ILi128EEENS7_ILi96EEEEEENS_10bfloat16_tEfNS_4arch4Sm80ELb0ELb0ELb0ELb0ELb1ELb0ELb0ELb0ELi2ELi2ELi4ELi2ELb0EEENS1_21CollectiveEpilogueBwdISB_SC_SE_Li256ELb0ELb0ELi2EEENS1_19SingleTileSchedulerILb0ELb0ELb0ELi128EEEEEEEEEvNT_6ParamsE:
[----:B------:R-:W-:Y:S01]  /*0000*/  LDC R1, c[0x0][0x37c] ;  /* 0x0000df00ff017b82 */ /* 0x000fe20000000800 */
[----:B------:R-:W-:Y:S05]  /*0010*/  EXIT ;  /* 0x000000000000794d */ /* 0x000fea0003800000 */
.L_x_25:
        /* <DEDUP_REMOVED lines=14> */
.L_x_107:


//--------------------- .text._ZN7cutlass13device_kernelIN5flash19enable_sm80_to_sm89INS1_16FlashAttnBwdSm80INS1_25CollectiveMainloopBwdSm80ILi2ELi2EN4cute5tupleIJNS5_1CILi64EEENS7_ILi128EEENS7_ILi96EEEEEENS_10bfloat16_tEfNS_4arch4Sm80ELb0ELb0ELb0ELb0ELb0ELb0ELb0ELb0ELi2ELi2ELi4ELi2ELb0EEENS1_24CollectiveEpilogueBwdGQAISB_fSE_Li256ELb0ELb0EEENS1_19SingleTileSchedulerILb0ELb0ELb0ELi128EEEEEEEEEvNT_6ParamsE --------------------------
	.section	.text._ZN7cutlass13device_kernelIN5flash19enable_sm80_to_sm89INS1_16FlashAttnBwdSm80INS1_25CollectiveMainloopBwdSm80ILi2ELi2EN4cute5tupleIJNS5_1CILi64EEENS7_ILi128EEENS7_ILi96EEEEEENS_10bfloat16_tEfNS_4arch4Sm80ELb0ELb0ELb0ELb0ELb0ELb0ELb0ELb0ELi2ELi2ELi4ELi2ELb0EEENS1_24CollectiveEpilogueBwdGQAISB_fSE_Li256ELb0ELb0EEENS1_19SingleTileSchedulerILb0ELb0ELb0ELi128EEEEEEEEEvNT_6ParamsE,"ax",@progbits
	.align	128
.text._ZN7cutlass13device_kernelIN5flash19enable_sm80_to_sm89INS1_16FlashAttnBwdSm80INS1_25CollectiveMainloopBwdSm80ILi2ELi2EN4cute5tupleIJNS5_1CILi64EEENS7_ILi128EEENS7_ILi96EEEEEENS_10bfloat16_tEfNS_4arch4Sm80ELb0ELb0ELb0ELb0ELb0ELb0ELb0ELb0ELi2ELi2ELi4ELi2ELb0EEENS1_24CollectiveEpilogueBwdGQAISB_fSE_Li256ELb0ELb0EEENS1_19SingleTileSchedulerILb0ELb0ELb0ELi128EEEEEEEEEvNT_6ParamsE:
        .type           _ZN7cutlass13device_kernelIN5flash19enable_sm80_to_sm89INS1_16FlashAttnBwdSm80INS1_25CollectiveMainloopBwdSm80ILi2ELi2EN4cute5tupleIJNS5_1CILi64EEENS7_ILi128EEENS7_ILi96EEEEEENS_10bfloat16_tEfNS_4arch4Sm80ELb0ELb0ELb0ELb0ELb0ELb0ELb0ELb0ELi2ELi2ELi4ELi2ELb0EEENS1_24CollectiveEpilogueBwdGQAISB_fSE_Li256ELb0ELb0EEENS1_19SingleTileSchedulerILb0ELb0ELb0ELi128EEEEEEEEEvNT_6ParamsE,@function
        .size           _ZN7cutlass13device_kernelIN5flash19enable_sm80_to_sm89INS1_16FlashAttnBwdSm80INS1_25CollectiveMainloopBwdSm80ILi2ELi2EN4cute5tupleIJNS5_1CILi64EEENS7_ILi128EEENS7_ILi96EEEEEENS_10bfloat16_tEfNS_4arch4Sm80ELb0ELb0ELb0ELb0ELb0ELb0ELb0ELb0ELi2ELi2ELi4ELi2ELb0EEENS1_24CollectiveEpilogueBwdGQAISB_fSE_Li256ELb0ELb0EEENS1_19SingleTileSchedulerILb0ELb0ELb0ELi128EEEEEEEEEvNT_6ParamsE,(.L_x_108 - _ZN7cutlass13device_kernelIN5flash19enable_sm80_to_sm89INS1_16FlashAttnBwdSm80INS1_25CollectiveMainloopBwdSm80ILi2ELi2EN4cute5tupleIJNS5_1CILi64EEENS7_ILi128EEENS7_ILi96EEEEEENS_10bfloat16_tEfNS_4arch4Sm80ELb0ELb0ELb0ELb0ELb0ELb0ELb0ELb0ELi2ELi2ELi4ELi2ELb0EEENS1_24CollectiveEpilogueBwdGQAISB_fSE_Li256ELb0ELb0EEENS1_19SingleTileSchedulerILb0ELb0ELb0ELi128EEEEEEEEEvNT_6ParamsE)
        .other          _ZN7cutlass13device_kernelIN5flash19enable_sm80_to_sm89INS1_16FlashAttnBwdSm80INS1_25CollectiveMainloopBwdSm80ILi2ELi2EN4cute5tupleIJNS5_1CILi64EEENS7_ILi128EEENS7_ILi96EEEEEENS_10bfloat16_tEfNS_4arch4Sm80ELb0ELb0ELb0ELb0ELb0ELb0ELb0ELb0ELi2ELi2ELi4ELi2ELb0EEENS1_24CollectiveEpilogueBwdGQAISB_fSE_Li256ELb0ELb0EEENS1_19SingleTileSchedulerILb0ELb0ELb0ELi128EEEEEEEEEvNT_6ParamsE,@"STO_CUDA_ENTRY STV_DEFAULT"
_ZN7cutlass13device_kernelIN5flash19enable_sm80_to_sm89INS1_16FlashAttnBwdSm80INS1_25CollectiveMainloopBwdSm80ILi2ELi2EN4cute5tupleIJNS5_1CILi64EEENS7_ILi128EEENS7_ILi96EEEEEENS_10bfloat16_tEfNS_4arch4Sm80ELb0ELb0ELb0ELb0ELb0ELb0ELb0ELb0ELi2ELi2ELi4ELi2ELb0EEENS1_24CollectiveEpilogueBwdGQAISB_fSE_Li256ELb0ELb0EEENS1_19SingleTileSchedulerILb0ELb0ELb0ELi128EEEEEEEEEvNT_6ParamsE:
[----:B------:R-:W-:Y:S01]  /*0000*/  LDC R1, c[0x0][0x37c] ;  /* 0x0000df00ff017b82 */ /* 0x000fe20000000800 */
[----:B------:R-:W-:Y:S05]  /*0010*/  EXIT ;  /* 0x000000000000794d */ /* 0x000fea0003800000 */
.L_x_26:
        /* <DEDUP_REMOVED lines=14> */
.L_x_108:


//--------------------- .text._ZN7cutlass13device_kernelIN5flash19enable_sm80_to_sm89INS1_16FlashAttnBwdSm80INS1_25CollectiveMainloopBwdSm80ILi2ELi2EN4cute5tupleIJNS5_1CILi64EEENS7_ILi128EEENS7_ILi96EEEEEENS_10bfloat16_tEfNS_4arch4Sm80ELb0ELb0ELb0ELb0ELb1ELb0ELb0ELb0ELi2ELi2ELi4ELi2ELb0EEENS1_24CollectiveEpilogueBwdGQAISB_fSE_Li256ELb0ELb1EEENS1_19SingleTileSchedulerILb0ELb0ELb0ELi128EEEEEEEEEvNT_6ParamsE --------------------------
	.section	.text._ZN7cutlass13device_kernelIN5flash19enable_sm80_to_sm89INS1_16FlashAttnBwdSm80INS1_25CollectiveMainloopBwdSm80ILi2ELi2EN4cute5tupleIJNS5_1CILi64EEENS7_ILi128EEENS7_ILi96EEEEEENS_10bfloat16_tEfNS_4arch4Sm80ELb0ELb0ELb0ELb0ELb1ELb0ELb0ELb0ELi2ELi2ELi4ELi2ELb0EEENS1_24CollectiveEpilogueBwdGQAISB_fSE_Li256ELb0ELb1EEENS1_19SingleTileSchedulerILb0ELb0ELb0ELi128EEEEEEEEEvNT_6ParamsE,"ax",@progbits
	.align	128
.text._ZN7cutlass13device_kernelIN5flash19enable_sm80_to_sm89INS1_16FlashAttnBwdSm80INS1_25CollectiveMainloopBwdSm80ILi2ELi2EN4cute5tupleIJNS5_1CILi64EEENS7_ILi128EEENS7_ILi96EEEEEENS_10bfloat16_tEfNS_4arch4Sm80ELb0ELb0ELb0ELb0ELb1ELb0ELb0ELb0ELi2ELi2ELi4ELi2ELb0EEENS1_24CollectiveEpilogueBwdGQAISB_fSE_Li256ELb0ELb1EEENS1_19SingleTileSchedulerILb0ELb0ELb0ELi128EEEEEEEEEvNT_6ParamsE:
        .type           _ZN7cutlass13device_kernelIN5flash19enable_sm80_to_sm89INS1_16FlashAttnBwdSm80INS1_25CollectiveMainloopBwdSm80ILi2ELi2EN4cute5tupleIJNS5_1CILi64EEENS7_ILi128EEENS7_ILi96EEEEEENS_10bfloat16_tEfNS_4arch4Sm80ELb0ELb0ELb0ELb0ELb1ELb0ELb0ELb0ELi2ELi2ELi4ELi2ELb0EEENS1_24CollectiveEpilogueBwdGQAISB_fSE_Li256ELb0ELb1EEENS1_19SingleTileSchedulerILb0ELb0ELb0ELi128EEEEEEEEEvNT_6ParamsE,@function
        .size           _ZN7cutlass13device_kernelIN5flash19enable_sm80_to_sm89INS1_16FlashAttnBwdSm80INS1_25CollectiveMainloopBwdSm80ILi2ELi2EN4cute5tupleIJNS5_1CILi64EEENS7_ILi128EEENS7_ILi96EEEEEENS_10bfloat16_tEfNS_4arch4Sm80ELb0ELb0ELb0ELb0ELb1ELb0ELb0ELb0ELi2ELi2ELi4ELi2ELb0EEENS1_24CollectiveEpilogueBwdGQAISB_fSE_Li256ELb0ELb1EEENS1_19SingleTileSchedulerILb0ELb0ELb0ELi128EEEEEEEEEvNT_6ParamsE,(.L_x_109 - _ZN7cutlass13device_kernelIN5flash19enable_sm80_to_sm89INS1_16FlashAttnBwdSm80INS1_25CollectiveMainloopBwdSm80ILi2ELi2EN4cute5tupleIJNS5_1CILi64EEENS7_ILi128EEENS7_ILi96EEEEEENS_10bfloat16_tEfNS_4arch4Sm80ELb0ELb0ELb0ELb0ELb1ELb0ELb0ELb0ELi2ELi2ELi4ELi2ELb0EEENS1_24CollectiveEpilogueBwdGQAISB_fSE_Li256ELb0ELb1EEENS1_19SingleTileSchedulerILb0ELb0ELb0ELi128EEEEEEEEEvNT_6ParamsE)
        .other          _ZN7cutlass13device_kernelIN5flash19enable_sm80_to_sm89INS1_16FlashAttnBwdSm80INS1_25CollectiveMainloopBwdSm80ILi2ELi2EN4cute5tupleIJNS5_1CILi64EEENS7_ILi128EEENS7_ILi96EEEEEENS_10bfloat16_tEfNS_4arch4Sm80ELb0ELb0ELb0ELb0ELb1ELb0ELb0ELb0ELi2ELi2ELi4ELi2ELb0EEENS1_24CollectiveEpilogueBwdGQAISB_fSE_Li256ELb0ELb1EEENS1_19SingleTileSchedulerILb0ELb0ELb0ELi128EEEEEEEEEvNT_6ParamsE,@"STO_CUDA_ENTRY STV_DEFAULT"
_ZN7cutlass13device_kernelIN5flash19enable_sm80_to_sm89INS1_16FlashAttnBwdSm80INS1_25CollectiveMainloopBwdSm80ILi2ELi2EN4cute5tupleIJNS5_1CILi64EEENS7_ILi128EEENS7_ILi96EEEEEENS_10bfloat16_tEfNS_4arch4Sm80ELb0ELb0ELb0ELb0ELb1ELb0ELb0ELb0ELi2ELi2ELi4ELi2ELb0EEENS1_24CollectiveEpilogueBwdGQAISB_fSE_Li256ELb0ELb1EEENS1_19SingleTileSchedulerILb0ELb0ELb0ELi128EEEEEEEEEvNT_6ParamsE:
[----:B------:R-:W-:Y:S01]  /*0000*/  LDC R1, c[0x0][0x37c] ;  /* 0x0000df00ff017b82 */ /* 0x000fe20000000800 */
[----:B------:R-:W-:Y:S05]  /*0010*/  EXIT ;  /* 0x000000000000794d */ /* 0x000fea0003800000 */
.L_x_27:
        /* <DEDUP_REMOVED lines=14> */
.L_x_109:


//--------------------- .text._ZN7cutlass13device_kernelIN5flash19enable_sm80_to_sm89INS1_16FlashAttnBwdSm80INS1_25CollectiveMainloopBwdSm80ILi2ELi2EN4cute5tupleIJNS5_1CILi64EEENS7_ILi128EEENS7_ILi96EEEEEENS_10bfloat16_tEfNS_4arch4Sm80ELb0ELb0ELb0ELb1ELb0ELb0ELb0ELb0ELi2ELi2ELi4ELi2ELb0EEENS1_21CollectiveEpilogueBwdISB_SC_SE_Li256ELb1ELb0ELi2EEENS1_19SingleTileSchedulerILb1ELb0ELb0ELi128EEEEEEEEEvNT_6ParamsE --------------------------
	.section	.text._ZN7cutlass13device_kernelIN5flash19enable_sm80_to_sm89INS1_16FlashAttnBwdSm80INS1_25CollectiveMainloopBwdSm80ILi2ELi2EN4cute5tupleIJNS5_1CILi64EEENS7_ILi128EEENS7_ILi96EEEEEENS_10bfloat16_tEfNS_4arch4Sm80ELb0ELb0ELb0ELb1ELb0ELb0ELb0ELb0ELi2ELi2ELi4ELi2ELb0EEENS1_21CollectiveEpilogueBwdISB_SC_SE_Li256ELb1ELb0ELi2EEENS1_19SingleTileSchedulerILb1ELb0ELb0ELi128EEEEEEEEEvNT_6ParamsE,"ax",@progbits
	.align	128
.text._ZN7cutlass13device_kernelIN5flash19enable_sm80_to_sm89INS1_16FlashAttnBwdSm80INS1_25CollectiveMainloopBwdSm80ILi2ELi2EN4cute5tupleIJNS5_1CILi64EEENS7_ILi128EEENS7_ILi96EEEEEENS_10bfloat16_tEfNS_4arch4Sm80ELb0ELb0ELb0ELb1ELb0ELb0ELb0ELb0ELi2ELi2ELi4ELi2ELb0EEENS1_21CollectiveEpilogueBwdISB_SC_SE_Li256ELb1ELb0ELi2EEENS1_19SingleTileSchedulerILb1ELb0ELb0ELi128EEEEEEEEEvNT_6ParamsE:
        .type           _ZN7cutlass13device_kernelIN5flash19enable_sm80_to_sm89INS1_16FlashAttnBwdSm80INS1_25CollectiveMainloopBwdSm80ILi2ELi2EN4cute5tupleIJNS5_1CILi64EEENS7_ILi128EEENS7_ILi96EEEEEENS_10bfloat16_tEfNS_4arch4Sm80ELb0ELb0ELb0ELb1ELb0ELb0ELb0ELb0ELi2ELi2ELi4ELi2ELb0EEENS1_21CollectiveEpilogueBwdISB_SC_SE_Li256ELb1ELb0ELi2EEENS1_19SingleTileSchedulerILb1ELb0ELb0ELi128EEEEEEEEEvNT_6ParamsE,@function
        .size           _ZN7cutlass13device_kernelIN5flash19enable_sm80_to_sm89INS1_16FlashAttnBwdSm80INS1_25CollectiveMainloopBwdSm80ILi2ELi2EN4cute5tupleIJNS5_1CILi64EEENS7_ILi128EEENS7_ILi96EEEEEENS_10bfloat16_tEfNS_4arch4Sm80ELb0ELb0ELb0ELb1ELb0ELb0ELb0ELb0ELi2ELi2ELi4ELi2ELb0EEENS1_21CollectiveEpilogueBwdISB_SC_SE_Li256ELb1ELb0ELi2EEENS1_19SingleTileSchedulerILb1ELb0ELb0ELi128EEEEEEEEEvNT_6ParamsE,(.L_x_110 - _ZN7cutlass13device_kernelIN5flash19enable_sm80_to_sm89INS1_16FlashAttnBwdSm80INS1_25CollectiveMainloopBwdSm80ILi2ELi2EN4cute5tupleIJNS5_1CILi64EEENS7_ILi128EEENS7_ILi96EEEEEENS_10bfloat16_tEfNS_4arch4Sm80ELb0ELb0ELb0ELb1ELb0ELb0ELb0ELb0ELi2ELi2ELi4ELi2ELb0EEENS1_21CollectiveEpilogueBwdISB_SC_SE_Li256ELb1ELb0ELi2EEENS1_19SingleTileSchedulerILb1ELb0ELb0ELi128EEEEEEEEEvNT_6ParamsE)
        .other          _ZN7cutlass13device_kernelIN5flash19enable_sm80_to_sm89INS1_16FlashAttnBwdSm80INS1_25CollectiveMainloopBwdSm80ILi2ELi2EN4cute5tupleIJNS5_1CILi64EEENS7_ILi128EEENS7_ILi96EEEEEENS_10bfloat16_tEfNS_4arch4Sm80ELb0ELb0ELb0ELb1ELb0ELb0ELb0ELb0ELi2ELi2ELi4ELi2ELb0EEENS1_21CollectiveEpilogueBwdISB_SC_SE_Li256ELb1ELb0ELi2EEENS1_19SingleTileSchedulerILb1ELb0ELb0ELi128EEEEEEEEEvNT_6ParamsE,@"STO_CUDA_ENTRY STV_DEFAULT"
_ZN7cutlass13device_kernelIN5flash19enable_sm80_to_sm89INS1_16FlashAttnBwdSm80INS1_25CollectiveMainloopBwdSm80ILi2ELi2EN4cute5tupleIJNS5_1CILi64EEENS7_ILi128EEENS7_ILi96EEEEEENS_10bfloat16_tEfNS_4arch4Sm80ELb0ELb0ELb0ELb1ELb0ELb0ELb0ELb0ELi2ELi2ELi4ELi2ELb0EEENS1_21CollectiveEpilogueBwdISB_SC_SE_Li256ELb1ELb0ELi2EEENS1_19SingleTileSchedulerILb1ELb0ELb0ELi128EEEEEEEEEvNT_6ParamsE:
[----:B------:R-:W-:Y:S01]  /*0000*/  LDC R1, c[0x0][0x37c] ;  /* 0x0000df00ff017b82 */ /* 0x000fe20000000800 */
[----:B------:R-:W-:Y:S05]  /*0010*/  EXIT ;  /* 0x000000000000794d */ /* 0x000fea0003800000 */
.L_x_28:
        /* <DEDUP_REMOVED lines=14> */
.L_x_110:


//--------------------- .text._ZN7cutlass13device_kernelIN5flash19enable_sm80_to_sm89INS1_16FlashAttnBwdSm80INS1_25CollectiveMainloopBwdSm80ILi2ELi2EN4cute5tupleIJNS5_1CILi64EEENS7_ILi128EEENS7_ILi96EEEEEENS_10bfloat16_tEfNS_4arch4Sm80ELb0ELb0ELb0ELb1ELb1ELb0ELb0ELb0ELi2ELi2ELi4ELi2ELb0EEENS1_21CollectiveEpilogueBwdISB_SC_SE_Li256ELb1ELb0ELi2EEENS1_19SingleTileSchedulerILb1ELb0ELb0ELi128EEEEEEEEEvNT_6ParamsE --------------------------
	.section	.text._ZN7cutlass13device_kernelIN5flash19enable_sm80_to_sm89INS1_16FlashAttnBwdSm80INS1_25CollectiveMainloopBwdSm80ILi2ELi2EN4cute5tupleIJNS5_1CILi64EEENS7_ILi128EEENS7_ILi96EEEEEENS_10bfloat16_tEfNS_4arch4Sm80ELb0ELb0ELb0ELb1ELb1ELb0ELb0ELb0ELi2ELi2ELi4ELi2ELb0EEENS1_21CollectiveEpilogueBwdISB_SC_SE_Li256ELb1ELb0ELi2EEENS1_19SingleTileSchedulerILb1ELb0ELb0ELi128EEEEEEEEEvNT_6ParamsE,"ax",@progbits
	.align	128
.text._ZN7cutlass13device_kernelIN5flash19enable_sm80_to_sm89INS1_16FlashAttnBwdSm80INS1_25CollectiveMainloopBwdSm80ILi2ELi2EN4cute5tupleIJNS5_1CILi64EEENS7_ILi128EEENS7_ILi96EEEEEENS_10bfloat16_tEfNS_4arch4Sm80ELb0ELb0ELb0ELb1ELb1ELb0ELb0ELb0ELi2ELi2ELi4ELi2ELb0EEENS1_21CollectiveEpilogueBwdISB_SC_SE_Li256ELb1ELb0ELi2EEENS1_19SingleTileSchedulerILb1ELb0ELb0ELi128EEEEEEEEEvNT_6ParamsE:
        .type           _ZN7cutlass13device_kernelIN5flash19enable_sm80_to_sm89INS1_16FlashAttnBwdSm80INS1_25CollectiveMainloopBwdSm80ILi2ELi2EN4cute5tupleIJNS5_1CILi64EEENS7_ILi128EEENS7_ILi96EEEEEENS_10bfloat16_tEfNS_4arch4Sm80ELb0ELb0ELb0ELb1ELb1ELb0ELb0ELb0ELi2ELi2ELi4ELi2ELb0EEENS1_21CollectiveEpilogueBwdISB_SC_SE_Li256ELb1ELb0ELi2EEENS1_19SingleTileSchedulerILb1ELb0ELb0ELi128EEEEEEEEEvNT_6ParamsE,@function
        .size           _ZN7cutlass13device_kernelIN5flash19enable_sm80_to_sm89INS1_16FlashAttnBwdSm80INS1_25CollectiveMainloopBwdSm80ILi2ELi2EN4cute5tupleIJNS5_1CILi64EEENS7_ILi128EEENS7_ILi96EEEEEENS_10bfloat16_tEfNS_4arch4Sm80ELb0ELb0ELb0ELb1ELb1ELb0ELb0ELb0ELi2ELi2ELi4ELi2ELb0EEENS1_21CollectiveEpilogueBwdISB_SC_SE_Li256ELb1ELb0ELi2EEENS1_19SingleTileSchedulerILb1ELb0ELb0ELi128EEEEEEEEEvNT_6ParamsE,(.L_x_111 - _ZN7cutlass13device_kernelIN5flash19enable_sm80_to_sm89INS1_16FlashAttnBwdSm80INS1_25CollectiveMainloopBwdSm80ILi2ELi2EN4cute5tupleIJNS5_1CILi64EEENS7_ILi128EEENS7_ILi96EEEEEENS_10bfloat16_tEfNS_4arch4Sm80ELb0ELb0ELb0ELb1ELb1ELb0ELb0ELb0ELi2ELi2ELi4ELi2ELb0EEENS1_21CollectiveEpilogueBwdISB_SC_SE_Li256ELb1ELb0ELi2EEENS1_19SingleTileSchedulerILb1ELb0ELb0ELi128EEEEEEEEEvNT_6ParamsE)
        .other          _ZN7cutlass13device_kernelIN5flash19enable_sm80_to_sm89INS1_16FlashAttnBwdSm80INS1_25CollectiveMainloopBwdSm80ILi2ELi2EN4cute5tupleIJNS5_1CILi64EEENS7_ILi128EEENS7_ILi96EEEEEENS_10bfloat16_tEfNS_4arch4Sm80ELb0ELb0ELb0ELb1ELb1ELb0ELb0ELb0ELi2ELi2ELi4ELi2ELb0EEENS1_21CollectiveEpilogueBwdISB_SC_SE_Li256ELb1ELb0ELi2EEENS1_19SingleTileSchedulerILb1ELb0ELb0ELi128EEEEEEEEEvNT_6ParamsE,@"STO_CUDA_ENTRY STV_DEFAULT"
_ZN7cutlass13device_kernelIN5flash19enable_sm80_to_sm89INS1_16FlashAttnBwdSm80INS1_25CollectiveMainloopBwdSm80ILi2ELi2EN4cute5tupleIJNS5_1CILi64EEENS7_ILi128EEENS7_ILi96EEEEEENS_10bfloat16_tEfNS_4arch4Sm80ELb0ELb0ELb0ELb1ELb1ELb0ELb0ELb0ELi2ELi2ELi4ELi2ELb0EEENS1_21CollectiveEpilogueBwdISB_SC_SE_Li256ELb1ELb0ELi2EEENS1_19SingleTileSchedulerILb1ELb0ELb0ELi128EEEEEEEEEvNT_6ParamsE:
[----:B------:R-:W-:Y:S01]  /*0000*/  LDC R1, c[0x0][0x37c] ;  /* 0x0000df00ff017b82 */ /* 0x000fe20000000800 */
[----:B------:R-:W-:Y:S05]  /*0010*/  EXIT ;  /* 0x000000000000794d */ /* 0x000fea0003800000 */
.L_x_29:
        /* <DEDUP_REMOVED lines=14> */
.L_x_111:


//--------------------- .text._ZN7cutlass13device_kernelIN5flash19enable_sm80_to_sm89INS1_16FlashAttnBwdSm80INS1_25CollectiveMainloopBwdSm80ILi2ELi2EN4cute5tupleIJNS5_1CILi64EEENS7_ILi128EEENS7_ILi96EEEEEENS_10bfloat16_tEfNS_4arch4Sm80ELb0ELb0ELb0ELb1ELb0ELb0ELb0ELb0ELi2ELi2ELi4ELi2ELb0EEENS1_24CollectiveEpilogueBwdGQAISB_fSE_Li256ELb1ELb0EEENS1_19SingleTileSchedulerILb1ELb0ELb0ELi128EEEEEEEEEvNT_6ParamsE --------------------------
	.section	.text._ZN7cutlass13device_kernelIN5flash19enable_sm80_to_sm89INS1_16FlashAttnBwdSm80INS1_25CollectiveMainloopBwdSm80ILi2ELi2EN4cute5tupleIJNS5_1CILi64EEENS7_ILi128EEENS7_ILi96EEEEEENS_10bfloat16_tEfNS_4arch4Sm80ELb0ELb0ELb0ELb1ELb0ELb0ELb0ELb0ELi2ELi2ELi4ELi2ELb0EEENS1_24CollectiveEpilogueBwdGQAISB_fSE_Li256ELb1ELb0EEENS1_19SingleTileSchedulerILb1ELb0ELb0ELi128EEEEEEEEEvNT_6ParamsE,"ax",@progbits
	.align	128
.text._ZN7cutlass13device_kernelIN5flash19enable_sm80_to_sm89INS1_16FlashAttnBwdSm80INS1_25CollectiveMainloopBwdSm80ILi2ELi2EN4cute5tupleIJNS5_1CILi64EEENS7_ILi128EEENS7_ILi96EEEEEENS_10bfloat16_tEfNS_4arch4Sm80ELb0ELb0ELb0ELb1ELb0ELb0ELb0ELb0ELi2ELi2ELi4ELi2ELb0EEENS1_24CollectiveEpilogueBwdGQAISB_fSE_Li256ELb1ELb0EEENS1_19SingleTileSchedulerILb1ELb0ELb0ELi128EEEEEEEEEvNT_6ParamsE:
        .type           _ZN7cutlass13device_kernelIN5flash19enable_sm80_to_sm89INS1_16FlashAttnBwdSm80INS1_25CollectiveMainloopBwdSm80ILi2ELi2EN4cute5tupleIJNS5_1CILi64EEENS7_ILi128EEENS7_ILi96EEEEEENS_10bfloat16_tEfNS_4arch4Sm80ELb0ELb0ELb0ELb1ELb0ELb0ELb0ELb0ELi2ELi2ELi4ELi2ELb0EEENS1_24CollectiveEpilogueBwdGQAISB_fSE_Li256ELb1ELb0EEENS1_19SingleTileSchedulerILb1ELb0ELb0ELi128EEEEEEEEEvNT_6ParamsE,@function
        .size           _ZN7cutlass13device_kernelIN5flash19enable_sm80_to_sm89INS1_16FlashAttnBwdSm80INS1_25CollectiveMainloopBwdSm80ILi2ELi2EN4cute5tupleIJNS5_1CILi64EEENS7_ILi128EEENS7_ILi96EEEEEENS_10bfloat16_tEfNS_4arch4Sm80ELb0ELb0ELb0ELb1ELb0ELb0ELb0ELb0ELi2ELi2ELi4ELi2ELb0EEENS1_24CollectiveEpilogueBwdGQAISB_fSE_Li256ELb1ELb0EEENS1_19SingleTileSchedulerILb1ELb0ELb0ELi128EEEEEEEEEvNT_6ParamsE,(.L_x_112 - _ZN7cutlass13device_kernelIN5flash19enable_sm80_to_sm89INS1_16FlashAttnBwdSm80INS1_25CollectiveMainloopBwdSm80ILi2ELi2EN4cute5tupleIJNS5_1CILi64EEENS7_ILi128EEENS7_ILi96EEEEEENS_10bfloat16_tEfNS_4arch4Sm80ELb0ELb0ELb0ELb1ELb0ELb0ELb0ELb0ELi2ELi2ELi4ELi2ELb0EEENS1_24CollectiveEpilogueBwdGQAISB_fSE_Li256ELb1ELb0EEENS1_19SingleTileSchedulerILb1ELb0ELb0ELi128EEEEEEEEEvNT_6ParamsE)
        .other          _ZN7cutlass13device_kernelIN5flash19enable_sm80_to_sm89INS1_16FlashAttnBwdSm80INS1_25CollectiveMainloopBwdSm80ILi2ELi2EN4cute5tupleIJNS5_1CILi64EEENS7_ILi128EEENS7_ILi96EEEEEENS_10bfloat16_tEfNS_4arch4Sm80ELb0ELb0ELb0ELb1ELb0ELb0ELb0ELb0ELi2ELi2ELi4ELi2ELb0EEENS1_24CollectiveEpilogueBwdGQAISB_fSE_Li256ELb1ELb0EEENS1_19SingleTileSchedulerILb1ELb0ELb0ELi128EEEEEEEEEvNT_6ParamsE,@"STO_CUDA_ENTRY STV_DEFAULT"
_ZN7cutlass13device_kernelIN5flash19enable_sm80_to_sm89INS1_16FlashAttnBwdSm80INS1_25CollectiveMainloopBwdSm80ILi2ELi2EN4cute5tupleIJNS5_1CILi64EEENS7_ILi128EEENS7_ILi96EEEEEENS_10bfloat16_tEfNS_4arch4Sm80ELb0ELb0ELb0ELb1ELb0ELb0ELb0ELb0ELi2ELi2ELi4ELi2ELb0EEENS1_24CollectiveEpilogueBwdGQAISB_fSE_Li256ELb1ELb0EEENS1_19SingleTileSchedulerILb1ELb0ELb0ELi128EEEEEEEEEvNT_6ParamsE:
[----:B------:R-:W-:Y:S01]  /*0000*/  LDC R1, c[0x0][0x37c] ;  /* 0x0000df00ff017b82 */ /* 0x000fe20000000800 */
[----:B------:R-:W-:Y:S05]  /*0010*/  EXIT ;  /* 0x000000000000794d */ /* 0x000fea0003800000 */
.L_x_30:
        /* <DEDUP_REMOVED lines=14> */
.L_x_112:


//--------------------- .text._ZN7cutlass13device_kernelIN5flash19enable_sm80_to_sm89INS1_16FlashAttnBwdSm80INS1_25CollectiveMainloopBwdSm80ILi2ELi2EN4cute5tupleIJNS5_1CILi64EEENS7_ILi128EEENS7_ILi96EEEEEENS_10bfloat16_tEfNS_4arch4Sm80ELb0ELb0ELb0ELb1ELb1ELb0ELb0ELb0ELi2ELi2ELi4ELi2ELb0EEENS1_24CollectiveEpilogueBwdGQAISB_fSE_Li256ELb1ELb1EEENS1_19SingleTileSchedulerILb1ELb0ELb0ELi128EEEEEEEEEvNT_6ParamsE --------------------------
	.section	.text._ZN7cutlass13device_kernelIN5flash19enable_sm80_to_sm89INS1_16FlashAttnBwdSm80INS1_25CollectiveMainloopBwdSm80ILi2ELi2EN4cute5tupleIJNS5_1CILi64EEENS7_ILi128EEENS7_ILi96EEEEEENS_10bfloat16_tEfNS_4arch4Sm80ELb0ELb0ELb0ELb1ELb1ELb0ELb0ELb0ELi2ELi2ELi4ELi2ELb0EEENS1_24CollectiveEpilogueBwdGQAISB_fSE_Li256ELb1ELb1EEENS1_19SingleTileSchedulerILb1ELb0ELb0ELi128EEEEEEEEEvNT_6ParamsE,"ax",@progbits
	.align	128
.text._ZN7cutlass13device_kernelIN5flash19enable_sm80_to_sm89INS1_16FlashAttnBwdSm80INS1_25CollectiveMainloopBwdSm80ILi2ELi2EN4cute5tupleIJNS5_1CILi64EEENS7_ILi128EEENS7_ILi96EEEEEENS_10bfloat16_tEfNS_4arch4Sm80ELb0ELb0ELb0ELb1ELb1ELb0ELb0ELb0ELi2ELi2ELi4ELi2ELb0EEENS1_24CollectiveEpilogueBwdGQAISB_fSE_Li256ELb1ELb1EEENS1_19SingleTileSchedulerILb1ELb0ELb0ELi128EEEEEEEEEvNT_6ParamsE:
        .type           _ZN7cutlass13device_kernelIN5flash19enable_sm80_to_sm89INS1_16FlashAttnBwdSm80INS1_25CollectiveMainloopBwdSm80ILi2ELi2EN4cute5tupleIJNS5_1CILi64EEENS7_ILi128EEENS7_ILi96EEEEEENS_10bfloat16_tEfNS_4arch4Sm80ELb0ELb0ELb0ELb1ELb1ELb0ELb0ELb0ELi2ELi2ELi4ELi2ELb0EEENS1_24CollectiveEpilogueBwdGQAISB_fSE_Li256ELb1ELb1EEENS1_19SingleTileSchedulerILb1ELb0ELb0ELi128EEEEEEEEEvNT_6ParamsE,@function
        .size           _ZN7cutlass13device_kernelIN5flash19enable_sm80_to_sm89INS1_16FlashAttnBwdSm80INS1_25CollectiveMainloopBwdSm80ILi2ELi2EN4cute5tupleIJNS5_1CILi64EEENS7_ILi128EEENS7_ILi96EEEEEENS_10bfloat16_tEfNS_4arch4Sm80ELb0ELb0ELb0ELb1ELb1ELb0ELb0ELb0ELi2ELi2ELi4ELi2ELb0EEENS1_24CollectiveEpilogueBwdGQAISB_fSE_Li256ELb1ELb1EEENS1_19SingleTileSchedulerILb1ELb0ELb0ELi128EEEEEEEEEvNT_6ParamsE,(.L_x_113 - _ZN7cutlass13device_kernelIN5flash19enable_sm80_to_sm89INS1_16FlashAttnBwdSm80INS1_25CollectiveMainloopBwdSm80ILi2ELi2EN4cute5tupleIJNS5_1CILi64EEENS7_ILi128EEENS7_ILi96EEEEEENS_10bfloat16_tEfNS_4arch4Sm80ELb0ELb0ELb0ELb1ELb1ELb0ELb0ELb0ELi2ELi2ELi4ELi2ELb0EEENS1_24CollectiveEpilogueBwdGQAISB_fSE_Li256ELb1ELb1EEENS1_19SingleTileSchedulerILb1ELb0ELb0ELi128EEEEEEEEEvNT_6ParamsE)
        .other          _ZN7cutlass13device_kernelIN5flash19enable_sm80_to_sm89INS1_16FlashAttnBwdSm80INS1_25CollectiveMainloopBwdSm80ILi2ELi2EN4cute5tupleIJNS5_1CILi64EEENS7_ILi128EEENS7_ILi96EEEEEENS_10bfloat16_tEfNS_4arch4Sm80ELb0ELb0ELb0ELb1ELb1ELb0ELb0ELb0ELi2ELi2ELi4ELi2ELb0EEENS1_24CollectiveEpilogueBwdGQAISB_fSE_Li256ELb1ELb1EEENS1_19SingleTileSchedulerILb1ELb0ELb0ELi128EEEEEEEEEvNT_6ParamsE,@"STO_CUDA_ENTRY STV_DEFAULT"
_ZN7cutlass13device_kernelIN5flash19enable_sm80_to_sm89INS1_16FlashAttnBwdSm80INS1_25CollectiveMainloopBwdSm80ILi2ELi2EN4cute5tupleIJNS5_1CILi64EEENS7_ILi128EEENS7_ILi96EEEEEENS_10bfloat16_tEfNS_4arch4Sm80ELb0ELb0ELb0ELb1ELb1ELb0ELb0ELb0ELi2ELi2ELi4ELi2ELb0EEENS1_24CollectiveEpilogueBwdGQAISB_fSE_Li256ELb1ELb1EEENS1_19SingleTileSchedulerILb1ELb0ELb0ELi128EEEEEEEEEvNT_6ParamsE:
[----:B------:R-:W-:Y:S01]  /*0000*/  LDC R1, c[0x0][0x37c] ;  /* 0x0000df00ff017b82 */ /* 0x000fe20000000800 */
[----:B------:R-:W-:Y:S05]  /*0010*/  EXIT ;  /* 0x000000000000794d */ /* 0x000fea0003800000 */
.L_x_31:
        /* <DEDUP_REMOVED lines=14> */
.L_x_113:


//--------------------- .text._ZN7cutlass13device_kernelIN5flash19enable_sm80_to_sm89INS1_16FlashAttnBwdSm80INS1_25CollectiveMainloopBwdSm80ILi2ELi2EN4cute5tupleIJNS5_1CILi64EEENS7_ILi128EEENS7_ILi96EEEEEENS_10bfloat16_tEfNS_4arch4Sm80ELb0ELb1ELb0ELb0ELb0ELb0ELb0ELb0ELi2ELi2ELi4ELi2ELb0EEENS1_21CollectiveEpilogueBwdISB_SC_SE_Li256ELb0ELb0ELi2EEENS1_19SingleTileSchedulerILb0ELb0ELb0ELi128EEEEEEEEEvNT_6ParamsE --------------------------
	.section	.text._ZN7cutlass13device_kernelIN5flash19enable_sm80_to_sm89INS1_16FlashAttnBwdSm80INS1_25CollectiveMainloopBwdSm80ILi2ELi2EN4cute5tupleIJNS5_1CILi64EEENS7_ILi128EEENS7_ILi96EEEEEENS_10bfloat16_tEfNS_4arch4Sm80ELb0ELb1ELb0ELb0ELb0ELb0ELb0ELb0ELi2ELi2ELi4ELi2ELb0EEENS1_21CollectiveEpilogueBwdISB_SC_SE_Li256ELb0ELb0ELi2EEENS1_19SingleTileSchedulerILb0ELb0ELb0ELi128EEEEEEEEEvNT_6ParamsE,"ax",@progbits
	.align	128
.text._ZN7cutlass13device_kernelIN5flash19enable_sm80_to_sm89INS1_16FlashAttnBwdSm80INS1_25CollectiveMainloopBwdSm80ILi2ELi2EN4cute5tupleIJNS5_1CILi64EEENS7_ILi128EEENS7_ILi96EEEEEENS_10bfloat16_tEfNS_4arch4Sm80ELb0ELb1ELb0ELb0ELb0ELb0ELb0ELb0ELi2ELi2ELi4ELi2ELb0EEENS1_21CollectiveEpilogueBwdISB_SC_SE_Li256ELb0ELb0ELi2EEENS1_19SingleTileSchedulerILb0ELb0ELb0ELi128EEEEEEEEEvNT_6ParamsE:
        .type           _ZN7cutlass13device_kernelIN5flash19enable_sm80_to_sm89INS1_16FlashAttnBwdSm80INS1_25CollectiveMainloopBwdSm80ILi2ELi2EN4cute5tupleIJNS5_1CILi64EEENS7_ILi128EEENS7_ILi96EEEEEENS_10bfloat16_tEfNS_4arch4Sm80ELb0ELb1ELb0ELb0ELb0ELb0ELb0ELb0ELi2ELi2ELi4ELi2ELb0EEENS1_21CollectiveEpilogueBwdISB_SC_SE_Li256ELb0ELb0ELi2EEENS1_19SingleTileSchedulerILb0ELb0ELb0ELi128EEEEEEEEEvNT_6ParamsE,@function
        .size           _ZN7cutlass13device_kernelIN5flash19enable_sm80_to_sm89INS1_16FlashAttnBwdSm80INS1_25CollectiveMainloopBwdSm80ILi2ELi2EN4cute5tupleIJNS5_1CILi64EEENS7_ILi128EEENS7_ILi96EEEEEENS_10bfloat16_tEfNS_4arch4Sm80ELb0ELb1ELb0ELb0ELb0ELb0ELb0ELb0ELi2ELi2ELi4ELi2ELb0EEENS1_21CollectiveEpilogueBwdISB_SC_SE_Li256ELb0ELb0ELi2EEENS1_19SingleTileSchedulerILb0ELb0ELb0ELi128EEEEEEEEEvNT_6ParamsE,(.L_x_114 - _ZN7cutlass13device_kernelIN5flash19enable_sm80_to_sm89INS1_16FlashAttnBwdSm80INS1_25CollectiveMainloopBwdSm80ILi2ELi2EN4cute5tupleIJNS5_1CILi64EEENS7_ILi128EEENS7_ILi96EEEEEENS_10bfloat16_tEfNS_4arch4Sm80ELb0ELb1ELb0ELb0ELb0ELb0ELb0ELb0ELi2ELi2ELi4ELi2ELb0EEENS1_21CollectiveEpilogueBwdISB_SC_SE_Li256ELb0ELb0ELi2EEENS1_19SingleTileSchedulerILb0ELb0ELb0ELi128EEEEEEEEEvNT_6ParamsE)
        .other          _ZN7cutlass13device_kernelIN5flash19enable_sm80_to_sm89INS1_16FlashAttnBwdSm80INS1_25CollectiveMainloopBwdSm80ILi2ELi2EN4cute5tupleIJNS5_1CILi64EEENS7_ILi128EEENS7_ILi96EEEEEENS_10bfloat16_tEfNS_4arch4Sm80ELb0ELb1ELb0ELb0ELb0ELb0ELb0ELb0ELi2ELi2ELi4ELi2ELb0EEENS1_21CollectiveEpilogueBwdISB_SC_SE_Li256ELb0ELb0ELi2EEENS1_19SingleTileSchedulerILb0ELb0ELb0ELi128EEEEEEEEEvNT_6ParamsE,@"STO_CUDA_ENTRY STV_DEFAULT"
_ZN7cutlass13device_kernelIN5flash19enable_sm80_to_sm89INS1_16FlashAttnBwdSm80INS1_25CollectiveMainloopBwdSm80ILi2ELi2EN4cute5tupleIJNS5_1CILi64EEENS7_ILi128EEENS7_ILi96EEEEEENS_10bfloat16_tEfNS_4arch4Sm80ELb0ELb1ELb0ELb0ELb0ELb0ELb0ELb0ELi2ELi2ELi4ELi2ELb0EEENS1_21CollectiveEpilogueBwdISB_SC_SE_Li256ELb0ELb0ELi2EEENS1_19SingleTileSchedulerILb0ELb0ELb0ELi128EEEEEEEEEvNT_6ParamsE:
[----:B------:R-:W-:Y:S01]  /*0000*/  LDC R1, c[0x0][0x37c] ;  /* 0x0000df00ff017b82 */ /* 0x000fe20000000800 */
[----:B------:R-:W-:Y:S05]  /*0010*/  EXIT ;  /* 0x000000000000794d */ /* 0x000fea0003800000 */
.L_x_32:
        /* <DEDUP_REMOVED lines=14> */
.L_x_114:


//--------------------- .text._ZN7cutlass13device_kernelIN5flash19enable_sm80_to_sm89INS1_16FlashAttnBwdSm80INS1_25CollectiveMainloopBwdSm80ILi2ELi2EN4cute5tupleIJNS5_1CILi64EEENS7_ILi128EEENS7_ILi96EEEEEENS_10bfloat16_tEfNS_4arch4Sm80ELb0ELb1ELb0ELb0ELb1ELb0ELb0ELb0ELi2ELi2ELi4ELi2ELb0EEENS1_21CollectiveEpilogueBwdISB_SC_SE_Li256ELb0ELb0ELi2EEENS1_19SingleTileSchedulerILb0ELb0ELb0ELi128EEEEEEEEEvNT_6ParamsE --------------------------
	.section	.text._ZN7cutlass13device_kernelIN5flash19enable_sm80_to_sm89INS1_16FlashAttnBwdSm80INS1_25CollectiveMainloopBwdSm80ILi2ELi2EN4cute5tupleIJNS5_1CILi64EEENS7_ILi128EEENS7_ILi96EEEEEENS_10bfloat16_tEfNS_4arch4Sm80ELb0ELb1ELb0ELb0ELb1ELb0ELb0ELb0ELi2ELi2ELi4ELi2ELb0EEENS1_21CollectiveEpilogueBwdISB_SC_SE_Li256ELb0ELb0ELi2EEENS1_19SingleTileSchedulerILb0ELb0ELb0ELi128EEEEEEEEEvNT_6ParamsE,"ax",@progbits
	.align	128
.text._ZN7cutlass13device_kernelIN5flash19enable_sm80_to_sm89INS1_16FlashAttnBwdSm80INS1_25CollectiveMainloopBwdSm80ILi2ELi2EN4cute5tupleIJNS5_1CILi64EEENS7_ILi128EEENS7_ILi96EEEEEENS_10bfloat16_tEfNS_4arch4Sm80ELb0ELb1ELb0ELb0ELb1ELb0ELb0ELb0ELi2ELi2ELi4ELi2ELb0EEENS1_21CollectiveEpilogueBwdISB_SC_SE_Li256ELb0ELb0ELi2EEENS1_19SingleTileSchedulerILb0ELb0ELb0ELi128EEEEEEEEEvNT_6ParamsE:
        .type           _ZN7cutlass13device_kernelIN5flash19enable_sm80_to_sm89INS1_16FlashAttnBwdSm80INS1_25CollectiveMainloopBwdSm80ILi2ELi2EN4cute5tupleIJNS5_1CILi64EEENS7_ILi128EEENS7_ILi96EEEEEENS_10bfloat16_tEfNS_4arch4Sm80ELb0ELb1ELb0ELb0ELb1ELb0ELb0ELb0ELi2ELi2ELi4ELi2ELb0EEENS1_21CollectiveEpilogueBwdISB_SC_SE_Li256ELb0ELb0ELi2EEENS1_19SingleTileSchedulerILb0ELb0ELb0ELi128EEEEEEEEEvNT_6ParamsE,@function
        .size           _ZN7cutlass13device_kernelIN5flash19enable_sm80_to_sm89INS1_16FlashAttnBwdSm80INS1_25CollectiveMainloopBwdSm80ILi2ELi2EN4cute5tupleIJNS5_1CILi64EEENS7_ILi128EEENS7_ILi96EEEEEENS_10bfloat16_tEfNS_4arch4Sm80ELb0ELb1ELb0ELb0ELb1ELb0ELb0ELb0ELi2ELi2ELi4ELi2ELb0EEENS1_21CollectiveEpilogueBwdISB_SC_SE_Li256ELb0ELb0ELi2EEENS1_19SingleTileSchedulerILb0ELb0ELb0ELi128EEEEEEEEEvNT_6ParamsE,(.L_x_115 - _ZN7cutlass13device_kernelIN5flash19enable_sm80_to_sm89INS1_16FlashAttnBwdSm80INS1_25CollectiveMainloopBwdSm80ILi2ELi2EN4cute5tupleIJNS5_1CILi64EEENS7_ILi128EEENS7_ILi96EEEEEENS_10bfloat16_tEfNS_4arch4Sm80ELb0ELb1ELb0ELb0ELb1ELb0ELb0ELb0ELi2ELi2ELi4ELi2ELb0EEENS1_21CollectiveEpilogueBwdISB_SC_SE_Li256ELb0ELb0ELi2EEENS1_19SingleTileSchedulerILb0ELb0ELb0ELi128EEEEEEEEEvNT_6ParamsE)
        .other          _ZN7cutlass13device_kernelIN5flash19enable_sm80_to_sm89INS1_16FlashAttnBwdSm80INS1_25CollectiveMainloopBwdSm80ILi2ELi2EN4cute5tupleIJNS5_1CILi64EEENS7_ILi128EEENS7_ILi96EEEEEENS_10bfloat16_tEfNS_4arch4Sm80ELb0ELb1ELb0ELb0ELb1ELb0ELb0ELb0ELi2ELi2ELi4ELi2ELb0EEENS1_21CollectiveEpilogueBwdISB_SC_SE_Li256ELb0ELb0ELi2EEENS1_19SingleTileSchedulerILb0ELb0ELb0ELi128EEEEEEEEEvNT_6ParamsE,@"STO_CUDA_ENTRY STV_DEFAULT"
_ZN7cutlass13device_kernelIN5flash19enable_sm80_to_sm89INS1_16FlashAttnBwdSm80INS1_25CollectiveMainloopBwdSm80ILi2ELi2EN4cute5tupleIJNS5_1CILi64EEENS7_ILi128EEENS7_ILi96EEEEEENS_10bfloat16_tEfNS_4arch4Sm80ELb0ELb1ELb0ELb0ELb1ELb0ELb0ELb0ELi2ELi2ELi4ELi2ELb0EEENS1_21CollectiveEpilogueBwdISB_SC_SE_Li256ELb0ELb0ELi2EEENS1_19SingleTileSchedulerILb0ELb0ELb0ELi128EEEEEEEEEvNT_6ParamsE:
[----:B------:R-:W-:Y:S01]  /*0000*/  LDC R1, c[0x0][0x37c] ;  /* 0x0000df00ff017b82 */ /* 0x000fe20000000800 */
[----:B------:R-:W-:Y:S05]  /*0010*/  EXIT ;  /* 0x000000000000794d */ /* 0x000fea0003800000 */
.L_x_33:
        /* <DEDUP_REMOVED lines=14> */
.L_x_115:


//--------------------- .text._ZN7cutlass13device_kernelIN5flash19enable_sm80_to_sm89INS1_16FlashAttnBwdSm80INS1_25CollectiveMainloopBwdSm80ILi2ELi2EN4cute5tupleIJNS5_1CILi64EEENS7_ILi128EEENS7_ILi96EEEEEENS_10bfloat16_tEfNS_4arch4Sm80ELb0ELb1ELb0ELb0ELb0ELb0ELb0ELb0ELi2ELi2ELi4ELi2ELb0EEENS1_24CollectiveEpilogueBwdGQAISB_fSE_Li256ELb0ELb0EEENS1_19SingleTileSchedulerILb0ELb0ELb0ELi128EEEEEEEEEvNT_6ParamsE --------------------------
	.section	.text._ZN7cutlass13device_kernelIN5flash19enable_sm80_to_sm89INS1_16FlashAttnBwdSm80INS1_25CollectiveMainloopBwdSm80ILi2ELi2EN4cute5tupleIJNS5_1CILi64EEENS7_ILi128EEENS7_ILi96EEEEEENS_10bfloat16_tEfNS_4arch4Sm80ELb0ELb1ELb0ELb0ELb0ELb0ELb0ELb0ELi2ELi2ELi4ELi2ELb0EEENS1_24CollectiveEpilogueBwdGQAISB_fSE_Li256ELb0ELb0EEENS1_19SingleTileSchedulerILb0ELb0ELb0ELi128EEEEEEEEEvNT_6ParamsE,"ax",@progbits
	.align	128
.text._ZN7cutlass13device_kernelIN5flash19enable_sm80_to_sm89INS1_16FlashAttnBwdSm80INS1_25CollectiveMainloopBwdSm80ILi2ELi2EN4cute5tupleIJNS5_1CILi64EEENS7_ILi128EEENS7_ILi96EEEEEENS_10bfloat16_tEfNS_4arch4Sm80ELb0ELb1ELb0ELb0ELb0ELb0ELb0ELb0ELi2ELi2ELi4ELi2ELb0EEENS1_24CollectiveEpilogueBwdGQAISB_fSE_Li256ELb0ELb0EEENS1_19SingleTileSchedulerILb0ELb0ELb0ELi128EEEEEEEEEvNT_6ParamsE:
        .type           _ZN7cutlass13device_kernelIN5flash19enable_sm80_to_sm89INS1_16FlashAttnBwdSm80INS1_25CollectiveMainloopBwdSm80ILi2ELi2EN4cute5tupleIJNS5_1CILi64EEENS7_ILi128EEENS7_ILi96EEEEEENS_10bfloat16_tEfNS_4arch4Sm80ELb0ELb1ELb0ELb0ELb0ELb0ELb0ELb0ELi2ELi2ELi4ELi2ELb0EEENS1_24CollectiveEpilogueBwdGQAISB_fSE_Li256ELb0ELb0EEENS1_19SingleTileSchedulerILb0ELb0ELb0ELi128EEEEEEEEEvNT_6ParamsE,@function
        .size           _ZN7cutlass13device_kernelIN5flash19enable_sm80_to_sm89INS1_16FlashAttnBwdSm80INS1_25CollectiveMainloopBwdSm80ILi2ELi2EN4cute5tupleIJNS5_1CILi64EEENS7_ILi128EEENS7_ILi96EEEEEENS_10bfloat16_tEfNS_4arch4Sm80ELb0ELb1ELb0ELb0ELb0ELb0ELb0ELb0ELi2ELi2ELi4ELi2ELb0EEENS1_24CollectiveEpilogueBwdGQAISB_fSE_Li256ELb0ELb0EEENS1_19SingleTileSchedulerILb0ELb0ELb0ELi128EEEEEEEEEvNT_6ParamsE,(.L_x_116 - _ZN7cutlass13device_kernelIN5flash19enable_sm80_to_sm89INS1_16FlashAttnBwdSm80INS1_25CollectiveMainloopBwdSm80ILi2ELi2EN4cute5tupleIJNS5_1CILi64EEENS7_ILi128EEENS7_ILi96EEEEEENS_10bfloat16_tEfNS_4arch4Sm80ELb0ELb1ELb0ELb0ELb0ELb0ELb0ELb0ELi2ELi2ELi4ELi2ELb0EEENS1_24CollectiveEpilogueBwdGQAISB_fSE_Li256ELb0ELb0EEENS1_19SingleTileSchedulerILb0ELb0ELb0ELi128EEEEEEEEEvNT_6ParamsE)
        .other          _ZN7cutlass13device_kernelIN5flash19enable_sm80_to_sm89INS1_16FlashAttnBwdSm80INS1_25CollectiveMainloopBwdSm80ILi2ELi2EN4cute5tupleIJNS5_1CILi64EEENS7_ILi128EEENS7_ILi96EEEEEENS_10bfloat16_tEfNS_4arch4Sm80ELb0ELb1ELb0ELb0ELb0ELb0ELb0ELb0ELi2ELi2ELi4ELi2ELb0EEENS1_24CollectiveEpilogueBwdGQAISB_fSE_Li256ELb0ELb0EEENS1_19SingleTileSchedulerILb0ELb0ELb0ELi128EEEEEEEEEvNT_6ParamsE,@"STO_CUDA_ENTRY STV_DEFAULT"
_ZN7cutlass13device_kernelIN5flash19enable_sm80_to_sm89INS1_16FlashAttnBwdSm80INS1_25CollectiveMainloopBwdSm80ILi2ELi2EN4cute5tupleIJNS5_1CILi64EEENS7_ILi128EEENS7_ILi96EEEEEENS_10bfloat16_tEfNS_4arch4Sm80ELb0ELb1ELb0ELb0ELb0ELb0ELb0ELb0ELi2ELi2ELi4ELi2ELb0EEENS1_24CollectiveEpilogueBwdGQAISB_fSE_Li256ELb0ELb0EEENS1_19SingleTileSchedulerILb0ELb0ELb0ELi128EEEEEEEEEvNT_6ParamsE:
[----:B------:R-:W-:Y:S01]  /*0000*/  LDC R1, c[0x0][0x37c] ;  /* 0x0000df00ff017b82 */ /* 0x000fe20000000800 */
[----:B------:R-:W-:Y:S05]  /*0010*/  EXIT ;  /* 0x000000000000794d */ /* 0x000fea0003800000 */
.L_x_34:
        /* <DEDUP_REMOVED lines=14> */
.L_x_116:


//--------------------- .text._ZN7cutlass13device_kernelIN5flash19enable_sm80_to_sm89INS1_16FlashAttnBwdSm80INS1_25CollectiveMainloopBwdSm80ILi2ELi2EN4cute5tupleIJNS5_1CILi64EEENS7_ILi128EEENS7_ILi96EEEEEENS_10bfloat16_tEfNS_4arch4Sm80ELb0ELb1ELb0ELb0ELb1ELb0ELb0ELb0ELi2ELi2ELi4ELi2ELb0EEENS1_24CollectiveEpilogueBwdGQAISB_fSE_Li256ELb0ELb1EEENS1_19SingleTileSchedulerILb0ELb0ELb0ELi128EEEEEEEEEvNT_6ParamsE --------------------------
	.section	.text._ZN7cutlass13device_kernelIN5flash19enable_sm80_to_sm89INS1_16FlashAttnBwdSm80INS1_25CollectiveMainloopBwdSm80ILi2ELi2EN4cute5tupleIJNS5_1CILi64EEENS7_ILi128EEENS7_ILi96EEEEEENS_10bfloat16_tEfNS_4arch4Sm80ELb0ELb1ELb0ELb0ELb1ELb0ELb0ELb0ELi2ELi2ELi4ELi2ELb0EEENS1_24CollectiveEpilogueBwdGQAISB_fSE_Li256ELb0ELb1EEENS1_19SingleTileSchedulerILb0ELb0ELb0ELi128EEEEEEEEEvNT_6ParamsE,"ax",@progbits
	.align	128
.text._ZN7cutlass13device_kernelIN5flash19enable_sm80_to_sm89INS1_16FlashAttnBwdSm80INS1_25CollectiveMainloopBwdSm80ILi2ELi2EN4cute5tupleIJNS5_1CILi64EEENS7_ILi128EEENS7_ILi96EEEEEENS_10bfloat16_tEfNS_4arch4Sm80ELb0ELb1ELb0ELb0ELb1ELb0ELb0ELb0ELi2ELi2ELi4ELi2ELb0EEENS1_24CollectiveEpilogueBwdGQAISB_fSE_Li256ELb0ELb1EEENS1_19SingleTileSchedulerILb0ELb0ELb0ELi128EEEEEEEEEvNT_6ParamsE:
        .type           _ZN7cutlass13device_kernelIN5flash19enable_sm80_to_sm89INS1_16FlashAttnBwdSm80INS1_25CollectiveMainloopBwdSm80ILi2ELi2EN4cute5tupleIJNS5_1CILi64EEENS7_ILi128EEENS7_ILi96EEEEEENS_10bfloat16_tEfNS_4arch4Sm80ELb0ELb1ELb0ELb0ELb1ELb0ELb0ELb0ELi2ELi2ELi4ELi2ELb0EEENS1_24CollectiveEpilogueBwdGQAISB_fSE_Li256ELb0ELb1EEENS1_19SingleTileSchedulerILb0ELb0ELb0ELi128EEEEEEEEEvNT_6ParamsE,@function
        .size           _ZN7cutlass13device_kernelIN5flash19enable_sm80_to_sm89INS1_16FlashAttnBwdSm80INS1_25CollectiveMainloopBwdSm80ILi2ELi2EN4cute5tupleIJNS5_1CILi64EEENS7_ILi128EEENS7_ILi96EEEEEENS_10bfloat16_tEfNS_4arch4Sm80ELb0ELb1ELb0ELb0ELb1ELb0ELb0ELb0ELi2ELi2ELi4ELi2ELb0EEENS1_24CollectiveEpilogueBwdGQAISB_fSE_Li256ELb0ELb1EEENS1_19SingleTileSchedulerILb0ELb0ELb0ELi128EEEEEEEEEvNT_6ParamsE,(.L_x_117 - _ZN7cutlass13device_kernelIN5flash19enable_sm80_to_sm89INS1_16FlashAttnBwdSm80INS1_25CollectiveMainloopBwdSm80ILi2ELi2EN4cute5tupleIJNS5_1CILi64EEENS7_ILi128EEENS7_ILi96EEEEEENS_10bfloat16_tEfNS_4arch4Sm80ELb0ELb1ELb0ELb0ELb1ELb0ELb0ELb0ELi2ELi2ELi4ELi2ELb0EEENS1_24CollectiveEpilogueBwdGQAISB_fSE_Li256ELb0ELb1EEENS1_19SingleTileSchedulerILb0ELb0ELb0ELi128EEEEEEEEEvNT_6ParamsE)
        .other          _ZN7cutlass13device_kernelIN5flash19enable_sm80_to_sm89INS1_16FlashAttnBwdSm80INS1_25CollectiveMainloopBwdSm80ILi2ELi2EN4cute5tupleIJNS5_1CILi64EEENS7_ILi128EEENS7_ILi96EEEEEENS_10bfloat16_tEfNS_4arch4Sm80ELb0ELb1ELb0ELb0ELb1ELb0ELb0ELb0ELi2ELi2ELi4ELi2ELb0EEENS1_24CollectiveEpilogueBwdGQAISB_fSE_Li256ELb0ELb1EEENS1_19SingleTileSchedulerILb0ELb0ELb0ELi128EEEEEEEEEvNT_6ParamsE,@"STO_CUDA_ENTRY STV_DEFAULT"
_ZN7cutlass13device_kernelIN5flash19enable_sm80_to_sm89INS1_16FlashAttnBwdSm80INS1_25CollectiveMainloopBwdSm80ILi2ELi2EN4cute5tupleIJNS5_1CILi64EEENS7_ILi128EEENS7_ILi96EEEEEENS_10bfloat16_tEfNS_4arch4Sm80ELb0ELb1ELb0ELb0ELb1ELb0ELb0ELb0ELi2ELi2ELi4ELi2ELb0EEENS1_24CollectiveEpilogueBwdGQAISB_fSE_Li256ELb0ELb1EEENS1_19SingleTileSchedulerILb0ELb0ELb0ELi128EEEEEEEEEvNT_6ParamsE:
[----:B------:R-:W-:Y:S01]  /*0000*/  LDC R1, c[0x0][0x37c] ;  /* 0x0000df00ff017b82 */ /* 0x000fe20000000800 */
[----:B------:R-:W-:Y:S05]  /*0010*/  EXIT ;  /* 0x000000000000794d */ /* 0x000fea0003800000 */
.L_x_35:
        /* <DEDUP_REMOVED lines=14> */
.L_x_117:


//--------------------- .text._ZN7cutlass13device_kernelIN5flash19enable_sm80_to_sm89INS1_16FlashAttnBwdSm80INS1_25CollectiveMainloopBwdSm80ILi2ELi2EN4cute5tupleIJNS5_1CILi64EEENS7_ILi128EEENS7_ILi96EEEEEENS_10bfloat16_tEfNS_4arch4Sm80ELb0ELb1ELb0ELb1ELb0ELb0ELb0ELb0ELi2ELi2ELi4ELi2ELb0EEENS1_21CollectiveEpilogueBwdISB_SC_SE_Li256ELb1ELb0ELi2EEENS1_19SingleTileSchedulerILb1ELb0ELb0ELi128EEEEEEEEEvNT_6ParamsE --------------------------
	.section	.text._ZN7cutlass13device_kernelIN5flash19enable_sm80_to_sm89INS1_16FlashAttnBwdSm80INS1_25CollectiveMainloopBwdSm80ILi2ELi2EN4cute5tupleIJNS5_1CILi64EEENS7_ILi128EEENS7_ILi96EEEEEENS_10bfloat16_tEfNS_4arch4Sm80ELb0ELb1ELb0ELb1ELb0ELb0ELb0ELb0ELi2ELi2ELi4ELi2ELb0EEENS1_21CollectiveEpilogueBwdISB_SC_SE_Li256ELb1ELb0ELi2EEENS1_19SingleTileSchedulerILb1ELb0ELb0ELi128EEEEEEEEEvNT_6ParamsE,"ax",@progbits
	.align	128
.text._ZN7cutlass13device_kernelIN5flash19enable_sm80_to_sm89INS1_16FlashAttnBwdSm80INS1_25CollectiveMainloopBwdSm80ILi2ELi2EN4cute5tupleIJNS5_1CILi64EEENS7_ILi128EEENS7_ILi96EEEEEENS_10bfloat16_tEfNS_4arch4Sm80ELb0ELb1ELb0ELb1ELb0ELb0ELb0ELb0ELi2ELi2ELi4ELi2ELb0EEENS1_21CollectiveEpilogueBwdISB_SC_SE_Li256ELb1ELb0ELi2EEENS1_19SingleTileSchedulerILb1ELb0ELb0ELi128EEEEEEEEEvNT_6ParamsE:
        .type           _ZN7cutlass13device_kernelIN5flash19enable_sm80_to_sm89INS1_16FlashAttnBwdSm80INS1_25CollectiveMainloopBwdSm80ILi2ELi2EN4cute5tupleIJNS5_1CILi64EEENS7_ILi128EEENS7_ILi96EEEEEENS_10bfloat16_tEfNS_4arch4Sm80ELb0ELb1ELb0ELb1ELb0ELb0ELb0ELb0ELi2ELi2ELi4ELi2ELb0EEENS1_21CollectiveEpilogueBwdISB_SC_SE_Li256ELb1ELb0ELi2EEENS1_19SingleTileSchedulerILb1ELb0ELb0ELi128EEEEEEEEEvNT_6ParamsE,@function
        .size           _ZN7cutlass13device_kernelIN5flash19enable_sm80_to_sm89INS1_16FlashAttnBwdSm80INS1_25CollectiveMainloopBwdSm80ILi2ELi2EN4cute5tupleIJNS5_1CILi64EEENS7_ILi128EEENS7_ILi96EEEEEENS_10bfloat16_tEfNS_4arch4Sm80ELb0ELb1ELb0ELb1ELb0ELb0ELb0ELb0ELi2ELi2ELi4ELi2ELb0EEENS1_21CollectiveEpilogueBwdISB_SC_SE_Li256ELb1ELb0ELi2EEENS1_19SingleTileSchedulerILb1ELb0ELb0ELi128EEEEEEEEEvNT_6ParamsE,(.L_x_118 - _ZN7cutlass13device_kernelIN5flash19enable_sm80_to_sm89INS1_16FlashAttnBwdSm80INS1_25CollectiveMainloopBwdSm80ILi2ELi2EN4cute5tupleIJNS5_1CILi64EEENS7_ILi128EEENS7_ILi96EEEEEENS_10bfloat16_tEfNS_4arch4Sm80ELb0ELb1ELb0ELb1ELb0ELb0ELb0ELb0ELi2ELi2ELi4ELi2ELb0EEENS1_21CollectiveEpilogueBwdISB_SC_SE_Li256ELb1ELb0ELi2EEENS1_19SingleTileSchedulerILb1ELb0ELb0ELi128EEEEEEEEEvNT_6ParamsE)
        .other          _ZN7cutlass13device_kernelIN5flash19enable_sm80_to_sm89INS1_16FlashAttnBwdSm80INS1_25CollectiveMainloopBwdSm80ILi2ELi2EN4cute5tupleIJNS5_1CILi64EEENS7_ILi128EEENS7_ILi96EEEEEENS_10bfloat16_tEfNS_4arch4Sm80ELb0ELb1ELb0ELb1ELb0ELb0ELb0ELb0ELi2ELi2ELi4ELi2ELb0EEENS1_21CollectiveEpilogueBwdISB_SC_SE_Li256ELb1ELb0ELi2EEENS1_19SingleTileSchedulerILb1ELb0ELb0ELi128EEEEEEEEEvNT_6ParamsE,@"STO_CUDA_ENTRY STV_DEFAULT"
_ZN7cutlass13device_kernelIN5flash19enable_sm80_to_sm89INS1_16FlashAttnBwdSm80INS1_25CollectiveMainloopBwdSm80ILi2ELi2EN4cute5tupleIJNS5_1CILi64EEENS7_ILi128EEENS7_ILi96EEEEEENS_10bfloat16_tEfNS_4arch4Sm80ELb0ELb1ELb0ELb1ELb0ELb0ELb0ELb0ELi2ELi2ELi4ELi2ELb0EEENS1_21CollectiveEpilogueBwdISB_SC_SE_Li256ELb1ELb0ELi2EEENS1_19SingleTileSchedulerILb1ELb0ELb0ELi128EEEEEEEEEvNT_6ParamsE:
[----:B------:R-:W-:Y:S01]  /*0000*/  LDC R1, c[0x0][0x37c] ;  /* 0x0000df00ff017b82 */ /* 0x000fe20000000800 */
[----:B------:R-:W-:Y:S05]  /*0010*/  EXIT ;  /* 0x000000000000794d */ /* 0x000fea0003800000 */
.L_x_36:
        /* <DEDUP_REMOVED lines=14> */
.L_x_118:


//--------------------- .text._ZN7cutlass13device_kernelIN5flash19enable_sm80_to_sm89INS1_16FlashAttnBwdSm80INS1_25CollectiveMainloopBwdSm80ILi2ELi2EN4cute5tupleIJNS5_1CILi64EEENS7_ILi128EEENS7_ILi96EEEEEENS_10bfloat16_tEfNS_4arch4Sm80ELb0ELb1ELb0ELb1ELb1ELb0ELb0ELb0ELi2ELi2ELi4ELi2ELb0EEENS1_21CollectiveEpilogueBwdISB_SC_SE_Li256ELb1ELb0ELi2EEENS1_19SingleTileSchedulerILb1ELb0ELb0ELi128EEEEEEEEEvNT_6ParamsE --------------------------
	.section	.text._ZN7cutlass13device_kernelIN5flash19enable_sm80_to_sm89INS1_16FlashAttnBwdSm80INS1_25CollectiveMainloopBwdSm80ILi2ELi2EN4cute5tupleIJNS5_1CILi64EEENS7_ILi128EEENS7_ILi96EEEEEENS_10bfloat16_tEfNS_4arch4Sm80ELb0ELb1ELb0ELb1ELb1ELb0ELb0ELb0ELi2ELi2ELi4ELi2ELb0EEENS1_21CollectiveEpilogueBwdISB_SC_SE_Li256ELb1ELb0ELi2EEENS1_19SingleTileSchedulerILb1ELb0ELb0ELi128EEEEEEEEEvNT_6ParamsE,"ax",@progbits
	.align	128
.text._ZN7cutlass13device_kernelIN5flash19enable_sm80_to_sm89INS1_16FlashAttnBwdSm80INS1_25CollectiveMainloopBwdSm80ILi2ELi2EN4cute5tupleIJNS5_1CILi64EEENS7_ILi128EEENS7_ILi96EEEEEENS_10bfloat16_tEfNS_4arch4Sm80ELb0ELb1ELb0ELb1ELb1ELb0ELb0ELb0ELi2ELi2ELi4ELi2ELb0EEENS1_21CollectiveEpilogueBwdISB_SC_SE_Li256ELb1ELb0ELi2EEENS1_19SingleTileSchedulerILb1ELb0ELb0ELi128EEEEEEEEEvNT_6ParamsE:
        .type           _ZN7cutlass13device_kernelIN5flash19enable_sm80_to_sm89INS1_16FlashAttnBwdSm80INS1_25CollectiveMainloopBwdSm80ILi2ELi2EN4cute5tupleIJNS5_1CILi64EEENS7_ILi128EEENS7_ILi96EEEEEENS_10bfloat16_tEfNS_4arch4Sm80ELb0ELb1ELb0ELb1ELb1ELb0ELb0ELb0ELi2ELi2ELi4ELi2ELb0EEENS1_21CollectiveEpilogueBwdISB_SC_SE_Li256ELb1ELb0ELi2EEENS1_19SingleTileSchedulerILb1ELb0ELb0ELi128EEEEEEEEEvNT_6ParamsE,@function
        .size           _ZN7cutlass13device_kernelIN5flash19enable_sm80_to_sm89INS1_16FlashAttnBwdSm80INS1_25CollectiveMainloopBwdSm80ILi2ELi2EN4cute5tupleIJNS5_1CILi64EEENS7_ILi128EEENS7_ILi96EEEEEENS_10bfloat16_tEfNS_4arch4Sm80ELb0ELb1ELb0ELb1ELb1ELb0ELb0ELb0ELi2ELi2ELi4ELi2ELb0EEENS1_21CollectiveEpilogueBwdISB_SC_SE_Li256ELb1ELb0ELi2EEENS1_19SingleTileSchedulerILb1ELb0ELb0ELi128EEEEEEEEEvNT_6ParamsE,(.L_x_119 - _ZN7cutlass13device_kernelIN5flash19enable_sm80_to_sm89INS1_16FlashAttnBwdSm80INS1_25CollectiveMainloopBwdSm80ILi2ELi2EN4cute5tupleIJNS5_1CILi64EEENS7_ILi128EEENS7_ILi96EEEEEENS_10bfloat16_tEfNS_4arch4Sm80ELb0ELb1ELb0ELb1ELb1ELb0ELb0ELb0ELi2ELi2ELi4ELi2ELb0EEENS1_21CollectiveEpilogueBwdISB_SC_SE_Li256ELb1ELb0ELi2EEENS1_19SingleTileSchedulerILb1ELb0ELb0ELi128EEEEEEEEEvNT_6ParamsE)
        .other          _ZN7cutlass13device_kernelIN5flash19enable_sm80_to_sm89INS1_16FlashAttnBwdSm80INS1_25CollectiveMainloopBwdSm80ILi2ELi2EN4cute5tupleIJNS5_1CILi64EEENS7_ILi128EEENS7_ILi96EEEEEENS_10bfloat16_tEfNS_4arch4Sm80ELb0ELb1ELb0ELb1ELb1ELb0ELb0ELb0ELi2ELi2ELi4ELi2ELb0EEENS1_21CollectiveEpilogueBwdISB_SC_SE_Li256ELb1ELb0ELi2EEENS1_19SingleTileSchedulerILb1ELb0ELb0ELi128EEEEEEEEEvNT_6ParamsE,@"STO_CUDA_ENTRY STV_DEFAULT"
_ZN7cutlass13device_kernelIN5flash19enable_sm80_to_sm89INS1_16FlashAttnBwdSm80INS1_25CollectiveMainloopBwdSm80ILi2ELi2EN4cute5tupleIJNS5_1CILi64EEENS7_ILi128EEENS7_ILi96EEEEEENS_10bfloat16_tEfNS_4arch4Sm80ELb0ELb1ELb0ELb1ELb1ELb0ELb0ELb0ELi2ELi2ELi4ELi2ELb0EEENS1_21CollectiveEpilogueBwdISB_SC_SE_Li256ELb1ELb0ELi2EEENS1_19SingleTileSchedulerILb1ELb0ELb0ELi128EEEEEEEEEvNT_6ParamsE:
[----:B------:R-:W-:Y:S01]  /*0000*/  LDC R1, c[0x0][0x37c] ;  /* 0x0000df00ff017b82 */ /* 0x000fe20000000800 */
[----:B------:R-:W-:Y:S05]  /*0010*/  EXIT ;  /* 0x000000000000794d */ /* 0x000fea0003800000 */
.L_x_37:
        /* <DEDUP_REMOVED lines=14> */
.L_x_119:


//--------------------- .text._ZN7cutlass13device_kernelIN5flash19enable_sm80_to_sm89INS1_16FlashAttnBwdSm80INS1_25CollectiveMainloopBwdSm80ILi2ELi2EN4cute5tupleIJNS5_1CILi64EEENS7_ILi128EEENS7_ILi96EEEEEENS_10bfloat16_tEfNS_4arch4Sm80ELb0ELb1ELb0ELb1ELb0ELb0ELb0ELb0ELi2ELi2ELi4ELi2ELb0EEENS1_24CollectiveEpilogueBwdGQAISB_fSE_Li256ELb1ELb0EEENS1_19SingleTileSchedulerILb1ELb0ELb0ELi128EEEEEEEEEvNT_6ParamsE --------------------------
	.section	.text._ZN7cutlass13device_kernelIN5flash19enable_sm80_to_sm89INS1_16FlashAttnBwdSm80INS1_25CollectiveMainloopBwdSm80ILi2ELi2EN4cute5tupleIJNS5_1CILi64EEENS7_ILi128EEENS7_ILi96EEEEEENS_10bfloat16_tEfNS_4arch4Sm80ELb0ELb1ELb0ELb1ELb0ELb0ELb0ELb0ELi2ELi2ELi4ELi2ELb0EEENS1_24CollectiveEpilogueBwdGQAISB_fSE_Li256ELb1ELb0EEENS1_19SingleTileSchedulerILb1ELb0ELb0ELi128EEEEEEEEEvNT_6ParamsE,"ax",@progbits
	.align	128
.text._ZN7cutlass13device_kernelIN5flash19enable_sm80_to_sm89INS1_16FlashAttnBwdSm80INS1_25CollectiveMainloopBwdSm80ILi2ELi2EN4cute5tupleIJNS5_1CILi64EEENS7_ILi128EEENS7_ILi96EEEEEENS_10bfloat16_tEfNS_4arch4Sm80ELb0ELb1ELb0ELb1ELb0ELb0ELb0ELb0ELi2ELi2ELi4ELi2ELb0EEENS1_24CollectiveEpilogueBwdGQAISB_fSE_Li256ELb1ELb0EEENS1_19SingleTileSchedulerILb1ELb0ELb0ELi128EEEEEEEEEvNT_6ParamsE:
        .type           _ZN7cutlass13device_kernelIN5flash19enable_sm80_to_sm89INS1_16FlashAttnBwdSm80INS1_25CollectiveMainloopBwdSm80ILi2ELi2EN4cute5tupleIJNS5_1CILi64EEENS7_ILi128EEENS7_ILi96EEEEEENS_10bfloat16_tEfNS_4arch4Sm80ELb0ELb1ELb0ELb1ELb0ELb0ELb0ELb0ELi2ELi2ELi4ELi2ELb0EEENS1_24CollectiveEpilogueBwdGQAISB_fSE_Li256ELb1ELb0EEENS1_19SingleTileSchedulerILb1ELb0ELb0ELi128EEEEEEEEEvNT_6ParamsE,@function
        .size           _ZN7cutlass13device_kernelIN5flash19enable_sm80_to_sm89INS1_16FlashAttnBwdSm80INS1_25CollectiveMainloopBwdSm80ILi2ELi2EN4cute5tupleIJNS5_1CILi64EEENS7_ILi128EEENS7_ILi96EEEEEENS_10bfloat16_tEfNS_4arch4Sm80ELb0ELb1ELb0ELb1ELb0ELb0ELb0ELb0ELi2ELi2ELi4ELi2ELb0EEENS1_24CollectiveEpilogueBwdGQAISB_fSE_Li256ELb1ELb0EEENS1_19SingleTileSchedulerILb1ELb0ELb0ELi128EEEEEEEEEvNT_6ParamsE,(.L_x_120 - _ZN7cutlass13device_kernelIN5flash19enable_sm80_to_sm89INS1_16FlashAttnBwdSm80INS1_25CollectiveMainloopBwdSm80ILi2ELi2EN4cute5tupleIJNS5_1CILi64EEENS7_ILi128EEENS7_ILi96EEEEEENS_10bfloat16_tEfNS_4arch4Sm80ELb0ELb1ELb0ELb1ELb0ELb0ELb0ELb0ELi2ELi2ELi4ELi2ELb0EEENS1_24CollectiveEpilogueBwdGQAISB_fSE_Li256ELb1ELb0EEENS1_19SingleTileSchedulerILb1ELb0ELb0ELi128EEEEEEEEEvNT_6ParamsE)
        .other          _ZN7cutlass13device_kernelIN5flash19enable_sm80_to_sm89INS1_16FlashAttnBwdSm80INS1_25CollectiveMainloopBwdSm80ILi2ELi2EN4cute5tupleIJNS5_1CILi64EEENS7_ILi128EEENS7_ILi96EEEEEENS_10bfloat16_tEfNS_4arch4Sm80ELb0ELb1ELb0ELb1ELb0ELb0ELb0ELb0ELi2ELi2ELi4ELi2ELb0EEENS1_24CollectiveEpilogueBwdGQAISB_fSE_Li256ELb1ELb0EEENS1_19SingleTileSchedulerILb1ELb0ELb0ELi128EEEEEEEEEvNT_6ParamsE,@"STO_CUDA_ENTRY STV_DEFAULT"
_ZN7cutlass13device_kernelIN5flash19enable_sm80_to_sm89INS1_16FlashAttnBwdSm80INS1_25CollectiveMainloopBwdSm80ILi2ELi2EN4cute5tupleIJNS5_1CILi64EEENS7_ILi128EEENS7_ILi96EEEEEENS_10bfloat16_tEfNS_4arch4Sm80ELb0ELb1ELb0ELb1ELb0ELb0ELb0ELb0ELi2ELi2ELi4ELi2ELb0EEENS1_24CollectiveEpilogueBwdGQAISB_fSE_Li256ELb1ELb0EEENS1_19SingleTileSchedulerILb1ELb0ELb0ELi128EEEEEEEEEvNT_6ParamsE:
[----:B------:R-:W-:Y:S01]  /*0000*/  LDC R1, c[0x0][0x37c] ;  /* 0x0000df00ff017b82 */ /* 0x000fe20000000800 */
[----:B------:R-:W-:Y:S05]  /*0010*/  EXIT ;  /* 0x000000000000794d */ /* 0x000fea0003800000 */
.L_x_38:
        /* <DEDUP_REMOVED lines=14> */
.L_x_120:


//--------------------- .text._ZN7cutlass13device_kernelIN5flash19enable_sm80_to_sm89INS1_16FlashAttnBwdSm80INS1_25CollectiveMainloopBwdSm80ILi2ELi2EN4cute5tupleIJNS5_1CILi64EEENS7_ILi128EEENS7_ILi96EEEEEENS_10bfloat16_tEfNS_4arch4Sm80ELb0ELb1ELb0ELb1ELb1ELb0ELb0ELb0ELi2ELi2ELi4ELi2ELb0EEENS1_24CollectiveEpilogueBwdGQAISB_fSE_Li256ELb1ELb1EEENS1_19SingleTileSchedulerILb1ELb0ELb0ELi128EEEEEEEEEvNT_6ParamsE --------------------------
	.section	.text._ZN7cutlass13device_kernelIN5flash19enable_sm80_to_sm89INS1_16FlashAttnBwdSm80INS1_25CollectiveMainloopBwdSm80ILi2ELi2EN4cute5tupleIJNS5_1CILi64EEENS7_ILi128EEENS7_ILi96EEEEEENS_10bfloat16_tEfNS_4arch4Sm80ELb0ELb1ELb0ELb1ELb1ELb0ELb0ELb0ELi2ELi2ELi4ELi2ELb0EEENS1_24CollectiveEpilogueBwdGQAISB_fSE_Li256ELb1ELb1EEENS1_19SingleTileSchedulerILb1ELb0ELb0ELi128EEEEEEEEEvNT_6ParamsE,"ax",@progbits
	.align	128
.text._ZN7cutlass13device_kernelIN5flash19enable_sm80_to_sm89INS1_16FlashAttnBwdSm80INS1_25CollectiveMainloopBwdSm80ILi2ELi2EN4cute5tupleIJNS5_1CILi64EEENS7_ILi128EEENS7_ILi96EEEEEENS_10bfloat16_tEfNS_4arch4Sm80ELb0ELb1ELb0ELb1ELb1ELb0ELb0ELb0ELi2ELi2ELi4ELi2ELb0EEENS1_24CollectiveEpilogueBwdGQAISB_fSE_Li256ELb1ELb1EEENS1_19SingleTileSchedulerILb1ELb0ELb0ELi128EEEEEEEEEvNT_6ParamsE:
        .type           _ZN7cutlass13device_kernelIN5flash19enable_sm80_to_sm89INS1_16FlashAttnBwdSm80INS1_25CollectiveMainloopBwdSm80ILi2ELi2EN4cute5tupleIJNS5_1CILi64EEENS7_ILi128EEENS7_ILi96EEEEEENS_10bfloat16_tEfNS_4arch4Sm80ELb0ELb1ELb0ELb1ELb1ELb0ELb0ELb0ELi2ELi2ELi4ELi2ELb0EEENS1_24CollectiveEpilogueBwdGQAISB_fSE_Li256ELb1ELb1EEENS1_19SingleTileSchedulerILb1ELb0ELb0ELi128EEEEEEEEEvNT_6ParamsE,@function
        .size           _ZN7cutlass13device_kernelIN5flash19enable_sm80_to_sm89INS1_16FlashAttnBwdSm80INS1_25CollectiveMainloopBwdSm80ILi2ELi2EN4cute5tupleIJNS5_1CILi64EEENS7_ILi128EEENS7_ILi96EEEEEENS_10bfloat16_tEfNS_4arch4Sm80ELb0ELb1ELb0ELb1ELb1ELb0ELb0ELb0ELi2ELi2ELi4ELi2ELb0EEENS1_24CollectiveEpilogueBwdGQAISB_fSE_Li256ELb1ELb1EEENS1_19SingleTileSchedulerILb1ELb0ELb0ELi128EEEEEEEEEvNT_6ParamsE,(.L_x_121 - _ZN7cutlass13device_kernelIN5flash19enable_sm80_to_sm89INS1_16FlashAttnBwdSm80INS1_25CollectiveMainloopBwdSm80ILi2ELi2EN4cute5tupleIJNS5_1CILi64EEENS7_ILi128EEENS7_ILi96EEEEEENS_10bfloat16_tEfNS_4arch4Sm80ELb0ELb1ELb0ELb1ELb1ELb0ELb0ELb0ELi2ELi2ELi4ELi2ELb0EEENS1_24CollectiveEpilogueBwdGQAISB_fSE_Li256ELb1ELb1EEENS1_19SingleTileSchedulerILb1ELb0ELb0ELi128EEEEEEEEEvNT_6ParamsE)
        .other          _ZN7cutlass13device_kernelIN5flash19enable_sm80_to_sm89INS1_16FlashAttnBwdSm80INS1_25CollectiveMainloopBwdSm80ILi2ELi2EN4cute5tupleIJNS5_1CILi64EEENS7_ILi128EEENS7_ILi96EEEEEENS_10bfloat16_tEfNS_4arch4Sm80ELb0ELb1ELb0ELb1ELb1ELb0ELb0ELb0ELi2ELi2ELi4ELi2ELb0EEENS1_24CollectiveEpilogueBwdGQAISB_fSE_Li256ELb1ELb1EEENS1_19SingleTileSchedulerILb1ELb0ELb0ELi128EEEEEEEEEvNT_6ParamsE,@"STO_CUDA_ENTRY STV_DEFAULT"
_ZN7cutlass13device_kernelIN5flash19enable_sm80_to_sm89INS1_16FlashAttnBwdSm80INS1_25CollectiveMainloopBwdSm80ILi2ELi2EN4cute5tupleIJNS5_1CILi64EEENS7_ILi128EEENS7_ILi96EEEEEENS_10bfloat16_tEfNS_4arch4Sm80ELb0ELb1ELb0ELb1ELb1ELb0ELb0ELb0ELi2ELi2ELi4ELi2ELb0EEENS1_24CollectiveEpilogueBwdGQAISB_fSE_Li256ELb1ELb1EEENS1_19SingleTileSchedulerILb1ELb0ELb0ELi128EEEEEEEEEvNT_6ParamsE:
[----:B------:R-:W-:Y:S01]  /*0000*/  LDC R1, c[0x0][0x37c] ;  /* 0x0000df00ff017b82 */ /* 0x000fe20000000800 */
[----:B------:R-:W-:Y:S05]  /*0010*/  EXIT ;  /* 0x000000000000794d */ /* 0x000fea0003800000 */
.L_x_39:
        /* <DEDUP_REMOVED lines=14> */
.L_x_121:


//--------------------- .text._ZN7cutlass13device_kernelIN5flash19enable_sm80_to_sm89INS1_16FlashAttnBwdSm80INS1_25CollectiveMainloopBwdSm80ILi2ELi2EN4cute5tupleIJNS5_1CILi64EEENS7_ILi128EEENS7_ILi96EEEEEENS_10bfloat16_tEfNS_4arch4Sm80ELb1ELb0ELb0ELb0ELb0ELb0ELb0ELb0ELi2ELi2ELi4ELi2ELb0EEENS1_21CollectiveEpilogueBwdISB_SC_SE_Li256ELb0ELb0ELi2EEENS1_25SingleTileBwdLPTSchedulerILb0ELi128ELb0EEEEEEEEEvNT_6ParamsE --------------------------
	.section	.text._ZN7cutlass13device_kernelIN5flash19enable_sm80_to_sm89INS1_16FlashAttnBwdSm80INS1_25CollectiveMainloopBwdSm80ILi2ELi2EN4cute5tupleIJNS5_1CILi64EEENS7_ILi128EEENS7_ILi96EEEEEENS_10bfloat16_tEfNS_4arch4Sm80ELb1ELb0ELb0ELb0ELb0ELb0ELb0ELb0ELi2ELi2ELi4ELi2ELb0EEENS1_21CollectiveEpilogueBwdISB_SC_SE_Li256ELb0ELb0ELi2EEENS1_25SingleTileBwdLPTSchedulerILb0ELi128ELb0EEEEEEEEEvNT_6ParamsE,"ax",@progbits
	.align	128
.text._ZN7cutlass13device_kernelIN5flash19enable_sm80_to_sm89INS1_16FlashAttnBwdSm80INS1_25CollectiveMainloopBwdSm80ILi2ELi2EN4cute5tupleIJNS5_1CILi64EEENS7_ILi128EEENS7_ILi96EEEEEENS_10bfloat16_tEfNS_4arch4Sm80ELb1ELb0ELb0ELb0ELb0ELb0ELb0ELb0ELi2ELi2ELi4ELi2ELb0EEENS1_21CollectiveEpilogueBwdISB_SC_SE_Li256ELb0ELb0ELi2EEENS1_25SingleTileBwdLPTSchedulerILb0ELi128ELb0EEEEEEEEEvNT_6ParamsE:
        .type           _ZN7cutlass13device_kernelIN5flash19enable_sm80_to_sm89INS1_16FlashAttnBwdSm80INS1_25CollectiveMainloopBwdSm80ILi2ELi2EN4cute5tupleIJNS5_1CILi64EEENS7_ILi128EEENS7_ILi96EEEEEENS_10bfloat16_tEfNS_4arch4Sm80ELb1ELb0ELb0ELb0ELb0ELb0ELb0ELb0ELi2ELi2ELi4ELi2ELb0EEENS1_21CollectiveEpilogueBwdISB_SC_SE_Li256ELb0ELb0ELi2EEENS1_25SingleTileBwdLPTSchedulerILb0ELi128ELb0EEEEEEEEEvNT_6ParamsE,@function
        .size           _ZN7cutlass13device_kernelIN5flash19enable_sm80_to_sm89INS1_16FlashAttnBwdSm80INS1_25CollectiveMainloopBwdSm80ILi2ELi2EN4cute5tupleIJNS5_1CILi64EEENS7_ILi128EEENS7_ILi96EEEEEENS_10bfloat16_tEfNS_4arch4Sm80ELb1ELb0ELb0ELb0ELb0ELb0ELb0ELb0ELi2ELi2ELi4ELi2ELb0EEENS1_21CollectiveEpilogueBwdISB_SC_SE_Li256ELb0ELb0ELi2EEENS1_25SingleTileBwdLPTSchedulerILb0ELi128ELb0EEEEEEEEEvNT_6ParamsE,(.L_x_122 - _ZN7cutlass13device_kernelIN5flash19enable_sm80_to_sm89INS1_16FlashAttnBwdSm80INS1_25CollectiveMainloopBwdSm80ILi2ELi2EN4cute5tupleIJNS5_1CILi64EEENS7_ILi128EEENS7_ILi96EEEEEENS_10bfloat16_tEfNS_4arch4Sm80ELb1ELb0ELb0ELb0ELb0ELb0ELb0ELb0ELi2ELi2ELi4ELi2ELb0EEENS1_21CollectiveEpilogueBwdISB_SC_SE_Li256ELb0ELb0ELi2EEENS1_25SingleTileBwdLPTSchedulerILb0ELi128ELb0EEEEEEEEEvNT_6ParamsE)
        .other          _ZN7cutlass13device_kernelIN5flash19enable_sm80_to_sm89INS1_16FlashAttnBwdSm80INS1_25CollectiveMainloopBwdSm80ILi2ELi2EN4cute5tupleIJNS5_1CILi64EEENS7_ILi128EEENS7_ILi96EEEEEENS_10bfloat16_tEfNS_4arch4Sm80ELb1ELb0ELb0ELb0ELb0ELb0ELb0ELb0ELi2ELi2ELi4ELi2ELb0EEENS1_21CollectiveEpilogueBwdISB_SC_SE_Li256ELb0ELb0ELi2EEENS1_25SingleTileBwdLPTSchedulerILb0ELi128ELb0EEEEEEEEEvNT_6ParamsE,@"STO_CUDA_ENTRY STV_DEFAULT"
_ZN7cutlass13device_kernelIN5flash19enable_sm80_to_sm89INS1_16FlashAttnBwdSm80INS1_25CollectiveMainloopBwdSm80ILi2ELi2EN4cute5tupleIJNS5_1CILi64EEENS7_ILi128EEENS7_ILi96EEEEEENS_10bfloat16_tEfNS_4arch4Sm80ELb1ELb0ELb0ELb0ELb0ELb0ELb0ELb0ELi2ELi2ELi4ELi2ELb0EEENS1_21CollectiveEpilogueBwdISB_SC_SE_Li256ELb0ELb0ELi2EEENS1_25SingleTileBwdLPTSchedulerILb0ELi128ELb0EEEEEEEEEvNT_6ParamsE:
[----:B------:R-:W-:Y:S01]  /*0000*/  LDC R1, c[0x0][0x37c] ;  /* 0x0000df00ff017b82 */ /* 0x000fe20000000800 */
[----:B------:R-:W-:Y:S05]  /*0010*/  EXIT ;  /* 0x000000000000794d */ /* 0x000fea0003800000 */
.L_x_40:
        /* <DEDUP_REMOVED lines=14> */
.L_x_122:


//--------------------- .text._ZN7cutlass13device_kernelIN5flash19enable_sm80_to_sm89INS1_16FlashAttnBwdSm80INS1_25CollectiveMainloopBwdSm80ILi2ELi2EN4cute5tupleIJNS5_1CILi64EEENS7_ILi128EEENS7_ILi96EEEEEENS_10bfloat16_tEfNS_4arch4Sm80ELb1ELb0ELb0ELb0ELb1ELb0ELb0ELb0ELi2ELi2ELi4ELi2ELb0EEENS1_21CollectiveEpilogueBwdISB_SC_SE_Li256ELb0ELb0ELi2EEENS1_25SingleTileBwdLPTSchedulerILb0ELi128ELb1EEEEEEEEEvNT_6ParamsE --------------------------
	.section	.text._ZN7cutlass13device_kernelIN5flash19enable_sm80_to_sm89INS1_16FlashAttnBwdSm80INS1_25CollectiveMainloopBwdSm80ILi2ELi2EN4cute5tupleIJNS5_1CILi64EEENS7_ILi128EEENS7_ILi96EEEEEENS_10bfloat16_tEfNS_4arch4Sm80ELb1ELb0ELb0ELb0ELb1ELb0ELb0ELb0ELi2ELi2ELi4ELi2ELb0EEENS1_21CollectiveEpilogueBwdISB_SC_SE_Li256ELb0ELb0ELi2EEENS1_25SingleTileBwdLPTSchedulerILb0ELi128ELb1EEEEEEEEEvNT_6ParamsE,"ax",@progbits
	.align	128
.text._ZN7cutlass13device_kernelIN5flash19enable_sm80_to_sm89INS1_16FlashAttnBwdSm80INS1_25CollectiveMainloopBwdSm80ILi2ELi2EN4cute5tupleIJNS5_1CILi64EEENS7_ILi128EEENS7_ILi96EEEEEENS_10bfloat16_tEfNS_4arch4Sm80ELb1ELb0ELb0ELb0ELb1ELb0ELb0ELb0ELi2ELi2ELi4ELi2ELb0EEENS1_21CollectiveEpilogueBwdISB_SC_SE_Li256ELb0ELb0ELi2EEENS1_25SingleTileBwdLPTSchedulerILb0ELi128ELb1EEEEEEEEEvNT_6ParamsE:
        .type           _ZN7cutlass13device_kernelIN5flash19enable_sm80_to_sm89INS1_16FlashAttnBwdSm80INS1_25CollectiveMainloopBwdSm80ILi2ELi2EN4cute5tupleIJNS5_1CILi64EEENS7_ILi128EEENS7_ILi96EEEEEENS_10bfloat16_tEfNS_4arch4Sm80ELb1ELb0ELb0ELb0ELb1ELb0ELb0ELb0ELi2ELi2ELi4ELi2ELb0EEENS1_21CollectiveEpilogueBwdISB_SC_SE_Li256ELb0ELb0ELi2EEENS1_25SingleTileBwdLPTSchedulerILb0ELi128ELb1EEEEEEEEEvNT_6ParamsE,@function
        .size           _ZN7cutlass13device_kernelIN5flash19enable_sm80_to_sm89INS1_16FlashAttnBwdSm80INS1_25CollectiveMainloopBwdSm80ILi2ELi2EN4cute5tupleIJNS5_1CILi64EEENS7_ILi128EEENS7_ILi96EEEEEENS_10bfloat16_tEfNS_4arch4Sm80ELb1ELb0ELb0ELb0ELb1ELb0ELb0ELb0ELi2ELi2ELi4ELi2ELb0EEENS1_21CollectiveEpilogueBwdISB_SC_SE_Li256ELb0ELb0ELi2EEENS1_25SingleTileBwdLPTSchedulerILb0ELi128ELb1EEEEEEEEEvNT_6ParamsE,(.L_x_123 - _ZN7cutlass13device_kernelIN5flash19enable_sm80_to_sm89INS1_16FlashAttnBwdSm80INS1_25CollectiveMainloopBwdSm80ILi2ELi2EN4cute5tupleIJNS5_1CILi64EEENS7_ILi128EEENS7_ILi96EEEEEENS_10bfloat16_tEfNS_4arch4Sm80ELb1ELb0ELb0ELb0ELb1ELb0ELb0ELb0ELi2ELi2ELi4ELi2ELb0EEENS1_21CollectiveEpilogueBwdISB_SC_SE_Li256ELb0ELb0ELi2EEENS1_25SingleTileBwdLPTSchedulerILb0ELi128ELb1EEEEEEEEEvNT_6ParamsE)
        .other          _ZN7cutlass13device_kernelIN5flash19enable_sm80_to_sm89INS1_16FlashAttnBwdSm80INS1_25CollectiveMainloopBwdSm80ILi2ELi2EN4cute5tupleIJNS5_1CILi64EEENS7_ILi128EEENS7_ILi96EEEEEENS_10bfloat16_tEfNS_4arch4Sm80ELb1ELb0ELb0ELb0ELb1ELb0ELb0ELb0ELi2ELi2ELi4ELi2ELb0EEENS1_21CollectiveEpilogueBwdISB_SC_SE_Li256ELb0ELb0ELi2EEENS1_25SingleTileBwdLPTSchedulerILb0ELi128ELb1EEEEEEEEEvNT_6ParamsE,@"STO_CUDA_ENTRY STV_DEFAULT"
_ZN7cutlass13device_kernelIN5flash19enable_sm80_to_sm89INS1_16FlashAttnBwdSm80INS1_25CollectiveMainloopBwdSm80ILi2ELi2EN4cute5tupleIJNS5_1CILi64EEENS7_ILi128EEENS7_ILi96EEEEEENS_10bfloat16_tEfNS_4arch4Sm80ELb1ELb0ELb0ELb0ELb1ELb0ELb0ELb0ELi2ELi2ELi4ELi2ELb0EEENS1_21CollectiveEpilogueBwdISB_SC_SE_Li256ELb0ELb0ELi2EEENS1_25SingleTileBwdLPTSchedulerILb0ELi128ELb1EEEEEEEEEvNT_6ParamsE:
[----:B------:R-:W-:Y:S01]  /*0000*/  LDC R1, c[0x0][0x37c] ;  /* 0x0000df00ff017b82 */ /* 0x000fe20000000800 */
[----:B------:R-:W-:Y:S05]  /*0010*/  EXIT ;  /* 0x000000000000794d */ /* 0x000fea0003800000 */
.L_x_41:
        /* <DEDUP_REMOVED lines=14> */
.L_x_123:


//--------------------- .text._ZN7cutlass13device_kernelIN5flash19enable_sm80_to_sm89INS1_16FlashAttnBwdSm80INS1_25CollectiveMainloopBwdSm80ILi2ELi2EN4cute5tupleIJNS5_1CILi64EEENS7_ILi128EEENS7_ILi96EEEEEENS_10bfloat16_tEfNS_4arch4Sm80ELb1ELb0ELb0ELb0ELb0ELb0ELb0ELb0ELi2ELi2ELi4ELi2ELb0EEENS1_24CollectiveEpilogueBwdGQAISB_fSE_Li256ELb0ELb0EEENS1_25SingleTileBwdLPTSchedulerILb0ELi128ELb0EEEEEEEEEvNT_6ParamsE --------------------------
	.section	.text._ZN7cutlass13device_kernelIN5flash19enable_sm80_to_sm89INS1_16FlashAttnBwdSm80INS1_25CollectiveMainloopBwdSm80ILi2ELi2EN4cute5tupleIJNS5_1CILi64EEENS7_ILi128EEENS7_ILi96EEEEEENS_10bfloat16_tEfNS_4arch4Sm80ELb1ELb0ELb0ELb0ELb0ELb0ELb0ELb0ELi2ELi2ELi4ELi2ELb0EEENS1_24CollectiveEpilogueBwdGQAISB_fSE_Li256ELb0ELb0EEENS1_25SingleTileBwdLPTSchedulerILb0ELi128ELb0EEEEEEEEEvNT_6ParamsE,"ax",@progbits
	.align	128
.text._ZN7cutlass13device_kernelIN5flash19enable_sm80_to_sm89INS1_16FlashAttnBwdSm80INS1_25CollectiveMainloopBwdSm80ILi2ELi2EN4cute5tupleIJNS5_1CILi64EEENS7_ILi128EEENS7_ILi96EEEEEENS_10bfloat16_tEfNS_4arch4Sm80ELb1ELb0ELb0ELb0ELb0ELb0ELb0ELb0ELi2ELi2ELi4ELi2ELb0EEENS1_24CollectiveEpilogueBwdGQAISB_fSE_Li256ELb0ELb0EEENS1_25SingleTileBwdLPTSchedulerILb0ELi128ELb0EEEEEEEEEvNT_6ParamsE:
        .type           _ZN7cutlass13device_kernelIN5flash19enable_sm80_to_sm89INS1_16FlashAttnBwdSm80INS1_25CollectiveMainloopBwdSm80ILi2ELi2EN4cute5tupleIJNS5_1CILi64EEENS7_ILi128EEENS7_ILi96EEEEEENS_10bfloat16_tEfNS_4arch4Sm80ELb1ELb0ELb0ELb0ELb0ELb0ELb0ELb0ELi2ELi2ELi4ELi2ELb0EEENS1_24CollectiveEpilogueBwdGQAISB_fSE_Li256ELb0ELb0EEENS1_25SingleTileBwdLPTSchedulerILb0ELi128ELb0EEEEEEEEEvNT_6ParamsE,@function
        .size           _ZN7cutlass13device_kernelIN5flash19enable_sm80_to_sm89INS1_16FlashAttnBwdSm80INS1_25CollectiveMainloopBwdSm80ILi2ELi2EN4cute5tupleIJNS5_1CILi64EEENS7_ILi128EEENS7_ILi96EEEEEENS_10bfloat16_tEfNS_4arch4Sm80ELb1ELb0ELb0ELb0ELb0ELb0ELb0ELb0ELi2ELi2ELi4ELi2ELb0EEENS1_24CollectiveEpilogueBwdGQAISB_fSE_Li256ELb0ELb0EEENS1_25SingleTileBwdLPTSchedulerILb0ELi128ELb0EEEEEEEEEvNT_6ParamsE,(.L_x_124 - _ZN7cutlass13device_kernelIN5flash19enable_sm80_to_sm89INS1_16FlashAttnBwdSm80INS1_25CollectiveMainloopBwdSm80ILi2ELi2EN4cute5tupleIJNS5_1CILi64EEENS7_ILi128EEENS7_ILi96EEEEEENS_10bfloat16_tEfNS_4arch4Sm80ELb1ELb0ELb0ELb0ELb0ELb0ELb0ELb0ELi2ELi2ELi4ELi2ELb0EEENS1_24CollectiveEpilogueBwdGQAISB_fSE_Li256ELb0ELb0EEENS1_25SingleTileBwdLPTSchedulerILb0ELi128ELb0EEEEEEEEEvNT_6ParamsE)
        .other          _ZN7cutlass13device_kernelIN5flash19enable_sm80_to_sm89INS1_16FlashAttnBwdSm80INS1_25CollectiveMainloopBwdSm80ILi2ELi2EN4cute5tupleIJNS5_1CILi64EEENS7_ILi128EEENS7_ILi96EEEEEENS_10bfloat16_tEfNS_4arch4Sm80ELb1ELb0ELb0ELb0ELb0ELb0ELb0ELb0ELi2ELi2ELi4ELi2ELb0EEENS1_24CollectiveEpilogueBwdGQAISB_fSE_Li256ELb0ELb0EEENS1_25SingleTileBwdLPTSchedulerILb0ELi128ELb0EEEEEEEEEvNT_6ParamsE,@"STO_CUDA_ENTRY STV_DEFAULT"
_ZN7cutlass13device_kernelIN5flash19enable_sm80_to_sm89INS1_16FlashAttnBwdSm80INS1_25CollectiveMainloopBwdSm80ILi2ELi2EN4cute5tupleIJNS5_1CILi64EEENS7_ILi128EEENS7_ILi96EEEEEENS_10bfloat16_tEfNS_4arch4Sm80ELb1ELb0ELb0ELb0ELb0ELb0ELb0ELb0ELi2ELi2ELi4ELi2ELb0EEENS1_24CollectiveEpilogueBwdGQAISB_fSE_Li256ELb0ELb0EEENS1_25SingleTileBwdLPTSchedulerILb0ELi128ELb0EEEEEEEEEvNT_6ParamsE:
[----:B------:R-:W-:Y:S01]  /*0000*/  LDC R1, c[0x0][0x37c] ;  /* 0x0000df00ff017b82 */ /* 0x000fe20000000800 */
[----:B------:R-:W-:Y:S05]  /*0010*/  EXIT ;  /* 0x000000000000794d */ /* 0x000fea0003800000 */
.L_x_42:
        /* <DEDUP_REMOVED lines=14> */
.L_x_124:


//--------------------- .text._ZN7cutlass13device_kernelIN5flash19enable_sm80_to_sm89INS1_16FlashAttnBwdSm80INS1_25CollectiveMainloopBwdSm80ILi2ELi2EN4cute5tupleIJNS5_1CILi64EEENS7_ILi128EEENS7_ILi96EEEEEENS_10bfloat16_tEfNS_4arch4Sm80ELb1ELb0ELb0ELb0ELb1ELb0ELb0ELb0ELi2ELi2ELi4ELi2ELb0EEENS1_24CollectiveEpilogueBwdGQAISB_fSE_Li256ELb0ELb1EEENS1_25SingleTileBwdLPTSchedulerILb0ELi128ELb1EEEEEEEEEvNT_6ParamsE --------------------------
	.section	.text._ZN7cutlass13device_kernelIN5flash19enable_sm80_to_sm89INS1_16FlashAttnBwdSm80INS1_25CollectiveMainloopBwdSm80ILi2ELi2EN4cute5tupleIJNS5_1CILi64EEENS7_ILi128EEENS7_ILi96EEEEEENS_10bfloat16_tEfNS_4arch4Sm80ELb1ELb0ELb0ELb0ELb1ELb0ELb0ELb0ELi2ELi2ELi4ELi2ELb0EEENS1_24CollectiveEpilogueBwdGQAISB_fSE_Li256ELb0ELb1EEENS1_25SingleTileBwdLPTSchedulerILb0ELi128ELb1EEEEEEEEEvNT_6ParamsE,"ax",@progbits
	.align	128
.text._ZN7cutlass13device_kernelIN5flash19enable_sm80_to_sm89INS1_16FlashAttnBwdSm80INS1_25CollectiveMainloopBwdSm80ILi2ELi2EN4cute5tupleIJNS5_1CILi64EEENS7_ILi128EEENS7_ILi96EEEEEENS_10bfloat16_tEfNS_4arch4Sm80ELb1ELb0ELb0ELb0ELb1ELb0ELb0ELb0ELi2ELi2ELi4ELi2ELb0EEENS1_24CollectiveEpilogueBwdGQAISB_fSE_Li256ELb0ELb1EEENS1_25SingleTileBwdLPTSchedulerILb0ELi128ELb1EEEEEEEEEvNT_6ParamsE:
        .type           _ZN7cutlass13device_kernelIN5flash19enable_sm80_to_sm89INS1_16FlashAttnBwdSm80INS1_25CollectiveMainloopBwdSm80ILi2ELi2EN4cute5tupleIJNS5_1CILi64EEENS7_ILi128EEENS7_ILi96EEEEEENS_10bfloat16_tEfNS_4arch4Sm80ELb1ELb0ELb0ELb0ELb1ELb0ELb0ELb0ELi2ELi2ELi4ELi2ELb0EEENS1_24CollectiveEpilogueBwdGQAISB_fSE_Li256ELb0ELb1EEENS1_25SingleTileBwdLPTSchedulerILb0ELi128ELb1EEEEEEEEEvNT_6ParamsE,@function
        .size           _ZN7cutlass13device_kernelIN5flash19enable_sm80_to_sm89INS1_16FlashAttnBwdSm80INS1_25CollectiveMainloopBwdSm80ILi2ELi2EN4cute5tupleIJNS5_1CILi64EEENS7_ILi128EEENS7_ILi96EEEEEENS_10bfloat16_tEfNS_4arch4Sm80ELb1ELb0ELb0ELb0ELb1ELb0ELb0ELb0ELi2ELi2ELi4ELi2ELb0EEENS1_24CollectiveEpilogueBwdGQAISB_fSE_Li256ELb0ELb1EEENS1_25SingleTileBwdLPTSchedulerILb0ELi128ELb1EEEEEEEEEvNT_6ParamsE,(.L_x_125 - _ZN7cutlass13device_kernelIN5flash19enable_sm80_to_sm89INS1_16FlashAttnBwdSm80INS1_25CollectiveMainloopBwdSm80ILi2ELi2EN4cute5tupleIJNS5_1CILi64EEENS7_ILi128EEENS7_ILi96EEEEEENS_10bfloat16_tEfNS_4arch4Sm80ELb1ELb0ELb0ELb0ELb1ELb0ELb0ELb0ELi2ELi2ELi4ELi2ELb0EEENS1_24CollectiveEpilogueBwdGQAISB_fSE_Li256ELb0ELb1EEENS1_25SingleTileBwdLPTSchedulerILb0ELi128ELb1EEEEEEEEEvNT_6ParamsE)
        .other          _ZN7cutlass13device_kernelIN5flash19enable_sm80_to_sm89INS1_16FlashAttnBwdSm80INS1_25CollectiveMainloopBwdSm80ILi2ELi2EN4cute5tupleIJNS5_1CILi64EEENS7_ILi128EEENS7_ILi96EEEEEENS_10bfloat16_tEfNS_4arch4Sm80ELb1ELb0ELb0ELb0ELb1ELb0ELb0ELb0ELi2ELi2ELi4ELi2ELb0EEENS1_24CollectiveEpilogueBwdGQAISB_fSE_Li256ELb0ELb1EEENS1_25SingleTileBwdLPTSchedulerILb0ELi128ELb1EEEEEEEEEvNT_6ParamsE,@"STO_CUDA_ENTRY STV_DEFAULT"
_ZN7cutlass13device_kernelIN5flash19enable_sm80_to_sm89INS1_16FlashAttnBwdSm80INS1_25CollectiveMainloopBwdSm80ILi2ELi2EN4cute5tupleIJNS5_1CILi64EEENS7_ILi128EEENS7_ILi96EEEEEENS_10bfloat16_tEfNS_4arch4Sm80ELb1ELb0ELb0ELb0ELb1ELb0ELb0ELb0ELi2ELi2ELi4ELi2ELb0EEENS1_24CollectiveEpilogueBwdGQAISB_fSE_Li256ELb0ELb1EEENS1_25SingleTileBwdLPTSchedulerILb0ELi128ELb1EEEEEEEEEvNT_6ParamsE:
[----:B------:R-:W-:Y:S01]  /*0000*/  LDC R1, c[0x0][0x37c] ;  /* 0x0000df00ff017b82 */ /* 0x000fe20000000800 */
[----:B------:R-:W-:Y:S05]  /*0010*/  EXIT ;  /* 0x000000000000794d */ /* 0x000fea0003800000 */
.L_x_43:
        /* <DEDUP_REMOVED lines=14> */
.L_x_125:


//--------------------- .text._ZN7cutlass13device_kernelIN5flash22FlashAttnBwdPreprocessIN4cute5tupleIJNS3_1CILi64EEENS5_ILi96EEEEEENS_10bfloat16_tEfNS_4arch4Sm80ELb1ELb0EEEEEvNT_6ParamsE --------------------------
	.section	.text._ZN7cutlass13device_kernelIN5flash22FlashAttnBwdPreprocessIN4cute5tupleIJNS3_1CILi64EEENS5_ILi96EEEEEENS_10bfloat16_tEfNS_4arch4Sm80ELb1ELb0EEEEEvNT_6ParamsE,"ax",@progbits
	.align	128
.text._ZN7cutlass13device_kernelIN5flash22FlashAttnBwdPreprocessIN4cute5tupleIJNS3_1CILi64EEENS5_ILi96EEEEEENS_10bfloat16_tEfNS_4arch4Sm80ELb1ELb0EEEEEvNT_6ParamsE:
        .type           _ZN7cutlass13device_kernelIN5flash22FlashAttnBwdPreprocessIN4cute5tupleIJNS3_1CILi64EEENS5_ILi96EEEEEENS_10bfloat16_tEfNS_4arch4Sm80ELb1ELb0EEEEEvNT_6ParamsE,@function
        .size           _ZN7cutlass13device_kernelIN5flash22FlashAttnBwdPreprocessIN4cute5tupleIJNS3_1CILi64EEENS5_ILi96EEEEEENS_10bfloat16_tEfNS_4arch4Sm80ELb1ELb0EEEEEvNT_6ParamsE,(.L_x_126 - _ZN7cutlass13device_kernelIN5flash22FlashAttnBwdPreprocessIN4cute5tupleIJNS3_1CILi64EEENS5_ILi96EEEEEENS_10bfloat16_tEfNS_4arch4Sm80ELb1ELb0EEEEEvNT_6ParamsE)
        .other          _ZN7cutlass13device_kernelIN5flash22FlashAttnBwdPreprocessIN4cute5tupleIJNS3_1CILi64EEENS5_ILi96EEEEEENS_10bfloat16_tEfNS_4arch4Sm80ELb1ELb0EEEEEvNT_6ParamsE,@"STO_CUDA_ENTRY STV_DEFAULT"
_ZN7cutlass13device_kernelIN5flash22FlashAttnBwdPreprocessIN4cute5tupleIJNS3_1CILi64EEENS5_ILi96EEEEEENS_10bfloat16_tEfNS_4arch4Sm80ELb1ELb0EEEEEvNT_6ParamsE:
[----:B------:R-:W-:Y:S01]  /*0000*/  LDC R1, c[0x0][0x37c] ;  /* 0x0000df00ff017b82 */ /* 0x000fe20000000800 */
[----:B------:R-:W0:Y:S07]  /*0010*/  S2R R0, SR_CTAID.X ;  /* 0x0000000000007919 */ /* 0x000e2e0000002500 */
[----:B------:R-:W0:Y:S01]  /*0020*/  LDC R5, c[0x0][0x388] ;  /* 0x0000e200ff057b82 */ /* 0x000e220000000800 */
[----:B------:R-:W1:Y:S01]  /*0030*/  LDCU.64 UR4, c[0x0][0x358] ;  /* 0x00006b00ff0477ac */ /* 0x000e620008000a00 */
[----:B------:R-:W2:Y:S06]  /*0040*/  S2R R3, SR_TID.X ;  /* 0x0000000000037919 */ /* 0x000eac0000002100 */
[----:B------:R-:W3:Y:S08]  /*0050*/  S2UR UR6, SR_CTAID.Y ;  /* 0x00000000000679c3 */ /* 0x000ef00000002600 */
[----:B------:R-:W3:Y:S08]  /*0060*/  LDC.64 R8, c[0x0][0x400] ;  /* 0x00010000ff087b82 */ /* 0x000ef00000000a00 */
[----:B------:R-:W4:Y:S01]  /*0070*/  S2UR UR7, SR_CTAID.Z ;  /* 0x00000000000779c3 */ /* 0x000f220000002700 */
[----:B0-----:R-:W-:-:S07]  /*0080*/  IMAD R2, R0, -0x40, R5 ;  /* 0xffffffc000027824 */ /* 0x001fce00078e0205 */
[----:B------:R-:W4:Y:S01]  /*0090*/  LDC.64 R10, c[0x0][0x408] ;  /* 0x00010200ff0a7b82 */ /* 0x000f220000000a00 */
[----:B--2---:R-:W-:-:S04]  /*00a0*/  ISETP.GE.AND P0, PT, R3, R2, PT ;  /* 0x000000020300720c */ /* 0x004fc80003f06270 */
[----:B------:R-:W-:-:S13]  /*00b0*/  ISETP.GT.U32.OR P0, PT, R3, 0x3f, P0 ;  /* 0x0000003f0300780c */ /* 0x000fda0000704470 */
[----:B------:R-:W0:Y:S01]  /*00c0*/  @!P0 LDC.64 R18, c[0x0][0x3f8] ;  /* 0x0000fe00ff128b82 */ /* 0x000e220000000a00 */
[----:B------:R-:W-:Y:S02]  /*00d0*/  @!P0 IMAD R6, R0, 0x40, R3 ;  /* 0x0000004000068824 */ /* 0x000fe400078e0203 */
[----:B------:R-:W-:Y:S02]  /*00e0*/  @!P0 IMAD.MOV.U32 R7, RZ, RZ, RZ ;  /* 0x000000ffff078224 */ /* 0x000fe400078e00ff */
[----:B---3--:R-:W-:-:S04]  /*00f0*/  @!P0 IMAD.WIDE.U32 R6, R8, UR6, R6 ;  /* 0x0000000608068c25 */ /* 0x008fc8000f8e0006 */
[----:B------:R-:W-:Y:S02]  /*0100*/  @!P0 IMAD R7, R9, UR6, R7 ;  /* 0x0000000609078c24 */ /* 0x000fe4000f8e0207 */
[----:B----4-:R-:W-:-:S04]  /*0110*/  @!P0 IMAD.WIDE.U32 R6, R10, UR7, R6 ;  /* 0x000000070a068c25 */ /* 0x010fc8000f8e0006 */
[----:B------:R-:W-:Y:S01]  /*0120*/  @!P0 IMAD R4, R11, UR7, R7 ;  /* 0x000000070b048c24 */ /* 0x000fe2000f8e0207 */
[----:B0-----:R-:W-:-:S04]  /*0130*/  @!P0 LEA R18, P1, R6, R18, 0x2 ;  /* 0x0000001206128211 */ /* 0x001fc800078210ff */
[----:B------:R-:W-:Y:S02]  /*0140*/  @!P0 LEA.HI.X R19, R6, R19, R4, 0x2, P1 ;  /* 0x0000001306138211 */ /* 0x000fe400008f1404 */
[----:B------:R-:W-:Y:S02]  /*0150*/  MOV R4, 0x7f800000 ;  /* 0x7f80000000047802 */ /* 0x000fe40000000f00 */
[----:B------:R-:W-:-:S04]  /*0160*/  SHF.R.U32.HI R32, RZ, 0x2, R3 ;  /* 0x00000002ff207819 */ /* 0x000fc80000011603 */
[----:B-1----:R0:W5:Y:S01]  /*0170*/  @!P0 LDG.E R4, desc[UR4][R18.64] ;  /* 0x0000000412048981 */ /* 0x002162000c1e1900 */
[----:B------:R-:W-:Y:S01]  /*0180*/  ISETP.GE.AND P0, PT, R32, R2, PT ;  /* 0x000000022000720c */ /* 0x000fe20003f06270 */
[----:B------:R-:W-:Y:S01]  /*0190*/  IMAD.SHL.U32 R6, R3, 0x8, RZ ;  /* 0x0000000803067824 */ /* 0x000fe200078e00ff */
[----:B------:R-:W-:Y:S01]  /*01a0*/  BSSY.RECONVERGENT B0, `(.L_x_44) ;  /* 0x0000029000007945 */ /* 0x000fe20003800200 */
[----:B------:R-:W-:Y:S02]  /*01b0*/  CS2R R8, SRZ ;  /* 0x0000000000087805 */ /* 0x000fe4000001ff00 */
[----:B------:R-:W-:Y:S02]  /*01c0*/  CS2R R10, SRZ ;  /* 0x00000000000a7805 */ /* 0x000fe4000001ff00 */
[----:B------:R-:W-:Y:S02]  /*01d0*/  CS2R R12, SRZ ;  /* 0x00000000000c7805 */ /* 0x000fe4000001ff00 */
[----:B------:R-:W-:-:S02]  /*01e0*/  LOP3.LUT R6, R6, 0x18, RZ, 0xc0, !PT ;  /* 0x0000001806067812 */ /* 0x000fc400078ec0ff */
[----:B------:R-:W-:Y:S02]  /*01f0*/  CS2R R14, SRZ ;  /* 0x00000000000e7805 */ /* 0x000fe4000001ff00 */
[----:B------:R-:W-:Y:S02]  /*0200*/  CS2R R16, SRZ ;  /* 0x0000000000107805 */ /* 0x000fe4000001ff00 */
[----:B0-----:R-:W-:Y:S02]  /*0210*/  CS2R R18, SRZ ;  /* 0x0000000000127805 */ /* 0x001fe4000001ff00 */
[----:B------:R-:W-:Y:S02]  /*0220*/  CS2R R20, SRZ ;  /* 0x0000000000147805 */ /* 0x000fe4000001ff00 */
[----:B------:R-:W-:Y:S02]  /*0230*/  CS2R R22, SRZ ;  /* 0x0000000000167805 */ /* 0x000fe4000001ff00 */
[----:B------:R-:W-:-:S02]  /*0240*/  CS2R R24, SRZ ;  /* 0x0000000000187805 */ /* 0x000fc4000001ff00 */
[----:B------:R-:W-:Y:S02]  /*0250*/  CS2R R26, SRZ ;  /* 0x00000000001a7805 */ /* 0x000fe4000001ff00 */
[----:B------:R-:W-:Y:S02]  /*0260*/  CS2R R28, SRZ ;  /* 0x00000000001c7805 */ /* 0x000fe4000001ff00 */
[----:B------:R-:W-:Y:S01]  /*0270*/  CS2R R30, SRZ ;  /* 0x00000000001e7805 */ /* 0x000fe2000001ff00 */
[----:B------:R-:W-:Y:S01]  /*0280*/  IMAD.MOV.U32 R33, RZ, RZ, RZ ;  /* 0x000000ffff217224 */ /* 0x000fe200078e00ff */
[C---:B------:R-:W-:Y:S02]  /*0290*/  LOP3.LUT R40, R6.reuse, 0x20, RZ, 0xfc, !PT ;  /* 0x0000002006287812 */ /* 0x040fe400078efcff */
[----:B------:R-:W-:Y:S01]  /*02a0*/  LOP3.LUT R41, R6, 0x40, RZ, 0xfc, !PT ;  /* 0x0000004006297812 */ /* 0x000fe200078efcff */
[----:B------:R-:W-:Y:S06]  /*02b0*/  @P0 BRA `(.L_x_45) ;  /* 0x00000000005c0947 */ /* 0x000fec0003800000 */
[----:B------:R-:W0:Y:S01]  /*02c0*/  LDC.64 R34, c[0x0][0x3a0] ;  /* 0x0000e800ff227b82 */ /* 0x000e220000000a00 */
[----:B------:R-:W-:Y:S01]  /*02d0*/  HFMA2 R7, -RZ, RZ, 0, 0 ;  /* 0x00000000ff077431 */ /* 0x000fe200000001ff */
[----:B------:R-:W1:Y:S01]  /*02e0*/  LDCU.64 UR10, c[0x0][0x398] ;  /* 0x00007300ff0a77ac */ /* 0x000e620008000a00 */
[----:B------:R-:W2:Y:S05]  /*02f0*/  LDCU UR8, c[0x0][0x38c] ;  /* 0x00007180ff0877ac */ /* 0x000eaa0008000800 */
[----:B------:R-:W3:Y:S01]  /*0300*/  LDC.64 R36, c[0x0][0x3a8] ;  /* 0x0000ea00ff247b82 */ /* 0x000ee20000000a00 */
[----:B------:R-:W4:Y:S01]  /*0310*/  LDCU.64 UR12, c[0x0][0x380] ;  /* 0x00007000ff0c77ac */ /* 0x000f220008000a00 */
[----:B0-----:R-:W-:Y:S01]  /*0320*/  IMAD.WIDE.U32 R38, R34, UR6, R6 ;  /* 0x0000000622267c25 */ /* 0x001fe2000f8e0006 */
[----:B--2---:R-:W-:-:S02]  /*0330*/  ISETP.GE.AND P1, PT, R6, UR8, PT ;  /* 0x0000000806007c0c */ /* 0x004fc4000bf26270 */
[----:B------:R-:W-:Y:S01]  /*0340*/  ISETP.GE.AND P2, PT, R40, UR8, PT ;  /* 0x0000000828007c0c */ /* 0x000fe2000bf46270 */
[----:B------:R-:W-:Y:S01]  /*0350*/  IMAD R39, R35, UR6, R39 ;  /* 0x0000000623277c24 */ /* 0x000fe2000f8e0227 */
[----:B------:R-:W-:Y:S01]  /*0360*/  ISETP.GE.AND P3, PT, R41, UR8, PT ;  /* 0x0000000829007c0c */ /* 0x000fe2000bf66270 */
[----:B---3--:R-:W-:-:S04]  /*0370*/  IMAD.WIDE.U32 R34, R36, UR7, R38 ;  /* 0x0000000724227c25 */ /* 0x008fc8000f8e0026 */
[----:B------:R-:W-:-:S04]  /*0380*/  IMAD.WIDE.U32 R38, R0, 0x40, R32 ;  /* 0x0000004000267825 */ /* 0x000fc800078e0020 */
[----:B------:R-:W-:Y:S02]  /*0390*/  IMAD R35, R37, UR7, R35 ;  /* 0x0000000725237c24 */ /* 0x000fe4000f8e0223 */
[----:B-1----:R-:W-:Y:S02]  /*03a0*/  IMAD R37, R39, UR10, RZ ;  /* 0x0000000a27257c24 */ /* 0x002fe4000f8e02ff */
[----:B------:R-:W-:-:S04]  /*03b0*/  IMAD.WIDE.U32 R34, R38, UR10, R34 ;  /* 0x0000000a26227c25 */ /* 0x000fc8000f8e0022 */
[----:B------:R-:W-:Y:S01]  /*03c0*/  IMAD R37, R38, UR11, R37 ;  /* 0x0000000b26257c24 */ /* 0x000fe2000f8e0225 */
[----:B----4-:R-:W-:-:S03]  /*03d0*/  LEA R36, P4, R34, UR12, 0x1 ;  /* 0x0000000c22247c11 */ /* 0x010fc6000f8808ff */
[----:B------:R-:W-:-:S05]  /*03e0*/  IMAD.IADD R35, R35, 0x1, R37 ;  /* 0x0000000123237824 */ /* 0x000fca00078e0225 */
[----:B------:R-:W-:-:S05]  /*03f0*/  LEA.HI.X R37, R34, UR13, R35, 0x1, P4 ;  /* 0x0000000d22257c11 */ /* 0x000fca000a0f0c23 */
[----:B------:R0:W5:Y:S04]  /*0400*/  @!P1 LDG.E.128 R8, desc[UR4][R36.64] ;  /* 0x0000000424089981 */ /* 0x000168000c1e1d00 */
[----:B------:R0:W5:Y:S04]  /*0410*/  @!P2 LDG.E.128 R12, desc[UR4][R36.64+0x40] ;  /* 0x00004004240ca981 */ /* 0x000168000c1e1d00 */
[----:B------:R0:W5:Y:S02]  /*0420*/  @!P3 LDG.E.128 R16, desc[UR4][R36.64+0x80] ;  /* 0x000080042410b981 */ /* 0x000164000c1e1d00 */
.L_x_45:
[----:B------:R-:W-:Y:S05]  /*0430*/  BSYNC.RECONVERGENT B0 ;  /* 0x0000000000007941 */ /* 0x000fea0003800200 */
.L_x_44:
[----:B------:R-:W-:Y:S04]  /*0440*/  BSSY.RECONVERGENT B0, `(.L_x_46) ;  /* 0x0000019000007945 */ /* 0x000fe80003800200 */
[----:B------:R-:W-:Y:S05]  /*0450*/  @P0 BRA `(.L_x_47) ;  /* 0x00000000005c0947 */ /* 0x000fea0003800000 */
[----:B------:R-:W1:Y:S01]  /*0460*/  LDC.64 R34, c[0x0][0x3c0] ;  /* 0x0000f000ff227b82 */ /* 0x000e620000000a00 */
[----:B------:R-:W2:Y:S01]  /*0470*/  LDCU.128 UR8, c[0x0][0x3b0] ;  /* 0x00007600ff0877ac */ /* 0x000ea20008000c00 */
[----:B------:R-:W-:Y:S01]  /*0480*/  MOV R39, RZ ;  /* 0x000000ff00277202 */ /* 0x000fe20000000f00 */
[----:B------:R-:W-:Y:S01]  /*0490*/  IMAD.MOV.U32 R38, RZ, RZ, R6 ;  /* 0x000000ffff267224 */ /* 0x000fe200078e0006 */
[----:B------:R-:W3:Y:S04]  /*04a0*/  LDCU UR12, c[0x0][0x38c] ;  /* 0x00007180ff0c77ac */ /* 0x000ee80008000800 */
[----:B0-----:R-:W0:Y:S01]  /*04b0*/  LDC.64 R36, c[0x0][0x3c8] ;  /* 0x0000f200ff247b82 */ /* 0x001e220000000a00 */
[----:B---3--:R-:W-:Y:S01]  /*04c0*/  ISETP.GE.AND P2, PT, R40, UR12, PT ;  /* 0x0000000c28007c0c */ /* 0x008fe2000bf46270 */
[----:B-1----:R-:W-:Y:S01]  /*04d0*/  IMAD.WIDE.U32 R38, R34, UR6, R38 ;  /* 0x0000000622267c25 */ /* 0x002fe2000f8e0026 */
[----:B------:R-:W-:-:S02]  /*04e0*/  ISETP.GE.AND P1, PT, R6, UR12, PT ;  /* 0x0000000c06007c0c */ /* 0x000fc4000bf26270 */
[----:B------:R-:W-:Y:S01]  /*04f0*/  ISETP.GE.AND P3, PT, R41, UR12, PT ;  /* 0x0000000c29007c0c */ /* 0x000fe2000bf66270 */
[----:B------:R-:W-:Y:S02]  /*0500*/  IMAD R39, R35, UR6, R39 ;  /* 0x0000000623277c24 */ /* 0x000fe4000f8e0227 */
[----:B------:R-:W-:-:S04]  /*0510*/  IMAD.WIDE.U32 R34, R0, 0x40, R32 ;  /* 0x0000004000227825 */ /* 0x000fc800078e0020 */
[----:B0-----:R-:W-:-:S04]  /*0520*/  IMAD.WIDE.U32 R38, R36, UR7, R38 ;  /* 0x0000000724267c25 */ /* 0x001fc8000f8e0026 */
[----:B------:R-:W-:Y:S02]  /*0530*/  IMAD R39, R37, UR7, R39 ;  /* 0x0000000725277c24 */ /* 0x000fe4000f8e0227 */
[----:B--2---:R-:W-:Y:S02]  /*0540*/  IMAD R35, R35, UR10, RZ ;  /* 0x0000000a23237c24 */ /* 0x004fe4000f8e02ff */
[----:B------:R-:W-:-:S04]  /*0550*/  IMAD.WIDE.U32 R38, R34, UR10, R38 ;  /* 0x0000000a22267c25 */ /* 0x000fc8000f8e0026 */
[----:B------:R-:W-:Y:S01]  /*0560*/  IMAD R35, R34, UR11, R35 ;  /* 0x0000000b22237c24 */ /* 0x000fe2000f8e0223 */
[----:B------:R-:W-:-:S03]  /*0570*/  LEA R34, P0, R38, UR8, 0x1 ;  /* 0x0000000826227c11 */ /* 0x000fc6000f8008ff */
[----:B------:R-:W-:-:S05]  /*0580*/  IMAD.IADD R35, R39, 0x1, R35 ;  /* 0x0000000127237824 */ /* 0x000fca00078e0223 */
[----:B------:R-:W-:-:S05]  /*0590*/  LEA.HI.X R35, R38, UR9, R35, 0x1, P0 ;  /* 0x0000000926237c11 */ /* 0x000fca00080f0c23 */
[----:B------:R1:W5:Y:S04]  /*05a0*/  @!P1 LDG.E.128 R20, desc[UR4][R34.64] ;  /* 0x0000000422149981 */ /* 0x000368000c1e1d00 */
[----:B------:R1:W5:Y:S04]  /*05b0*/  @!P2 LDG.E.128 R24, desc[UR4][R34.64+0x40] ;  /* 0x000040042218a981 */ /* 0x000368000c1e1d00 */
[----:B------:R1:W5:Y:S02]  /*05c0*/  @!P3 LDG.E.128 R28, desc[UR4][R34.64+0x80] ;  /* 0x00008004221cb981 */ /* 0x000364000c1e1d00 */
.L_x_47:
[----:B------:R-:W-:Y:S05]  /*05d0*/  BSYNC.RECONVERGENT B0 ;  /* 0x0000000000007941 */ /* 0x000fea0003800200 */
.L_x_46:
[C---:B-----5:R-:W-:Y:S01]  /*05e0*/  LOP3.LUT R7, R8.reuse, 0xffff0000, RZ, 0xc0, !PT ;  /* 0xffff000008077812 */ /* 0x060fe200078ec0ff */
[----:B------:R-:W-:Y:S01]  /*05f0*/  IMAD.U32 R8, R8, 0x10000, RZ ;  /* 0x0001000008087824 */ /* 0x000fe200078e00ff */
[C---:B-1----:R-:W-:Y:S01]  /*0600*/  LOP3.LUT R34, R20.reuse, 0xffff0000, RZ, 0xc0, !PT ;  /* 0xffff000014227812 */ /* 0x042fe200078ec0ff */
[----:B------:R-:W-:Y:S01]  /*0610*/  BSSY.RECONVERGENT B0, `(.L_x_48) ;  /* 0x0000067000007945 */ /* 0x000fe20003800200 */
[----:B------:R-:W-:Y:S01]  /*0620*/  SHF.L.U32 R35, R20, 0x10, RZ ;  /* 0x0000001014237819 */ /* 0x000fe200000006ff */
[----:B------:R-:W-:Y:S01]  /*0630*/  IMAD.U32 R20, R21, 0x10000, RZ ;  /* 0x0001000015147824 */ /* 0x000fe200078e00ff */
[----:B------:R-:W-:Y:S01]  /*0640*/  ISETP.NE.AND P1, PT, R6, RZ, PT ;  /* 0x000000ff0600720c */ /* 0x000fe20003f25270 */
[----:B0-----:R-:W-:Y:S01]  /*0650*/  FMUL.FTZ R37, R7, R34 ;  /* 0x0000002207257220 */ /* 0x001fe20000410000 */
[C---:B------:R-:W-:Y:S01]  /*0660*/  IMAD.U32 R7, R9.reuse, 0x10000, RZ ;  /* 0x0001000009077824 */ /* 0x040fe200078e00ff */
[----:B------:R-:W-:Y:S01]  /*0670*/  LOP3.LUT R9, R9, 0xffff0000, RZ, 0xc0, !PT ;  /* 0xffff000009097812 */ /* 0x000fe200078ec0ff */
[----:B------:R-:W-:-:S02]  /*0680*/  IMAD R6, R0, 0x600, R3 ;  /* 0x0000060000067824 */ /* 0x000fc400078e0203 */
[----:B------:R-:W-:Y:S01]  /*0690*/  FFMA.FTZ R34, R8, R35, R37 ;  /* 0x0000002308227223 */ /* 0x000fe20000010025 */
[----:B------:R-:W-:Y:S01]  /*06a0*/  LOP3.LUT R8, R21, 0xffff0000, RZ, 0xc0, !PT ;  /* 0xffff000015087812 */ /* 0x000fe200078ec0ff */
[----:B------:R-:W-:Y:S02]  /*06b0*/  IMAD.SHL.U32 R6, R6, 0x4, RZ ;  /* 0x0000000406067824 */ /* 0x000fe400078e00ff */
[----:B------:R-:W-:Y:S01]  /*06c0*/  FFMA.FTZ R34, R7, R20, R34 ;  /* 0x0000001407227223 */ /* 0x000fe20000010022 */
[----:B------:R-:W-:Y:S01]  /*06d0*/  SHF.L.U32 R7, R10, 0x10, RZ ;  /* 0x000000100a077819 */ /* 0x000fe200000006ff */
[----:B------:R-:W-:Y:S01]  /*06e0*/  IMAD.U32 R20, R22, 0x10000, RZ ;  /* 0x0001000016147824 */ /* 0x000fe200078e00ff */
[----:B------:R-:W-:Y:S01]  /*06f0*/  LOP3.LUT R10, R10, 0xffff0000, RZ, 0xc0, !PT ;  /* 0xffff00000a0a7812 */ /* 0x000fe200078ec0ff */
[----:B------:R-:W-:Y:S01]  /*0700*/  FFMA.FTZ R8, R9, R8, R34 ;  /* 0x0000000809087223 */ /* 0x000fe20000010022 */
[----:B------:R-:W-:-:S03]  /*0710*/  LOP3.LUT R9, R22, 0xffff0000, RZ, 0xc0, !PT ;  /* 0xffff000016097812 */ /* 0x000fc600078ec0ff */
[----:B------:R-:W-:Y:S01]  /*0720*/  FFMA.FTZ R21, R7, R20, R8 ;  /* 0x0000001407157223 */ /* 0x000fe20000010008 */
[----:B------:R-:W-:Y:S01]  /*0730*/  SHF.L.U32 R8, R23, 0x10, RZ ;  /* 0x0000001017087819 */ /* 0x000fe200000006ff */
[C---:B------:R-:W-:Y:S01]  /*0740*/  IMAD.U32 R7, R11.reuse, 0x10000, RZ ;  /* 0x000100000b077824 */ /* 0x040fe200078e00ff */
[----:B------:R-:W-:Y:S01]  /*0750*/  LOP3.LUT R11, R11, 0xffff0000, RZ, 0xc0, !PT ;  /* 0xffff00000b0b7812 */ /* 0x000fe200078ec0ff */
[----:B------:R-:W-:Y:S01]  /*0760*/  FFMA.FTZ R20, R10, R9, R21 ;  /* 0x000000090a147223 */ /* 0x000fe20000010015 */
[----:B------:R-:W-:Y:S02]  /*0770*/  LOP3.LUT R10, R23, 0xffff0000, RZ, 0xc0, !PT ;  /* 0xffff0000170a7812 */ /* 0x000fe400078ec0ff */
[----:B------:R-:W-:Y:S01]  /*0780*/  LOP3.LUT R9, R24, 0xffff0000, RZ, 0xc0, !PT ;  /* 0xffff000018097812 */ /* 0x000fe200078ec0ff */
[----:B------:R-:W-:Y:S01]  /*0790*/  FFMA.FTZ R20, R7, R8, R20 ;  /* 0x0000000807147223 */ /* 0x000fe20000010014 */
[C---:B------:R-:W-:Y:S01]  /*07a0*/  IMAD.U32 R7, R12.reuse, 0x10000, RZ ;  /* 0x000100000c077824 */ /* 0x040fe200078e00ff */
[----:B------:R-:W-:Y:S01]  /*07b0*/  LOP3.LUT R12, R12, 0xffff0000, RZ, 0xc0, !PT ;  /* 0xffff00000c0c7812 */ /* 0x000fe200078ec0ff */
[----:B------:R-:W-:-:S02]  /*07c0*/  IMAD.U32 R8, R24, 0x10000, RZ ;  /* 0x0001000018087824 */ /* 0x000fc400078e00ff */
[----:B------:R-:W-:-:S04]  /*07d0*/  FFMA.FTZ R10, R11, R10, R20 ;  /* 0x0000000a0b0a7223 */ /* 0x000fc80000010014 */
[----:B------:R-:W-:Y:S01]  /*07e0*/  FFMA.FTZ R11, R7, R8, R10 ;  /* 0x00000008070b7223 */ /* 0x000fe2000001000a */
[----:B------:R-:W-:Y:S01]  /*07f0*/  SHF.L.U32 R7, R13, 0x10, RZ ;  /* 0x000000100d077819 */ /* 0x000fe200000006ff */
[----:B------:R-:W-:Y:S01]  /*0800*/  IMAD.U32 R8, R25, 0x10000, RZ ;  /* 0x0001000019087824 */ /* 0x000fe200078e00ff */
[----:B------:R-:W-:Y:S01]  /*0810*/  LOP3.LUT R13, R13, 0xffff0000, RZ, 0xc0, !PT ;  /* 0xffff00000d0d7812 */ /* 0x000fe200078ec0ff */
[----:B------:R-:W-:Y:S01]  /*0820*/  FFMA.FTZ R12, R12, R9, R11 ;  /* 0x000000090c0c7223 */ /* 0x000fe2000001000b */
[----:B------:R-:W-:Y:S02]  /*0830*/  LOP3.LUT R10, R25, 0xffff0000, RZ, 0xc0, !PT ;  /* 0xffff0000190a7812 */ /* 0x000fe400078ec0ff */
[C---:B------:R-:W-:Y:S01]  /*0840*/  LOP3.LUT R9, R26.reuse, 0xffff0000, RZ, 0xc0, !PT ;  /* 0xffff00001a097812 */ /* 0x040fe200078ec0ff */
[----:B------:R-:W-:Y:S01]  /*0850*/  FFMA.FTZ R12, R7, R8, R12 ;  /* 0x00000008070c7223 */ /* 0x000fe2000001000c */
[----:B------:R-:W-:Y:S01]  /*0860*/  SHF.L.U32 R8, R26, 0x10, RZ ;  /* 0x000000101a087819 */ /* 0x000fe200000006ff */
[C---:B------:R-:W-:Y:S01]  /*0870*/  IMAD.U32 R7, R14.reuse, 0x10000, RZ ;  /* 0x000100000e077824 */ /* 0x040fe200078e00ff */
[----:B------:R-:W-:Y:S01]  /*0880*/  LOP3.LUT R14, R14, 0xffff0000, RZ, 0xc0, !PT ;  /* 0xffff00000e0e7812 */ /* 0x000fe200078ec0ff */
[----:B------:R-:W-:-:S04]  /*0890*/  FFMA.FTZ R10, R13, R10, R12 ;  /* 0x0000000a0d0a7223 */ /* 0x000fc8000001000c */
[----:B------:R-:W-:Y:S01]  /*08a0*/  FFMA.FTZ R11, R7, R8, R10 ;  /* 0x00000008070b7223 */ /* 0x000fe2000001000a */
[----:B------:R-:W-:Y:S01]  /*08b0*/  SHF.L.U32 R8, R27, 0x10, RZ ;  /* 0x000000101b087819 */ /* 0x000fe200000006ff */
[C---:B------:R-:W-:Y:S01]  /*08c0*/  IMAD.U32 R7, R15.reuse, 0x10000, RZ ;  /* 0x000100000f077824 */ /* 0x040fe200078e00ff */
        /* <DEDUP_REMOVED lines=26> */
[----:B------:R-:W-:-:S03]  /*0a70*/  LOP3.LUT R10, R31, 0xffff0000, RZ, 0xc0, !PT ;  /* 0xffff00001f0a7812 */ /* 0x000fc600078ec0ff */
[----:B------:R-:W-:Y:S01]  /*0a80*/  FFMA.FTZ R8, R7, R8, R18 ;  /* 0x0000000807087223 */ /* 0x000fe20000010012 */
[----:B------:R-:W-:-:S03]  /*0a90*/  VIADD R7, R5, 0x3f ;  /* 0x0000003f05077836 */ /* 0x000fc60000000000 */
[----:B------:R-:W-:Y:S02]  /*0aa0*/  FFMA.FTZ R19, R19, R10, R8 ;  /* 0x0000000a13137223 */ /* 0x000fe40000010008 */
[----:B------:R-:W-:-:S03]  /*0ab0*/  SHF.R.S32.HI R10, RZ, 0x1f, R7 ;  /* 0x0000001fff0a7819 */ /* 0x000fc60000011407 */
[----:B------:R-:W0:Y:S01]  /*0ac0*/  SHFL.BFLY PT, R8, R19, 0x2, 0x1f ;  /* 0x0c401f0013087f89 */ /* 0x000e2200000e0000 */
[----:B------:R-:W-:-:S04]  /*0ad0*/  LEA.HI R10, R10, R7, RZ, 0x6 ;  /* 0x000000070a0a7211 */ /* 0x000fc800078f30ff */
[----:B------:R-:W-:-:S04]  /*0ae0*/  LOP3.LUT R10, R10, 0xffffffc0, RZ, 0xc0, !PT ;  /* 0xffffffc00a0a7812 */ /* 0x000fc800078ec0ff */
[----:B------:R-:W-:Y:S02]  /*0af0*/  IADD3 R9, PT, PT, R7, -R10, RZ ;  /* 0x8000000a07097210 */ /* 0x000fe40007ffe0ff */
[----:B------:R-:W1:Y:S03]  /*0b00*/  LDC.64 R10, c[0x0][0x440] ;  /* 0x00011000ff0a7b82 */ /* 0x000e660000000a00 */
[----:B------:R-:W-:-:S05]  /*0b10*/  IMAD R14, R0, 0x40, R9 ;  /* 0x00000040000e7824 */ /* 0x000fca00078e0209 */
[----:B------:R-:W-:-:S04]  /*0b20*/  IADD3 R14, PT, PT, R7, -R14, RZ ;  /* 0x8000000e070e7210 */ /* 0x000fc80007ffe0ff */
[----:B------:R-:W-:Y:S01]  /*0b30*/  ISETP.GE.AND P0, PT, R3, R14, PT ;  /* 0x0000000e0300720c */ /* 0x000fe20003f06270 */
[----:B0-----:R-:W-:Y:S02]  /*0b40*/  FADD.FTZ R5, R19, R8 ;  /* 0x0000000813057221 */ /* 0x001fe40000010000 */
[----:B------:R-:W0:Y:S01]  /*0b50*/  LDC.64 R8, c[0x0][0x448] ;  /* 0x00011200ff087b82 */ /* 0x000e220000000a00 */
[----:B------:R-:W-:Y:S02]  /*0b60*/  ISETP.GT.U32.OR P0, PT, R3, 0x3f, P0 ;  /* 0x0000003f0300780c */ /* 0x000fe40000704470 */
[----:B------:R-:W2:Y:S02]  /*0b70*/  SHFL.BFLY PT, R12, R5, 0x1, 0x1f ;  /* 0x0c201f00050c7f89 */ /* 0x000ea400000e0000 */
[----:B--2---:R-:W-:Y:S01]  /*0b80*/  FADD.FTZ R18, R5, R12 ;  /* 0x0000000c05127221 */ /* 0x004fe20000010000 */
[----:B------:R-:W-:Y:S08]  /*0b90*/  @P1 BRA `(.L_x_49) ;  /* 0x0000000000381947 */ /* 0x000ff00003800000 */
[----:B------:R-:W2:Y:S01]  /*0ba0*/  LDC.64 R14, c[0x0][0x3e8] ;  /* 0x0000fa00ff0e7b82 */ /* 0x000ea20000000a00 */
[----:B------:R-:W-:Y:S01]  /*0bb0*/  LEA R12, R0, R32, 0x6 ;  /* 0x00000020000c7211 */ /* 0x000fe200078e30ff */
[----:B------:R-:W3:Y:S01]  /*0bc0*/  LDCU.64 UR8, c[0x0][0x3d0] ;  /* 0x00007a00ff0877ac */ /* 0x000ee20008000a00 */
[----:B------:R-:W-:Y:S01]  /*0bd0*/  IMAD.MOV.U32 R13, RZ, RZ, RZ ;  /* 0x000000ffff0d7224 */ /* 0x000fe200078e00ff */
[----:B------:R-:W-:-:S04]  /*0be0*/  ISETP.GE.AND P1, PT, R32, R2, PT ;  /* 0x000000022000720c */ /* 0x000fc80003f26270 */
[----:B------:R-:W4:Y:S01]  /*0bf0*/  LDC.64 R16, c[0x0][0x3f0] ;  /* 0x0000fc00ff107b82 */ /* 0x000f220000000a00 */
[----:B--2---:R-:W-:-:S04]  /*0c00*/  IMAD.WIDE.U32 R12, R14, UR6, R12 ;  /* 0x000000060e0c7c25 */ /* 0x004fc8000f8e000c */
[----:B------:R-:W-:Y:S02]  /*0c10*/  IMAD R13, R15, UR6, R13 ;  /* 0x000000060f0d7c24 */ /* 0x000fe4000f8e020d */
[----:B----4-:R-:W-:-:S04]  /*0c20*/  IMAD.WIDE.U32 R12, R16, UR7, R12 ;  /* 0x00000007100c7c25 */ /* 0x010fc8000f8e000c */
[----:B------:R-:W-:Y:S01]  /*0c30*/  IMAD R5, R17, UR7, R13 ;  /* 0x0000000711057c24 */ /* 0x000fe2000f8e020d */
[----:B---3--:R-:W-:-:S04]  /*0c40*/  LEA R14, P2, R12, UR8, 0x2 ;  /* 0x000000080c0e7c11 */ /* 0x008fc8000f8410ff */
[----:B------:R-:W-:Y:S02]  /*0c50*/  LEA.HI.X R15, R12, UR9, R5, 0x2, P2 ;  /* 0x000000090c0f7c11 */ /* 0x000fe400090f1405 */
[----:B------:R-:W-:-:S05]  /*0c60*/  FSEL R5, R18, RZ, !P1 ;  /* 0x000000ff12057208 */ /* 0x000fca0004800000 */
[----:B------:R2:W-:Y:S02]  /*0c70*/  STG.E desc[UR4][R14.64], R5 ;  /* 0x000000050e007986 */ /* 0x0005e4000c101904 */
.L_x_49:
[----:B------:R-:W-:Y:S05]  /*0c80*/  BSYNC.RECONVERGENT B0 ;  /* 0x0000000000007941 */ /* 0x000fea0003800200 */
.L_x_48:
[----:B------:R-:W-:Y:S04]  /*0c90*/  BSSY.RECONVERGENT B0, `(.L_x_50) ;  /* 0x0000011000007945 */ /* 0x000fe80003800200 */
[----:B------:R-:W-:Y:S05]  /*0ca0*/  @P0 BRA `(.L_x_51) ;  /* 0x00000000003c0947 */ /* 0x000fea0003800000 */
[----:B--2---:R-:W2:Y:S01]  /*0cb0*/  LDC.64 R14, c[0x0][0x418] ;  /* 0x00010600ff0e7b82 */ /* 0x004ea20000000a00 */
[----:B------:R-:W-:Y:S01]  /*0cc0*/  LEA R12, R0, R3, 0x6 ;  /* 0x00000003000c7211 */ /* 0x000fe200078e30ff */
[----:B------:R-:W-:Y:S02]  /*0cd0*/  IMAD.MOV.U32 R13, RZ, RZ, RZ ;  /* 0x000000ffff0d7224 */ /* 0x000fe400078e00ff */
[C---:B------:R-:W-:Y:S01]  /*0ce0*/  FMUL.FTZ R2, R4.reuse, 1.4426950216293334961 ;  /* 0x3fb8aa3b04027820 */ /* 0x040fe20000410000 */
[----:B------:R-:W-:-:S03]  /*0cf0*/  FSETP.NEU.FTZ.AND P0, PT, R4, -INF , PT ;  /* 0xff8000000400780b */ /* 0x000fc60003f1d000 */
[----:B------:R-:W3:Y:S08]  /*0d00*/  LDC.64 R16, c[0x0][0x420] ;  /* 0x00010800ff107b82 */ /* 0x000ef00000000a00 */
[----:B------:R-:W4:Y:S01]  /*0d10*/  LDC.64 R18, c[0x0][0x410] ;  /* 0x00010400ff127b82 */ /* 0x000f220000000a00 */
[----:B--2---:R-:W-:-:S04]  /*0d20*/  IMAD.WIDE.U32 R12, R14, UR6, R12 ;  /* 0x000000060e0c7c25 */ /* 0x004fc8000f8e000c */
[----:B------:R-:W-:Y:S02]  /*0d30*/  IMAD R13, R15, UR6, R13 ;  /* 0x000000060f0d7c24 */ /* 0x000fe4000f8e020d */
[----:B---3--:R-:W-:-:S04]  /*0d40*/  IMAD.WIDE.U32 R12, R16, UR7, R12 ;  /* 0x00000007100c7c25 */ /* 0x008fc8000f8e000c */
[----:B------:R-:W-:Y:S01]  /*0d50*/  IMAD R5, R17, UR7, R13 ;  /* 0x0000000711057c24 */ /* 0x000fe2000f8e020d */
[----:B----4-:R-:W-:-:S04]  /*0d60*/  LEA R14, P1, R12, R18, 0x2 ;  /* 0x000000120c0e7211 */ /* 0x010fc800078210ff */
[----:B------:R-:W-:Y:S02]  /*0d70*/  LEA.HI.X R15, R12, R19, R5, 0x2, P1 ;  /* 0x000000130c0f7211 */ /* 0x000fe400008f1405 */
[----:B------:R-:W-:-:S05]  /*0d80*/  FSEL R5, R2, RZ, P0 ;  /* 0x000000ff02057208 */ /* 0x000fca0000000000 */
[----:B------:R3:W-:Y:S02]  /*0d90*/  STG.E desc[UR4][R14.64], R5 ;  /* 0x000000050e007986 */ /* 0x0007e4000c101904 */
.L_x_51:
[----:B------:R-:W-:Y:S05]  /*0da0*/  BSYNC.RECONVERGENT B0 ;  /* 0x0000000000007941 */ /* 0x000fea0003800200 */
.L_x_50:
[----:B------:R-:W4:Y:S01]  /*0db0*/  LDCU.64 UR10, c[0x0][0x458] ;  /* 0x00008b00ff0a77ac */ /* 0x000f220008000a00 */
[----:B------:R-:W-:Y:S01]  /*0dc0*/  HFMA2 R7, -RZ, RZ, 0, 0 ;  /* 0x00000000ff077431 */ /* 0x000fe200000001ff */
[----:B------:R-:W5:Y:S02]  /*0dd0*/  LDCU.64 UR8, c[0x0][0x428] ;  /* 0x00008500ff0877ac */ /* 0x000f640008000a00 */
[----:B-1----:R-:W-:-:S04]  /*0de0*/  IMAD.WIDE.U32 R6, R10, UR6, R6 ;  /* 0x000000060a067c25 */ /* 0x002fc8000f8e0006 */
[----:B------:R-:W-:Y:S02]  /*0df0*/  IMAD R7, R11, UR6, R7 ;  /* 0x000000060b077c24 */ /* 0x000fe4000f8e0207 */
[----:B0-23--:R-:W-:Y:S01]  /*0e00*/  IMAD.WIDE.U32 R4, R8, UR7, R6 ;  /* 0x0000000708047c25 */ /* 0x00dfe2000f8e0006 */
[----:B----4-:R-:W-:-:S03]  /*0e10*/  ISETP.NE.U32.AND P0, PT, RZ, UR10, PT ;  /* 0x0000000aff007c0c */ /* 0x010fc6000bf05070 */
[----:B------:R-:W-:Y:S01]  /*0e20*/  IMAD R9, R9, UR7, R5 ;  /* 0x0000000709097c24 */ /* 0x000fe2000f8e0205 */
[----:B------:R-:W-:Y:S02]  /*0e30*/  ISETP.NE.AND.EX P0, PT, RZ, UR11, PT, P0 ;  /* 0x0000000bff007c0c */ /* 0x000fe4000bf05300 */
[C---:B-----5:R-:W-:Y:S02]  /*0e40*/  LEA R6, P1, R4.reuse, UR8, 0x2 ;  /* 0x0000000804067c11 */ /* 0x060fe4000f8210ff */
[----:B------:R-:W-:Y:S02]  /*0e50*/  ISETP.NE.OR P0, PT, R3, RZ, !P0 ;  /* 0x000000ff0300720c */ /* 0x000fe40004705670 */
[----:B------:R-:W-:-:S05]  /*0e60*/  LEA.HI.X R7, R4, UR9, R9, 0x2, P1 ;  /* 0x0000000904077c11 */ /* 0x000fca00088f1409 */
[----:B------:R0:W-:Y:S04]  /*0e70*/  STG.E.128 desc[UR4][R6.64], RZ ;  /* 0x000000ff06007986 */ /* 0x0001e8000c101d04 */
[----:B------:R0:W-:Y:S04]  /*0e80*/  STG.E.128 desc[UR4][R6.64+0x1000], RZ ;  /* 0x001000ff06007986 */ /* 0x0001e8000c101d04 */
[----:B------:R0:W-:Y:S04]  /*0e90*/  STG.E.128 desc[UR4][R6.64+0x2000], RZ ;  /* 0x002000ff06007986 */ /* 0x0001e8000c101d04 */
[----:B------:R0:W-:Y:S04]  /*0ea0*/  STG.E.128 desc[UR4][R6.64+0x3000], RZ ;  /* 0x003000ff06007986 */ /* 0x0001e8000c101d04 */
[----:B------:R0:W-:Y:S04]  /*0eb0*/  STG.E.128 desc[UR4][R6.64+0x4000], RZ ;  /* 0x004000ff06007986 */ /* 0x0001e8000c101d04 */
[----:B------:R0:W-:Y:S01]  /*0ec0*/  STG.E.128 desc[UR4][R6.64+0x5000], RZ ;  /* 0x005000ff06007986 */ /* 0x0001e2000c101d04 */
[----:B------:R-:W-:Y:S05]  /*0ed0*/  @P0 EXIT ;  /* 0x000000000000094d */ /* 0x000fea0003800000 */
[----:B------:R-:W1:Y:S08]  /*0ee0*/  LDC R5, c[0x0][0x450] ;  /* 0x00011400ff057b82 */ /* 0x000e700000000800 */
[----:B0-----:R-:W0:Y:S08]  /*0ef0*/  LDC R7, c[0x0][0x390] ;  /* 0x0000e400ff077b82 */ /* 0x001e300000000800 */
[----:B------:R-:W2:Y:S01]  /*0f00*/  LDC.64 R2, c[0x0][0x458] ;  /* 0x00011600ff027b82 */ /* 0x000ea20000000a00 */
[----:B-1----:R-:W-:-:S04]  /*0f10*/  IMAD R0, R0, R5, UR7 ;  /* 0x0000000700007e24 */ /* 0x002fc8000f8e0205 */
[----:B0-----:R-:W-:-:S04]  /*0f20*/  IMAD R5, R0, R7, UR6 ;  /* 0x0000000600057e24 */ /* 0x001fc8000f8e0207 */
[----:B--2---:R-:W-:-:S05]  /*0f30*/  IMAD.WIDE R2, R5, 0x4, R2 ;  /* 0x0000000405027825 */ /* 0x004fca00078e0202 */
[----:B------:R-:W-:Y:S01]  /*0f40*/  STG.E desc[UR4][R2.64], RZ ;  /* 0x000000ff02007986 */ /* 0x000fe2000c101904 */
[----:B------:R-:W-:Y:S05]  /*0f50*/  EXIT ;  /* 0x000000000000794d */ /* 0x000fea0003800000 */
.L_x_52:
        /* <DEDUP_REMOVED lines=10> */
.L_x_126:


//--------------------- .text._ZN7cutlass13device_kernelIN5flash19enable_sm80_to_sm89INS1_16FlashAttnBwdSm80INS1_25CollectiveMainloopBwdSm80ILi2ELi2EN4cute5tupleIJNS5_1CILi64EEENS7_ILi128EEENS7_ILi96EEEEEENS_10bfloat16_tEfNS_4arch4Sm80ELb1ELb0ELb0ELb1ELb0ELb0ELb0ELb0ELi2ELi2ELi4ELi2ELb0EEENS1_21CollectiveEpilogueBwdISB_SC_SE_Li256ELb1ELb0ELi2EEENS1_25SingleTileBwdLPTSchedulerILb1ELi128ELb0EEEEEEEEEvNT_6ParamsE --------------------------
	.section	.text._ZN7cutlass13device_kernelIN5flash19enable_sm80_to_sm89INS1_16FlashAttnBwdSm80INS1_25CollectiveMainloopBwdSm80ILi2ELi2EN4cute5tupleIJNS5_1CILi64EEENS7_ILi128EEENS7_ILi96EEEEEENS_10bfloat16_tEfNS_4arch4Sm80ELb1ELb0ELb0ELb1ELb0ELb0ELb0ELb0ELi2ELi2ELi4ELi2ELb0EEENS1_21CollectiveEpilogueBwdISB_SC_SE_Li256ELb1ELb0ELi2EEENS1_25SingleTileBwdLPTSchedulerILb1ELi128ELb0EEEEEEEEEvNT_6ParamsE,"ax",@progbits
	.align	128
.text._ZN7cutlass13device_kernelIN5flash19enable_sm80_to_sm89INS1_16FlashAttnBwdSm80INS1_25CollectiveMainloopBwdSm80ILi2ELi2EN4cute5tupleIJNS5_1CILi64EEENS7_ILi128EEENS7_ILi96EEEEEENS_10bfloat16_tEfNS_4arch4Sm80ELb1ELb0ELb0ELb1ELb0ELb0ELb0ELb0ELi2ELi2ELi4ELi2ELb0EEENS1_21CollectiveEpilogueBwdISB_SC_SE_Li256ELb1ELb0ELi2EEENS1_25SingleTileBwdLPTSchedulerILb1ELi128ELb0EEEEEEEEEvNT_6ParamsE:
        .type           _ZN7cutlass13device_kernelIN5flash19enable_sm80_to_sm89INS1_16FlashAttnBwdSm80INS1_25CollectiveMainloopBwdSm80ILi2ELi2EN4cute5tupleIJNS5_1CILi64EEENS7_ILi128EEENS7_ILi96EEEEEENS_10bfloat16_tEfNS_4arch4Sm80ELb1ELb0ELb0ELb1ELb0ELb0ELb0ELb0ELi2ELi2ELi4ELi2ELb0EEENS1_21CollectiveEpilogueBwdISB_SC_SE_Li256ELb1ELb0ELi2EEENS1_25SingleTileBwdLPTSchedulerILb1ELi128ELb0EEEEEEEEEvNT_6ParamsE,@function
        .size           _ZN7cutlass13device_kernelIN5flash19enable_sm80_to_sm89INS1_16FlashAttnBwdSm80INS1_25CollectiveMainloopBwdSm80ILi2ELi2EN4cute5tupleIJNS5_1CILi64EEENS7_ILi128EEENS7_ILi96EEEEEENS_10bfloat16_tEfNS_4arch4Sm80ELb1ELb0ELb0ELb1ELb0ELb0ELb0ELb0ELi2ELi2ELi4ELi2ELb0EEENS1_21CollectiveEpilogueBwdISB_SC_SE_Li256ELb1ELb0ELi2EEENS1_25SingleTileBwdLPTSchedulerILb1ELi128ELb0EEEEEEEEEvNT_6ParamsE,(.L_x_127 - _ZN7cutlass13device_kernelIN5flash19enable_sm80_to_sm89INS1_16FlashAttnBwdSm80INS1_25CollectiveMainloopBwdSm80ILi2ELi2EN4cute5tupleIJNS5_1CILi64EEENS7_ILi128EEENS7_ILi96EEEEEENS_10bfloat16_tEfNS_4arch4Sm80ELb1ELb0ELb0ELb1ELb0ELb0ELb0ELb0ELi2ELi2ELi4ELi2ELb0EEENS1_21CollectiveEpilogueBwdISB_SC_SE_Li256ELb1ELb0ELi2EEENS1_25SingleTileBwdLPTSchedulerILb1ELi128ELb0EEEEEEEEEvNT_6ParamsE)
        .other          _ZN7cutlass13device_kernelIN5flash19enable_sm80_to_sm89INS1_16FlashAttnBwdSm80INS1_25CollectiveMainloopBwdSm80ILi2ELi2EN4cute5tupleIJNS5_1CILi64EEENS7_ILi128EEENS7_ILi96EEEEEENS_10bfloat16_tEfNS_4arch4Sm80ELb1ELb0ELb0ELb1ELb0ELb0ELb0ELb0ELi2ELi2ELi4ELi2ELb0EEENS1_21CollectiveEpilogueBwdISB_SC_SE_Li256ELb1ELb0ELi2EEENS1_25SingleTileBwdLPTSchedulerILb1ELi128ELb0EEEEEEEEEvNT_6ParamsE,@"STO_CUDA_ENTRY STV_DEFAULT"
_ZN7cutlass13device_kernelIN5flash19enable_sm80_to_sm89INS1_16FlashAttnBwdSm80INS1_25CollectiveMainloopBwdSm80ILi2ELi2EN4cute5tupleIJNS5_1CILi64EEENS7_ILi128EEENS7_ILi96EEEEEENS_10bfloat16_tEfNS_4arch4Sm80ELb1ELb0ELb0ELb1ELb0ELb0ELb0ELb0ELi2ELi2ELi4ELi2ELb0EEENS1_21CollectiveEpilogueBwdISB_SC_SE_Li256ELb1ELb0ELi2EEENS1_25SingleTileBwdLPTSchedulerILb1ELi128ELb0EEEEEEEEEvNT_6ParamsE:
[----:B------:R-:W-:Y:S01]  /*0000*/  LDC R1, c[0x0][0x37c] ;  /* 0x0000df00ff017b82 */ /* 0x000fe20000000800 */
[----:B------:R-:W-:Y:S05]  /*0010*/  EXIT ;  /* 0x000000000000794d */ /* 0x000fea0003800000 */
.L_x_53:
        /* <DEDUP_REMOVED lines=14> */
.L_x_127:


//--------------------- .text._ZN7cutlass13device_kernelIN5flash19enable_sm80_to_sm89INS1_16FlashAttnBwdSm80INS1_25CollectiveMainloopBwdSm80ILi2ELi2EN4cute5tupleIJNS5_1CILi64EEENS7_ILi128EEENS7_ILi96EEEEEENS_10bfloat16_tEfNS_4arch4Sm80ELb1ELb0ELb0ELb1ELb1ELb0ELb0ELb0ELi2ELi2ELi4ELi2ELb0EEENS1_21CollectiveEpilogueBwdISB_SC_SE_Li256ELb1ELb0ELi2EEENS1_25SingleTileBwdLPTSchedulerILb1ELi128ELb1EEEEEEEEEvNT_6ParamsE --------------------------
	.section	.text._ZN7cutlass13device_kernelIN5flash19enable_sm80_to_sm89INS1_16FlashAttnBwdSm80INS1_25CollectiveMainloopBwdSm80ILi2ELi2EN4cute5tupleIJNS5_1CILi64EEENS7_ILi128EEENS7_ILi96EEEEEENS_10bfloat16_tEfNS_4arch4Sm80ELb1ELb0ELb0ELb1ELb1ELb0ELb0ELb0ELi2ELi2ELi4ELi2ELb0EEENS1_21CollectiveEpilogueBwdISB_SC_SE_Li256ELb1ELb0ELi2EEENS1_25SingleTileBwdLPTSchedulerILb1ELi128ELb1EEEEEEEEEvNT_6ParamsE,"ax",@progbits
	.align	128
.text._ZN7cutlass13device_kernelIN5flash19enable_sm80_to_sm89INS1_16FlashAttnBwdSm80INS1_25CollectiveMainloopBwdSm80ILi2ELi2EN4cute5tupleIJNS5_1CILi64EEENS7_ILi128EEENS7_ILi96EEEEEENS_10bfloat16_tEfNS_4arch4Sm80ELb1ELb0ELb0ELb1ELb1ELb0ELb0ELb0ELi2ELi2ELi4ELi2ELb0EEENS1_21CollectiveEpilogueBwdISB_SC_SE_Li256ELb1ELb0ELi2EEENS1_25SingleTileBwdLPTSchedulerILb1ELi128ELb1EEEEEEEEEvNT_6ParamsE:
        .type           _ZN7cutlass13device_kernelIN5flash19enable_sm80_to_sm89INS1_16FlashAttnBwdSm80INS1_25CollectiveMainloopBwdSm80ILi2ELi2EN4cute5tupleIJNS5_1CILi64EEENS7_ILi128EEENS7_ILi96EEEEEENS_10bfloat16_tEfNS_4arch4Sm80ELb1ELb0ELb0ELb1ELb1ELb0ELb0ELb0ELi2ELi2ELi4ELi2ELb0EEENS1_21CollectiveEpilogueBwdISB_SC_SE_Li256ELb1ELb0ELi2EEENS1_25SingleTileBwdLPTSchedulerILb1ELi128ELb1EEEEEEEEEvNT_6ParamsE,@function
        .size           _ZN7cutlass13device_kernelIN5flash19enable_sm80_to_sm89INS1_16FlashAttnBwdSm80INS1_25CollectiveMainloopBwdSm80ILi2ELi2EN4cute5tupleIJNS5_1CILi64EEENS7_ILi128EEENS7_ILi96EEEEEENS_10bfloat16_tEfNS_4arch4Sm80ELb1ELb0ELb0ELb1ELb1ELb0ELb0ELb0ELi2ELi2ELi4ELi2ELb0EEENS1_21CollectiveEpilogueBwdISB_SC_SE_Li256ELb1ELb0ELi2EEENS1_25SingleTileBwdLPTSchedulerILb1ELi128ELb1EEEEEEEEEvNT_6ParamsE,(.L_x_128 - _ZN7cutlass13device_kernelIN5flash19enable_sm80_to_sm89INS1_16FlashAttnBwdSm80INS1_25CollectiveMainloopBwdSm80ILi2ELi2EN4cute5tupleIJNS5_1CILi64EEENS7_ILi128EEENS7_ILi96EEEEEENS_10bfloat16_tEfNS_4arch4Sm80ELb1ELb0ELb0ELb1ELb1ELb0ELb0ELb0ELi2ELi2ELi4ELi2ELb0EEENS1_21CollectiveEpilogueBwdISB_SC_SE_Li256ELb1ELb0ELi2EEENS1_25SingleTileBwdLPTSchedulerILb1ELi128ELb1EEEEEEEEEvNT_6ParamsE)
        .other          _ZN7cutlass13device_kernelIN5flash19enable_sm80_to_sm89INS1_16FlashAttnBwdSm80INS1_25CollectiveMainloopBwdSm80ILi2ELi2EN4cute5tupleIJNS5_1CILi64EEENS7_ILi128EEENS7_ILi96EEEEEENS_10bfloat16_tEfNS_4arch4Sm80ELb1ELb0ELb0ELb1ELb1ELb0ELb0ELb0ELi2ELi2ELi4ELi2ELb0EEENS1_21CollectiveEpilogueBwdISB_SC_SE_Li256ELb1ELb0ELi2EEENS1_25SingleTileBwdLPTSchedulerILb1ELi128ELb1EEEEEEEEEvNT_6ParamsE,@"STO_CUDA_ENTRY STV_DEFAULT"
_ZN7cutlass13device_kernelIN5flash19enable_sm80_to_sm89INS1_16FlashAttnBwdSm80INS1_25CollectiveMainloopBwdSm80ILi2ELi2EN4cute5tupleIJNS5_1CILi64EEENS7_ILi128EEENS7_ILi96EEEEEENS_10bfloat16_tEfNS_4arch4Sm80ELb1ELb0ELb0ELb1ELb1ELb0ELb0ELb0ELi2ELi2ELi4ELi2ELb0EEENS1_21CollectiveEpilogueBwdISB_SC_SE_Li256ELb1ELb0ELi2EEENS1_25SingleTileBwdLPTSchedulerILb1ELi128ELb1EEEEEEEEEvNT_6ParamsE:
[----:B------:R-:W-:Y:S01]  /*0000*/  LDC R1, c[0x0][0x37c] ;  /* 0x0000df00ff017b82 */ /* 0x000fe20000000800 */
[----:B------:R-:W-:Y:S05]  /*0010*/  EXIT ;  /* 0x000000000000794d */ /* 0x000fea0003800000 */
.L_x_54:
        /* <DEDUP_REMOVED lines=14> */
.L_x_128:


//--------------------- .text._ZN7cutlass13device_kernelIN5flash19enable_sm80_to_sm89INS1_16FlashAttnBwdSm80INS1_25CollectiveMainloopBwdSm80ILi2ELi2EN4cute5tupleIJNS5_1CILi64EEENS7_ILi128EEENS7_ILi96EEEEEENS_10bfloat16_tEfNS_4arch4Sm80ELb1ELb0ELb0ELb1ELb0ELb0ELb0ELb0ELi2ELi2ELi4ELi2ELb0EEENS1_24CollectiveEpilogueBwdGQAISB_fSE_Li256ELb1ELb0EEENS1_25SingleTileBwdLPTSchedulerILb1ELi128ELb0EEEEEEEEEvNT_6ParamsE --------------------------
	.section	.text._ZN7cutlass13device_kernelIN5flash19enable_sm80_to_sm89INS1_16FlashAttnBwdSm80INS1_25CollectiveMainloopBwdSm80ILi2ELi2EN4cute5tupleIJNS5_1CILi64EEENS7_ILi128EEENS7_ILi96EEEEEENS_10bfloat16_tEfNS_4arch4Sm80ELb1ELb0ELb0ELb1ELb0ELb0ELb0ELb0ELi2ELi2ELi4ELi2ELb0EEENS1_24CollectiveEpilogueBwdGQAISB_fSE_Li256ELb1ELb0EEENS1_25SingleTileBwdLPTSchedulerILb1ELi128ELb0EEEEEEEEEvNT_6ParamsE,"ax",@progbits
	.align	128
.text._ZN7cutlass13device_kernelIN5flash19enable_sm80_to_sm89INS1_16FlashAttnBwdSm80INS1_25CollectiveMainloopBwdSm80ILi2ELi2EN4cute5tupleIJNS5_1CILi64EEENS7_ILi128EEENS7_ILi96EEEEEENS_10bfloat16_tEfNS_4arch4Sm80ELb1ELb0ELb0ELb1ELb0ELb0ELb0ELb0ELi2ELi2ELi4ELi2ELb0EEENS1_24CollectiveEpilogueBwdGQAISB_fSE_Li256ELb1ELb0EEENS1_25SingleTileBwdLPTSchedulerILb1ELi128ELb0EEEEEEEEEvNT_6ParamsE:
        .type           _ZN7cutlass13device_kernelIN5flash19enable_sm80_to_sm89INS1_16FlashAttnBwdSm80INS1_25CollectiveMainloopBwdSm80ILi2ELi2EN4cute5tupleIJNS5_1CILi64EEENS7_ILi128EEENS7_ILi96EEEEEENS_10bfloat16_tEfNS_4arch4Sm80ELb1ELb0ELb0ELb1ELb0ELb0ELb0ELb0ELi2ELi2ELi4ELi2ELb0EEENS1_24CollectiveEpilogueBwdGQAISB_fSE_Li256ELb1ELb0EEENS1_25SingleTileBwdLPTSchedulerILb1ELi128ELb0EEEEEEEEEvNT_6ParamsE,@function
        .size           _ZN7cutlass13device_kernelIN5flash19enable_sm80_to_sm89INS1_16FlashAttnBwdSm80INS1_25CollectiveMainloopBwdSm80ILi2ELi2EN4cute5tupleIJNS5_1CILi64EEENS7_ILi128EEENS7_ILi96EEEEEENS_10bfloat16_tEfNS_4arch4Sm80ELb1ELb0ELb0ELb1ELb0ELb0ELb0ELb0ELi2ELi2ELi4ELi2ELb0EEENS1_24CollectiveEpilogueBwdGQAISB_fSE_Li256ELb1ELb0EEENS1_25SingleTileBwdLPTSchedulerILb1ELi128ELb0EEEEEEEEEvNT_6ParamsE,(.L_x_129 - _ZN7cutlass13device_kernelIN5flash19enable_sm80_to_sm89INS1_16FlashAttnBwdSm80INS1_25CollectiveMainloopBwdSm80ILi2ELi2EN4cute5tupleIJNS5_1CILi64EEENS7_ILi128EEENS7_ILi96EEEEEENS_10bfloat16_tEfNS_4arch4Sm80ELb1ELb0ELb0ELb1ELb0ELb0ELb0ELb0ELi2ELi2ELi4ELi2ELb0EEENS1_24CollectiveEpilogueBwdGQAISB_fSE_Li256ELb1ELb0EEENS1_25SingleTileBwdLPTSchedulerILb1ELi128ELb0EEEEEEEEEvNT_6ParamsE)
        .other          _ZN7cutlass13device_kernelIN5flash19enable_sm80_to_sm89INS1_16FlashAttnBwdSm80INS1_25CollectiveMainloopBwdSm80ILi2ELi2EN4cute5tupleIJNS5_1CILi64EEENS7_ILi128EEENS7_ILi96EEEEEENS_10bfloat16_tEfNS_4arch4Sm80ELb1ELb0ELb0ELb1ELb0ELb0ELb0ELb0ELi2ELi2ELi4ELi2ELb0EEENS1_24CollectiveEpilogueBwdGQAISB_fSE_Li256ELb1ELb0EEENS1_25SingleTileBwdLPTSchedulerILb1ELi128ELb0EEEEEEEEEvNT_6ParamsE,@"STO_CUDA_ENTRY STV_DEFAULT"
_ZN7cutlass13device_kernelIN5flash19enable_sm80_to_sm89INS1_16FlashAttnBwdSm80INS1_25CollectiveMainloopBwdSm80ILi2ELi2EN4cute5tupleIJNS5_1CILi64EEENS7_ILi128EEENS7_ILi96EEEEEENS_10bfloat16_tEfNS_4arch4Sm80ELb1ELb0ELb0ELb1ELb0ELb0ELb0ELb0ELi2ELi2ELi4ELi2ELb0EEENS1_24CollectiveEpilogueBwdGQAISB_fSE_Li256ELb1ELb0EEENS1_25SingleTileBwdLPTSchedulerILb1ELi128ELb0EEEEEEEEEvNT_6ParamsE:
[----:B------:R-:W-:Y:S01]  /*0000*/  LDC R1, c[0x0][0x37c] ;  /* 0x0000df00ff017b82 */ /* 0x000fe20000000800 */
[----:B------:R-:W-:Y:S05]  /*0010*/  EXIT ;  /* 0x000000000000794d */ /* 0x000fea0003800000 */
.L_x_55:
        /* <DEDUP_REMOVED lines=14> */
.L_x_129:


//--------------------- .text._ZN7cutlass13device_kernelIN5flash32FlashAttnBwdPostprocessConvertdQIN4cute5tupleIJNS3_1CILi128EEENS5_ILi96EEEEEENS_10bfloat16_tEfNS_4arch4Sm80ELi256ENS3_8TiledMMAINS3_8MMA_AtomIJNS3_30SM80_16x8x16_F32BF16BF16F32_TNEEEENS3_6LayoutINS4_IJNS5_ILi4EEENS5_ILi2EEENS5_ILi1EEEEEENS4_IJSJ_SH_NS5_ILi0EEEEEEEENS4_IJNS5_ILi64EEENS5_ILi32EEENS5_ILi16EEEEEEEELb0EEEEEvNT_6ParamsE --------------------------
	.section	.text._ZN7cutlass13device_kernelIN5flash32FlashAttnBwdPostprocessConvertdQIN4cute5tupleIJNS3_1CILi128EEENS5_ILi96EEEEEENS_10bfloat16_tEfNS_4arch4Sm80ELi256ENS3_8TiledMMAINS3_8MMA_AtomIJNS3_30SM80_16x8x16_F32BF16BF16F32_TNEEEENS3_6LayoutINS4_IJNS5_ILi4EEENS5_ILi2EEENS5_ILi1EEEEEENS4_IJSJ_SH_NS5_ILi0EEEEEEEENS4_IJNS5_ILi64EEENS5_ILi32EEENS5_ILi16EEEEEEEELb0EEEEEvNT_6ParamsE,"ax",@progbits
	.align	128
.text._ZN7cutlass13device_kernelIN5flash32FlashAttnBwdPostprocessConvertdQIN4cute5tupleIJNS3_1CILi128EEENS5_ILi96EEEEEENS_10bfloat16_tEfNS_4arch4Sm80ELi256ENS3_8TiledMMAINS3_8MMA_AtomIJNS3_30SM80_16x8x16_F32BF16BF16F32_TNEEEENS3_6LayoutINS4_IJNS5_ILi4EEENS5_ILi2EEENS5_ILi1EEEEEENS4_IJSJ_SH_NS5_ILi0EEEEEEEENS4_IJNS5_ILi64EEENS5_ILi32EEENS5_ILi16EEEEEEEELb0EEEEEvNT_6ParamsE:
        .type           _ZN7cutlass13device_kernelIN5flash32FlashAttnBwdPostprocessConvertdQIN4cute5tupleIJNS3_1CILi128EEENS5_ILi96EEEEEENS_10bfloat16_tEfNS_4arch4Sm80ELi256ENS3_8TiledMMAINS3_8MMA_AtomIJNS3_30SM80_16x8x16_F32BF16BF16F32_TNEEEENS3_6LayoutINS4_IJNS5_ILi4EEENS5_ILi2EEENS5_ILi1EEEEEENS4_IJSJ_SH_NS5_ILi0EEEEEEEENS4_IJNS5_ILi64EEENS5_ILi32EEENS5_ILi16EEEEEEEELb0EEEEEvNT_6ParamsE,@function
        .size           _ZN7cutlass13device_kernelIN5flash32FlashAttnBwdPostprocessConvertdQIN4cute5tupleIJNS3_1CILi128EEENS5_ILi96EEEEEENS_10bfloat16_tEfNS_4arch4Sm80ELi256ENS3_8TiledMMAINS3_8MMA_AtomIJNS3_30SM80_16x8x16_F32BF16BF16F32_TNEEEENS3_6LayoutINS4_IJNS5_ILi4EEENS5_ILi2EEENS5_ILi1EEEEEENS4_IJSJ_SH_NS5_ILi0EEEEEEEENS4_IJNS5_ILi64EEENS5_ILi32EEENS5_ILi16EEEEEEEELb0EEEEEvNT_6ParamsE,(.L_x_130 - _ZN7cutlass13device_kernelIN5flash32FlashAttnBwdPostprocessConvertdQIN4cute5tupleIJNS3_1CILi128EEENS5_ILi96EEEEEENS_10bfloat16_tEfNS_4arch4Sm80ELi256ENS3_8TiledMMAINS3_8MMA_AtomIJNS3_30SM80_16x8x16_F32BF16BF16F32_TNEEEENS3_6LayoutINS4_IJNS5_ILi4EEENS5_ILi2EEENS5_ILi1EEEEEENS4_IJSJ_SH_NS5_ILi0EEEEEEEENS4_IJNS5_ILi64EEENS5_ILi32EEENS5_ILi16EEEEEEEELb0EEEEEvNT_6ParamsE)
        .other          _ZN7cutlass13device_kernelIN5flash32FlashAttnBwdPostprocessConvertdQIN4cute5tupleIJNS3_1CILi128EEENS5_ILi96EEEEEENS_10bfloat16_tEfNS_4arch4Sm80ELi256ENS3_8TiledMMAINS3_8MMA_AtomIJNS3_30SM80_16x8x16_F32BF16BF16F32_TNEEEENS3_6LayoutINS4_IJNS5_ILi4EEENS5_ILi2EEENS5_ILi1EEEEEENS4_IJSJ_SH_NS5_ILi0EEEEEEEENS4_IJNS5_ILi64EEENS5_ILi32EEENS5_ILi16EEEEEEEELb0EEEEEvNT_6ParamsE,@"STO_CUDA_ENTRY STV_DEFAULT"
_ZN7cutlass13device_kernelIN5flash32FlashAttnBwdPostprocessConvertdQIN4cute5tupleIJNS3_1CILi128EEENS5_ILi96EEEEEENS_10bfloat16_tEfNS_4arch4Sm80ELi256ENS3_8TiledMMAINS3_8MMA_AtomIJNS3_30SM80_16x8x16_F32BF16BF16F32_TNEEEENS3_6LayoutINS4_IJNS5_ILi4EEENS5_ILi2EEENS5_ILi1EEEEEENS4_IJSJ_SH_NS5_ILi0EEEEEEEENS4_IJNS5_ILi64EEENS5_ILi32EEENS5_ILi16EEEEEEEELb0EEEEEvNT_6ParamsE:
[----:B------:R-:W-:Y:S08]  /*0000*/  LDC R1, c[0x0][0x37c] ;  /* 0x0000df00ff017b82 */ /* 0x000ff00000000800 */
[----:B------:R-:W0:Y:S01]  /*0010*/  LDC.64 R10, c[0x0][0x3e0] ;  /* 0x0000f800ff0a7b82 */ /* 0x000e220000000a00 */
[----:B------:R-:W1:Y:S01]  /*0020*/  S2R R52, SR_CTAID.X ;  /* 0x0000000000347919 */ /* 0x000e620000002500 */
[----:B------:R-:W2:Y:S01]  /*0030*/  LDCU.64 UR6, c[0x0][0x358] ;  /* 0x00006b00ff0677ac */ /* 0x000ea20008000a00 */
[----:B------:R-:W3:Y:S01]  /*0040*/  S2R R9, SR_CTAID.Z ;  /* 0x0000000000097919 */ /* 0x000ee20000002700 */
[----:B0-----:R-:W-:-:S04]  /*0050*/  ISETP.NE.U32.AND P0, PT, R10, RZ, PT ;  /* 0x000000ff0a00720c */ /* 0x001fc80003f05070 */
[----:B------:R-:W-:-:S13]  /*0060*/  ISETP.NE.AND.EX P1, PT, R11, RZ, PT, P0 ;  /* 0x000000ff0b00720c */ /* 0x000fda0003f25300 */
[----:B-123--:R-:W-:Y:S05]  /*0070*/  @P1 BRA `(.L_x_56) ;  /* 0x0000000000241947 */ /* 0x00efea0003800000 */
[----:B------:R-:W0:Y:S01]  /*0080*/  LDCU.64 UR4, c[0x0][0x3e8] ;  /* 0x00007d00ff0477ac */ /* 0x000e220008000a00 */
[----:B------:R-:W-:Y:S02]  /*0090*/  CS2R R4, SRZ ;  /* 0x0000000000047805 */ /* 0x000fe4000001ff00 */
[----:B------:R-:W-:Y:S01]  /*00a0*/  CS2R R2, SRZ ;  /* 0x0000000000027805 */ /* 0x000fe2000001ff00 */
[----:B------:R-:W1:Y:S01]  /*00b0*/  LDCU UR8, c[0x0][0x3b0] ;  /* 0x00007600ff0877ac */ /* 0x000e620008000800 */
[----:B0-----:R-:W-:-:S04]  /*00c0*/  UISETP.NE.U32.AND UP0, UPT, UR4, URZ, UPT ;  /* 0x000000ff0400728c */ /* 0x001fc8000bf05070 */
[----:B------:R-:W-:Y:S01]  /*00d0*/  UISETP.NE.AND.EX UP0, UPT, UR5, URZ, UPT, UP0 ;  /* 0x000000ff0500728c */ /* 0x000fe2000bf05300 */
[----:B-1----:R-:W-:-:S08]  /*00e0*/  IMAD.U32 R55, RZ, RZ, UR8 ;  /* 0x00000008ff377e24 */ /* 0x002fd0000f8e00ff */
[----:B------:R-:W-:Y:S05]  /*00f0*/  BRA.U !UP0, `(.L_x_57) ;  /* 0x0000000108547547 */ /* 0x000fea000b800000 */
[----:B------:R-:W-:Y:S05]  /*0100*/  BRA `(.L_x_58) ;  /* 0x0000000000387947 */ /* 0x000fea0003800000 */
.L_x_56:
[----:B------:R-:W0:Y:S01]  /*0110*/  LDC.64 R6, c[0x0][0x3e0] ;  /* 0x0000f800ff067b82 */ /* 0x000e220000000a00 */
[----:B------:R-:W1:Y:S01]  /*0120*/  LDCU.64 UR4, c[0x0][0x3e8] ;  /* 0x00007d00ff0477ac */ /* 0x000e620008000a00 */
[----:B0-----:R-:W-:-:S05]  /*0130*/  IMAD.WIDE.U32 R6, R9, 0x4, R6 ;  /* 0x0000000409067825 */ /* 0x001fca00078e0006 */
[----:B------:R-:W2:Y:S01]  /*0140*/  LDG.E R2, desc[UR6][R6.64] ;  /* 0x0000000606027981 */ /* 0x000ea2000c1e1900 */
[----:B-1----:R-:W-:-:S04]  /*0150*/  UISETP.NE.U32.AND UP0, UPT, UR4, URZ, UPT ;  /* 0x000000ff0400728c */ /* 0x002fc8000bf05070 */
[----:B------:R-:W-:Y:S01]  /*0160*/  UISETP.NE.AND.EX UP0, UPT, UR5, URZ, UPT, UP0 ;  /* 0x000000ff0500728c */ /* 0x000fe2000bf05300 */
[----:B--2---:R-:W-:-:S05]  /*0170*/  IMAD R0, R9, 0x80, R2 ;  /* 0x0000008009007824 */ /* 0x004fca00078e0202 */
[----:B------:R-:W-:-:S04]  /*0180*/  SHF.R.S32.HI R3, RZ, 0x1f, R0 ;  /* 0x0000001fff037819 */ /* 0x000fc80000011400 */
[----:B------:R-:W-:-:S04]  /*0190*/  LEA.HI R3, R3, R0, RZ, 0x7 ;  /* 0x0000000003037211 */ /* 0x000fc800078f38ff */
[----:B------:R-:W-:-:S05]  /*01a0*/  SHF.R.U32.HI R3, RZ, 0x7, R3 ;  /* 0x00000007ff037819 */ /* 0x000fca0000011603 */
[----:B------:R-:W-:Y:S01]  /*01b0*/  IMAD R4, R3, 0x3000, RZ ;  /* 0x0000300003047824 */ /* 0x000fe200078e02ff */
[----:B------:R-:W-:-:S04]  /*01c0*/  SHF.R.S32.HI R3, RZ, 0x1f, R2 ;  /* 0x0000001fff037819 */ /* 0x000fc80000011402 */
[----:B------:R-:W-:Y:S01]  /*01d0*/  SHF.R.S32.HI R5, RZ, 0x1f, R4 ;  /* 0x0000001fff057819 */ /* 0x000fe20000011404 */
[----:B------:R-:W-:Y:S06]  /*01e0*/  BRA.U !UP0, `(.L_x_59) ;  /* 0x0000000108107547 */ /* 0x000fec000b800000 */
.L_x_58:
[----:B------:R-:W0:Y:S02]  /*01f0*/  LDC.64 R6, c[0x0][0x3e8] ;  /* 0x0000fa00ff067b82 */ /* 0x000e240000000a00 */
[----:B0-----:R-:W-:-:S05]  /*0200*/  IMAD.WIDE.U32 R6, R9, 0x4, R6 ;  /* 0x0000000409067825 */ /* 0x001fca00078e0006 */
[----:B------:R0:W5:Y:S01]  /*0210*/  LDG.E R55, desc[UR6][R6.64] ;  /* 0x0000000606377981 */ /* 0x000162000c1e1900 */
[----:B------:R-:W-:Y:S05]  /*0220*/  BRA `(.L_x_57) ;  /* 0x0000000000087947 */ /* 0x000fea0003800000 */
.L_x_59:
[----:B------:R-:W2:Y:S02]  /*0230*/  LDG.E R7, desc[UR6][R6.64+0x4] ;  /* 0x0000040606077981 */ /* 0x000ea4000c1e1900 */
[----:B--2---:R-:W-:-:S07]  /*0240*/  IMAD.IADD R55, R7, 0x1, -R2 ;  /* 0x0000000107377824 */ /* 0x004fce00078e0a02 */
.L_x_57:
[----:B------:R-:W-:Y:S02]  /*0250*/  SHF.L.U32 R56, R52, 0x7, RZ ;  /* 0x0000000734387819 */ /* 0x000fe400000006ff */
[----:B------:R-:W-:Y:S02]  /*0260*/  ISETP.NE.AND.EX P0, PT, R11, RZ, PT, P0 ;  /* 0x000000ff0b00720c */ /* 0x000fe40003f05300 */
[----:B-----5:R-:W-:-:S13]  /*0270*/  ISETP.GT.AND P2, PT, R55, R56, PT ;  /* 0x000000383700720c */ /* 0x020fda0003f44270 */
[----:B------:R-:W-:Y:S05]  /*0280*/  @!P2 EXIT P0 ;  /* 0x000000000000a94d */ /* 0x000fea0000000000 */
[----:B------:R-:W1:Y:S01]  /*0290*/  S2R R54, SR_TID.X ;  /* 0x0000000000367919 */ /* 0x000e620000002100 */
[----:B------:R-:W2:Y:S01]  /*02a0*/  S2UR UR8, SR_CTAID.Y ;  /* 0x00000000000879c3 */ /* 0x000ea20000002600 */
[----:B------:R-:W-:Y:S01]  /*02b0*/  IMAD R0, R52, 0x3000, RZ ;  /* 0x0000300034007824 */ /* 0x000fe200078e02ff */
[----:B------:R-:W3:Y:S01]  /*02c0*/  LDCU.64 UR4, c[0x0][0x3a0] ;  /* 0x00007400ff0477ac */ /* 0x000ee20008000a00 */
[----:B------:R-:W4:Y:S05]  /*02d0*/  LDCU.64 UR10, c[0x0][0x380] ;  /* 0x00007000ff0a77ac */ /* 0x000f2a0008000a00 */
[----:B------:R-:W2:Y:S01]  /*02e0*/  LDC.64 R10, c[0x0][0x398] ;  /* 0x0000e600ff0a7b82 */ /* 0x000ea20000000a00 */
[----:B-1----:R-:W-:-:S05]  /*02f0*/  IMAD.SHL.U32 R53, R54, 0x4, RZ ;  /* 0x0000000436357824 */ /* 0x002fca00078e00ff */
[----:B0-----:R-:W-:Y:S02]  /*0300*/  LOP3.LUT R7, R53, R0, RZ, 0xfc, !PT ;  /* 0x0000000035077212 */ /* 0x001fe400078efcff */
[----:B------:R-:W-:Y:S02]  /*0310*/  SEL R0, R9, RZ, !P1 ;  /* 0x000000ff09007207 */ /* 0x000fe40004800000 */
[----:B------:R-:W-:-:S05]  /*0320*/  IADD3 R4, P0, PT, R7, R4, RZ ;  /* 0x0000000407047210 */ /* 0x000fca0007f1e0ff */
[----:B------:R-:W-:Y:S02]  /*0330*/  IMAD.X R5, RZ, RZ, R5, P0 ;  /* 0x000000ffff057224 */ /* 0x000fe400000e0605 */
[----:B--2---:R-:W-:-:S04]  /*0340*/  IMAD.WIDE.U32 R4, R10, UR8, R4 ;  /* 0x000000080a047c25 */ /* 0x004fc8000f8e0004 */
[----:B------:R-:W-:Y:S02]  /*0350*/  IMAD R5, R11, UR8, R5 ;  /* 0x000000080b057c24 */ /* 0x000fe4000f8e0205 */
[----:B---3--:R-:W-:-:S04]  /*0360*/  IMAD.WIDE.U32 R4, R0, UR4, R4 ;  /* 0x0000000400047c25 */ /* 0x008fc8000f8e0004 */
[----:B------:R-:W-:Y:S01]  /*0370*/  IMAD R5, R0, UR5, R5 ;  /* 0x0000000500057c24 */ /* 0x000fe2000f8e0205 */
[----:B----4-:R-:W-:-:S04]  /*0380*/  LEA R58, P0, R4, UR10, 0x2 ;  /* 0x0000000a043a7c11 */ /* 0x010fc8000f8010ff */
[----:B------:R-:W-:Y:S01]  /*0390*/  LEA.HI.X R59, R4, UR11, R5, 0x2, P0 ;  /* 0x0000000b043b7c11 */ /* 0x000fe200080f1405 */
[----:B------:R-:W0:Y:S01]  /*03a0*/  S2UR UR5, SR_CgaCtaId ;  /* 0x00000000000579c3 */ /* 0x000e220000008800 */
[----:B------:R-:W-:Y:S01]  /*03b0*/  UMOV UR4, 0x400 ;  /* 0x0000040000047882 */ /* 0x000fe20000000000 */
[----:B------:R-:W-:Y:S01]  /*03c0*/  VIADDMNMX R55, R55, -R56, 0x80, PT ;  /* 0x0000008037377446 */ /* 0x000fe20003800938 */
[----:B------:R-:W1:Y:S01]  /*03d0*/  LDCU.64 UR10, c[0x0][0x3d0] ;  /* 0x00007a00ff0a77ac */ /* 0x000e620008000a00 */
[----:B------:R-:W2:Y:S04]  /*03e0*/  LDG.E.128 R4, desc[UR6][R58.64] ;  /* 0x000000063a047981 */ /* 0x000ea8000c1e1d00 */
[----:B------:R-:W3:Y:S04]  /*03f0*/  LDG.E.128 R8, desc[UR6][R58.64+0x1000] ;  /* 0x001000063a087981 */ /* 0x000ee8000c1e1d00 */
[----:B------:R-:W4:Y:S04]  /*0400*/  LDG.E.128 R12, desc[UR6][R58.64+0x2000] ;  /* 0x002000063a0c7981 */ /* 0x000f28000c1e1d00 */
[----:B------:R-:W5:Y:S04]  /*0410*/  LDG.E.128 R16, desc[UR6][R58.64+0x3000] ;  /* 0x003000063a107981 */ /* 0x000f68000c1e1d00 */
[----:B------:R-:W5:Y:S04]  /*0420*/  LDG.E.128 R20, desc[UR6][R58.64+0x4000] ;  /* 0x004000063a147981 */ /* 0x000f68000c1e1d00 */
[----:B------:R-:W5:Y:S04]  /*0430*/  LDG.E.128 R24, desc[UR6][R58.64+0x5000] ;  /* 0x005000063a187981 */ /* 0x000f68000c1e1d00 */
[----:B------:R-:W5:Y:S04]  /*0440*/  LDG.E.128 R28, desc[UR6][R58.64+0x6000] ;  /* 0x006000063a1c7981 */ /* 0x000f68000c1e1d00 */
[----:B------:R-:W5:Y:S04]  /*0450*/  LDG.E.128 R32, desc[UR6][R58.64+0x7000] ;  /* 0x007000063a207981 */ /* 0x000f68000c1e1d00 */
[----:B------:R-:W5:Y:S04]  /*0460*/  LDG.E.128 R36, desc[UR6][R58.64+0x8000] ;  /* 0x008000063a247981 */ /* 0x000f68000c1e1d00 */
[----:B------:R-:W5:Y:S04]  /*0470*/  LDG.E.128 R40, desc[UR6][R58.64+0x9000] ;  /* 0x009000063a287981 */ /* 0x000f68000c1e1d00 */
[----:B------:R-:W5:Y:S04]  /*0480*/  LDG.E.128 R44, desc[UR6][R58.64+0xa000] ;  /* 0x00a000063a2c7981 */ /* 0x000f68000c1e1d00 */
[----:B------:R-:W5:Y:S01]  /*0490*/  LDG.E.128 R48, desc[UR6][R58.64+0xb000] ;  /* 0x00b000063a307981 */ /* 0x000f62000c1e1d00 */
[----:B0-----:R-:W-:Y:S01]  /*04a0*/  ULEA UR4, UR5, UR4, 0x18 ;  /* 0x0000000405047291 */ /* 0x001fe2000f8ec0ff */
[----:B------:R-:W-:Y:S01]  /*04b0*/  BSSY.RECONVERGENT B0, `(.L_x_60) ;  /* 0x00000dc000007945 */ /* 0x000fe20003800200 */
[----:B------:R-:W0:Y:S04]  /*04c0*/  LDCU UR5, c[0x0][0x3d8] ;  /* 0x00007b00ff0577ac */ /* 0x000e280008000800 */
[----:B------:R-:W-:-:S05]  /*04d0*/  LEA R57, R54, UR4, 0x4 ;  /* 0x0000000436397c11 */ /* 0x000fca000f8e20ff */
[----:B--2---:R2:W-:Y:S04]  /*04e0*/  STS.128 [R57], R4 ;  /* 0x0000000439007388 */ /* 0x0045e80000000c00 */
[----:B---3--:R-:W-:Y:S04]  /*04f0*/  STS.128 [R57+0x1000], R8 ;  /* 0x0010000839007388 */ /* 0x008fe80000000c00 */
[----:B----4-:R3:W-:Y:S04]  /*0500*/  STS.128 [R57+0x2000], R12 ;  /* 0x0020000c39007388 */ /* 0x0107e80000000c00 */
[----:B-----5:R-:W-:Y:S04]  /*0510*/  STS.128 [R57+0x3000], R16 ;  /* 0x0030001039007388 */ /* 0x020fe80000000c00 */
[----:B------:R4:W-:Y:S01]  /*0520*/  STS.128 [R57+0x4000], R20 ;  /* 0x0040001439007388 */ /* 0x0009e20000000c00 */
[C---:B--2---:R-:W-:Y:S01]  /*0530*/  IMAD.SHL.U32 R5, R54.reuse, 0x8, RZ ;  /* 0x0000000836057824 */ /* 0x044fe200078e00ff */
[----:B------:R-:W-:Y:S01]  /*0540*/  LOP3.LUT R7, R53, 0x40, RZ, 0xc0, !PT ;  /* 0x0000004035077812 */ /* 0x000fe200078ec0ff */
[----:B------:R-:W-:Y:S01]  /*0550*/  IMAD R4, R54, -0xc, R57 ;  /* 0xfffffff436047824 */ /* 0x000fe200078e0239 */
[----:B------:R-:W-:Y:S04]  /*0560*/  STS.128 [R57+0x5000], R24 ;  /* 0x0050001839007388 */ /* 0x000fe80000000c00 */
[----:B------:R-:W-:Y:S01]  /*0570*/  STS.128 [R57+0x6000], R28 ;  /* 0x0060001c39007388 */ /* 0x000fe20000000c00 */
[----:B---3--:R-:W-:-:S02]  /*0580*/  SHF.R.U32.HI R13, RZ, 0x2, R54 ;  /* 0x00000002ff0d7819 */ /* 0x008fc40000011636 */
[----:B------:R-:W-:Y:S01]  /*0590*/  SHF.R.U32.HI R14, RZ, 0x4, R54 ;  /* 0x00000004ff0e7819 */ /* 0x000fe20000011636 */
[----:B------:R-:W-:Y:S01]  /*05a0*/  STS.128 [R57+0x7000], R32 ;  /* 0x0070002039007388 */ /* 0x000fe20000000c00 */
[----:B------:R-:W-:Y:S02]  /*05b0*/  IADD3 R6, P0, PT, R13, R2, RZ ;  /* 0x000000020d067210 */ /* 0x000fe40007f1e0ff */
[----:B------:R-:W-:Y:S01]  /*05c0*/  LOP3.LUT R2, R7, 0x8, R14, 0xf8, !PT ;  /* 0x0000000807027812 */ /* 0x000fe200078ef80e */
[----:B------:R-:W-:Y:S01]  /*05d0*/  STS.128 [R57+0x8000], R36 ;  /* 0x0080002439007388 */ /* 0x000fe20000000c00 */
[C---:B----4-:R-:W-:Y:S01]  /*05e0*/  SHF.L.U32 R20, R54.reuse, 0x1, RZ ;  /* 0x0000000136147819 */ /* 0x050fe200000006ff */
[----:B------:R-:W-:Y:S01]  /*05f0*/  IMAD.X R7, RZ, RZ, R3, P0 ;  /* 0x000000ffff077224 */ /* 0x000fe200000e0603 */
[C---:B------:R-:W-:Y:S01]  /*0600*/  LOP3.LUT R21, R5.reuse, 0x300, RZ, 0xc0, !PT ;  /* 0x0000030005157812 */ /* 0x040fe200078ec0ff */
[----:B------:R-:W-:Y:S01]  /*0610*/  STS.128 [R57+0x9000], R40 ;  /* 0x0090002839007388 */ /* 0x000fe20000000c00 */
[----:B------:R-:W-:Y:S01]  /*0620*/  SHF.R.U32.HI R3, RZ, 0x1, R54 ;  /* 0x00000001ff037819 */ /* 0x000fe20000011636 */
[----:B------:R-:W-:Y:S01]  /*0630*/  IMAD.SHL.U32 R54, R54, 0x400, RZ ;  /* 0x0000040036367824 */ /* 0x000fe200078e00ff */
[----:B------:R-:W-:Y:S01]  /*0640*/  LOP3.LUT R14, R5, 0x8, RZ, 0xc0, !PT ;  /* 0x00000008050e7812 */ /* 0x000fe200078ec0ff */
[----:B------:R-:W-:Y:S01]  /*0650*/  STS.128 [R57+0xa000], R44 ;  /* 0x00a0002c39007388 */ /* 0x000fe20000000c00 */
[----:B------:R-:W-:-:S02]  /*0660*/  LOP3.LUT R20, R21, 0x6, R20, 0xf8, !PT ;  /* 0x0000000615147812 */ /* 0x000fc400078ef814 */
[----:B------:R-:W-:Y:S01]  /*0670*/  LOP3.LUT R3, R3, 0x8, RZ, 0xc0, !PT ;  /* 0x0000000803037812 */ /* 0x000fe200078ec0ff */
[----:B------:R-:W-:Y:S01]  /*0680*/  STS.128 [R57+0xb000], R48 ;  /* 0x00b0003039007388 */ /* 0x000fe20000000c00 */
[--C-:B------:R-:W-:Y:S02]  /*0690*/  LOP3.LUT R14, R14, 0x40, R53.reuse, 0xf8, !PT ;  /* 0x000000400e0e7812 */ /* 0x100fe400078ef835 */
[----:B------:R-:W-:Y:S01]  /*06a0*/  LOP3.LUT R20, R20, 0x30, R53, 0xf8, !PT ;  /* 0x0000003014147812 */ /* 0x000fe200078ef835 */
[----:B------:R-:W-:Y:S01]  /*06b0*/  BAR.SYNC.DEFER_BLOCKING 0x0 ;  /* 0x0000000000007b1d */ /* 0x000fe20000010000 */
[----:B------:R-:W-:Y:S02]  /*06c0*/  LOP3.LUT R53, R53, 0xfb0, RZ, 0xc0, !PT ;  /* 0x00000fb035357812 */ /* 0x000fe400078ec0ff */
[----:B------:R-:W-:Y:S02]  /*06d0*/  LOP3.LUT R21, R54, 0x800, RZ, 0xc0, !PT ;  /* 0x0000080036157812 */ /* 0x000fe400078ec0ff */
[----:B------:R-:W-:-:S02]  /*06e0*/  LOP3.LUT R14, R14, R3, RZ, 0x3c, !PT ;  /* 0x000000030e0e7212 */ /* 0x000fc400078e3cff */
[----:B------:R-:W-:Y:S02]  /*06f0*/  LOP3.LUT R2, R20, R2, R3, 0xf6, !PT ;  /* 0x0000000214027212 */ /* 0x000fe400078ef603 */
[----:B------:R-:W-:Y:S01]  /*0700*/  IADD3 R3, PT, PT, R14, R53, R21 ;  /* 0x000000350e037210 */ /* 0x000fe20007ffe015 */
[----:B------:R-:W-:Y:S01]  /*0710*/  IMAD.WIDE.U32 R52, R52, 0x80, R6 ;  /* 0x0000008034347825 */ /* 0x000fe200078e0006 */
[C---:B------:R-:W-:Y:S02]  /*0720*/  IADD3 R22, PT, PT, R13.reuse, 0x40, RZ ;  /* 0x000000400d167810 */ /* 0x040fe40007ffe0ff */
[-C--:B------:R-:W-:Y:S02]  /*0730*/  ISETP.GE.AND P1, PT, R13, R55.reuse, PT ;  /* 0x000000370d00720c */ /* 0x080fe40003f26270 */
[----:B------:R-:W-:Y:S01]  /*0740*/  ISETP.GE.AND P0, PT, R22, R55, PT ;  /* 0x000000371600720c */ /* 0x000fe20003f06270 */
[----:B------:R-:W0:Y:S04]  /*0750*/  LDS R8, [R4] ;  /* 0x0000000004087984 */ /* 0x000e280000000800 */
[----:B------:R-:W2:Y:S04]  /*0760*/  LDS R9, [R4+0x400] ;  /* 0x0004000004097984 */ /* 0x000ea80000000800 */
[----:B------:R-:W3:Y:S04]  /*0770*/  LDS R10, [R4+0x800] ;  /* 0x00080000040a7984 */ /* 0x000ee80000000800 */
[----:B------:R-:W4:Y:S04]  /*0780*/  LDS R11, [R4+0xc00] ;  /* 0x000c0000040b7984 */ /* 0x000f280000000800 */
[----:B------:R-:W5:Y:S04]  /*0790*/  LDS R12, [R4+0x1000] ;  /* 0x00100000040c7984 */ /* 0x000f680000000800 */
[----:B------:R-:W1:Y:S04]  /*07a0*/  LDS R17, [R4+0x1c00] ;  /* 0x001c000004117984 */ /* 0x000e680000000800 */
[----:B------:R-:W1:Y:S04]  /*07b0*/  LDS R6, [R4+0x3800] ;  /* 0x0038000004067984 */ /* 0x000e680000000800 */
[----:B------:R-:W1:Y:S04]  /*07c0*/  LDS R16, [R4+0x1800] ;  /* 0x0018000004107984 */ /* 0x000e680000000800 */
[----:B------:R-:W1:Y:S04]  /*07d0*/  LDS R39, [R4+0x2800] ;  /* 0x0028000004277984 */ /* 0x000e680000000800 */
[----:B------:R-:W1:Y:S04]  /*07e0*/  LDS R14, [R4+0x2c00] ;  /* 0x002c0000040e7984 */ /* 0x000e680000000800 */
[----:B------:R-:W1:Y:S01]  /*07f0*/  LDS R7, [R4+0x3000] ;  /* 0x0030000004077984 */ /* 0x000e620000000800 */
[----:B0-----:R-:W-:-:S03]  /*0800*/  FMUL.FTZ R8, R8, UR5 ;  /* 0x0000000508087c20 */ /* 0x001fc60008410000 */
[----:B------:R-:W0:Y:S01]  /*0810*/  LDS R13, [R4+0x3400] ;  /* 0x00340000040d7984 */ /* 0x000e220000000800 */
[----:B--2---:R-:W-:-:S03]  /*0820*/  FMUL.FTZ R9, R9, UR5 ;  /* 0x0000000509097c20 */ /* 0x004fc60008410000 */
[----:B------:R-:W2:Y:S01]  /*0830*/  LDS R26, [R4+0x3c00] ;  /* 0x003c0000041a7984 */ /* 0x000ea20000000800 */
[----:B---3--:R-:W-:Y:S01]  /*0840*/  FMUL.FTZ R10, R10, UR5 ;  /* 0x000000050a0a7c20 */ /* 0x008fe20008410000 */
[----:B------:R-:W-:Y:S02]  /*0850*/  F2FP.BF16.F32.PACK_AB R8, R9, R8 ;  /* 0x000000080908723e */ /* 0x000fe400000010ff */
[----:B------:R-:W3:Y:S01]  /*0860*/  LDS R15, [R4+0x1400] ;  /* 0x00140000040f7984 */ /* 0x000ee20000000800 */
[----:B----4-:R-:W-:-:S03]  /*0870*/  FMUL.FTZ R11, R11, UR5 ;  /* 0x000000050b0b7c20 */ /* 0x010fc60008410000 */
[----:B------:R-:W4:Y:S02]  /*0880*/  LDS R18, [R4+0x2000] ;  /* 0x0020000004127984 */ /* 0x000f240000000800 */
[----:B------:R-:W-:Y:S01]  /*0890*/  F2FP.BF16.F32.PACK_AB R9, R11, R10 ;  /* 0x0000000a0b09723e */ /* 0x000fe200000010ff */
[----:B-----5:R-:W-:Y:S01]  /*08a0*/  FMUL.FTZ R10, R12, UR5 ;  /* 0x000000050c0a7c20 */ /* 0x020fe20008410000 */
[----:B------:R-:W5:Y:S01]  /*08b0*/  LDS R19, [R4+0x2400] ;  /* 0x0024000004137984 */ /* 0x000f620000000800 */
[----:B-1----:R-:W-:-:S03]  /*08c0*/  FMUL.FTZ R12, R17, UR5 ;  /* 0x00000005110c7c20 */ /* 0x002fc60008410000 */
[----:B------:R-:W1:Y:S01]  /*08d0*/  LDS R24, [R4+0x4000] ;  /* 0x0040000004187984 */ /* 0x000e620000000800 */
[----:B------:R-:W-:-:S03]  /*08e0*/  FMUL.FTZ R41, R6, UR5 ;  /* 0x0000000506297c20 */ /* 0x000fc60008410000 */
[----:B------:R-:W1:Y:S01]  /*08f0*/  LDS R25, [R4+0x4400] ;  /* 0x0044000004197984 */ /* 0x000e620000000800 */
[----:B------:R-:W-:-:S03]  /*0900*/  FMUL.FTZ R11, R16, UR5 ;  /* 0x00000005100b7c20 */ /* 0x000fc60008410000 */
[----:B------:R-:W1:Y:S01]  /*0910*/  LDS R37, [R4+0x4800] ;  /* 0x0048000004257984 */ /* 0x000e620000000800 */
[----:B------:R-:W-:Y:S01]  /*0920*/  FMUL.FTZ R39, R39, UR5 ;  /* 0x0000000527277c20 */ /* 0x000fe20008410000 */
[----:B------:R-:W-:Y:S02]  /*0930*/  F2FP.BF16.F32.PACK_AB R11, R12, R11 ;  /* 0x0000000b0c0b723e */ /* 0x000fe400000010ff */
[----:B------:R-:W1:Y:S01]  /*0940*/  LDS R38, [R4+0x4c00] ;  /* 0x004c000004267984 */ /* 0x000e620000000800 */
[----:B------:R-:W-:-:S03]  /*0950*/  FMUL.FTZ R14, R14, UR5 ;  /* 0x000000050e0e7c20 */ /* 0x000fc60008410000 */
[----:B------:R-:W1:Y:S01]  /*0960*/  LDS R29, [R4+0x5400] ;  /* 0x00540000041d7984 */ /* 0x000e620000000800 */
[----:B------:R-:W-:-:S03]  /*0970*/  FMUL.FTZ R7, R7, UR5 ;  /* 0x0000000507077c20 */ /* 0x000fc60008410000 */
[----:B------:R-:W1:Y:S01]  /*0980*/  LDS R33, [R4+0x6000] ;  /* 0x0060000004217984 */ /* 0x000e620000000800 */
[----:B0-----:R-:W-:Y:S01]  /*0990*/  FMUL.FTZ R40, R13, UR5 ;  /* 0x000000050d287c20 */ /* 0x001fe20008410000 */
[----:B------:R-:W-:Y:S02]  /*09a0*/  F2FP.BF16.F32.PACK_AB R13, R14, R39 ;  /* 0x000000270e0d723e */ /* 0x000fe400000010ff */
[----:B------:R-:W0:Y:S01]  /*09b0*/  LDS R28, [R4+0x6400] ;  /* 0x00640000041c7984 */ /* 0x000e220000000800 */
[----:B--2---:R-:W-:Y:S01]  /*09c0*/  FMUL.FTZ R26, R26, UR5 ;  /* 0x000000051a1a7c20 */ /* 0x004fe20008410000 */
[----:B------:R-:W-:Y:S02]  /*09d0*/  F2FP.BF16.F32.PACK_AB R14, R40, R7 ;  /* 0x00000007280e723e */ /* 0x000fe400000010ff */
[----:B------:R-:W2:Y:S01]  /*09e0*/  LDS R32, [R4+0x6800] ;  /* 0x0068000004207984 */ /* 0x000ea20000000800 */
[----:B---3--:R-:W-:-:S03]  /*09f0*/  FMUL.FTZ R15, R15, UR5 ;  /* 0x000000050f0f7c20 */ /* 0x008fc60008410000 */
[----:B------:R-:W3:Y:S01]  /*0a00*/  LDS R30, [R4+0x6c00] ;  /* 0x006c0000041e7984 */ /* 0x000ee20000000800 */
[----:B----4-:R-:W-:Y:S01]  /*0a10*/  FMUL.FTZ R18, R18, UR5 ;  /* 0x0000000512127c20 */ /* 0x010fe20008410000 */
[----:B------:R-:W-:Y:S02]  /*0a20*/  F2FP.BF16.F32.PACK_AB R10, R15, R10 ;  /* 0x0000000a0f0a723e */ /* 0x000fe400000010ff */
[----:B------:R-:W4:Y:S01]  /*0a30*/  LDS R17, [R4+0x9800] ;  /* 0x0098000004117984 */ /* 0x000f220000000800 */
[----:B-----5:R-:W-:-:S03]  /*0a40*/  FMUL.FTZ R19, R19, UR5 ;  /* 0x0000000513137c20 */ /* 0x020fc60008410000 */
[----:B------:R-:W5:Y:S01]  /*0a50*/  LDS R6, [R4+0x9c00] ;  /* 0x009c000004067984 */ /* 0x000f620000000800 */
[----:B-1----:R-:W-:Y:S01]  /*0a60*/  FMUL.FTZ R42, R24, UR5 ;  /* 0x00000005182a7c20 */ /* 0x002fe20008410000 */
[----:B------:R-:W-:Y:S02]  /*0a70*/  F2FP.BF16.F32.PACK_AB R24, R26, R41 ;  /* 0x000000291a18723e */ /* 0x000fe400000010ff */
[----:B------:R-:W1:Y:S01]  /*0a80*/  LDS R16, [R4+0x8000] ;  /* 0x0080000004107984 */ /* 0x000e620000000800 */
[----:B------:R-:W-:Y:S01]  /*0a90*/  FMUL.FTZ R25, R25, UR5 ;  /* 0x0000000519197c20 */ /* 0x000fe20008410000 */
[----:B------:R-:W-:Y:S02]  /*0aa0*/  F2FP.BF16.F32.PACK_AB R12, R19, R18 ;  /* 0x00000012130c723e */ /* 0x000fe400000010ff */
[----:B------:R-:W1:Y:S01]  /*0ab0*/  LDS R23, [R4+0x8400] ;  /* 0x0084000004177984 */ /* 0x000e620000000800 */
[----:B------:R-:W-:Y:S01]  /*0ac0*/  FMUL.FTZ R44, R37, UR5 ;  /* 0x00000005252c7c20 */ /* 0x000fe20008410000 */
[----:B------:R-:W-:Y:S01]  /*0ad0*/  F2FP.BF16.F32.PACK_AB R41, R25, R42 ;  /* 0x0000002a1929723e */ /* 0x000fe200000010ff */
[----:B------:R-:W-:Y:S01]  /*0ae0*/  FMUL.FTZ R7, R38, UR5 ;  /* 0x0000000526077c20 */ /* 0x000fe20008410000 */
[----:B------:R-:W1:Y:S01]  /*0af0*/  LDS R35, [R4+0x5000] ;  /* 0x0050000004237984 */ /* 0x000e620000000800 */
[----:B------:R-:W-:-:S03]  /*0b00*/  FMUL.FTZ R46, R29, UR5 ;  /* 0x000000051d2e7c20 */ /* 0x000fc60008410000 */
[----:B------:R-:W1:Y:S01]  /*0b10*/  LDS R31, [R4+0x5800] ;  /* 0x00580000041f7984 */ /* 0x000e620000000800 */
[----:B------:R-:W-:Y:S01]  /*0b20*/  F2FP.BF16.F32.PACK_AB R44, R7, R44 ;  /* 0x0000002c072c723e */ /* 0x000fe200000010ff */
[----:B------:R-:W-:Y:S02]  /*0b30*/  FMUL.FTZ R29, R33, UR5 ;  /* 0x00000005211d7c20 */ /* 0x000fe40008410000 */
[----:B------:R-:W1:Y:S01]  /*0b40*/  LDS R36, [R4+0x5c00] ;  /* 0x005c000004247984 */ /* 0x000e620000000800 */
[----:B0-----:R-:W-:-:S03]  /*0b50*/  FMUL.FTZ R28, R28, UR5 ;  /* 0x000000051c1c7c20 */ /* 0x001fc60008410000 */
[----:B------:R-:W0:Y:S01]  /*0b60*/  LDS R34, [R4+0x7000] ;  /* 0x0070000004227984 */ /* 0x000e220000000800 */
[----:B--2---:R-:W-:-:S03]  /*0b70*/  FMUL.FTZ R32, R32, UR5 ;  /* 0x0000000520207c20 */ /* 0x004fc60008410000 */
[----:B------:R-:W2:Y:S01]  /*0b80*/  LDS R27, [R4+0x7400] ;  /* 0x00740000041b7984 */ /* 0x000ea20000000800 */
[----:B------:R-:W-:Y:S01]  /*0b90*/  F2FP.BF16.F32.PACK_AB R29, R28, R29 ;  /* 0x0000001d1c1d723e */ /* 0x000fe200000010ff */
[----:B---3--:R-:W-:Y:S02]  /*0ba0*/  FMUL.FTZ R7, R30, UR5 ;  /* 0x000000051e077c20 */ /* 0x008fe40008410000 */
[----:B------:R-:W3:Y:S01]  /*0bb0*/  LDS R19, [R4+0x7800] ;  /* 0x0078000004137984 */ /* 0x000ee20000000800 */
[----:B----4-:R-:W-:-:S03]  /*0bc0*/  FMUL.FTZ R17, R17, UR5 ;  /* 0x0000000511117c20 */ /* 0x010fc60008410000 */
[----:B------:R-:W4:Y:S01]  /*0bd0*/  LDS R20, [R4+0x7c00] ;  /* 0x007c000004147984 */ /* 0x000f220000000800 */
[----:B------:R-:W-:Y:S01]  /*0be0*/  F2FP.BF16.F32.PACK_AB R28, R7, R32 ;  /* 0x00000020071c723e */ /* 0x000fe200000010ff */
[----:B-----5:R-:W-:Y:S02]  /*0bf0*/  FMUL.FTZ R6, R6, UR5 ;  /* 0x0000000506067c20 */ /* 0x020fe40008410000 */
[----:B------:R-:W5:Y:S01]  /*0c00*/  LDS R15, [R4+0x8800] ;  /* 0x00880000040f7984 */ /* 0x000f620000000800 */
[----:B-1----:R-:W-:-:S03]  /*0c10*/  FMUL.FTZ R16, R16, UR5 ;  /* 0x0000000510107c20 */ /* 0x002fc60008410000 */
[----:B------:R-:W1:Y:S01]  /*0c20*/  LDS R22, [R4+0x8c00] ;  /* 0x008c000004167984 */ /* 0x000e620000000800 */
[----:B------:R-:W-:Y:S02]  /*0c30*/  F2FP.BF16.F32.PACK_AB R17, R6, R17 ;  /* 0x000000110611723e */ /* 0x000fe400000010ff */
[----:B------:R-:W1:Y:S01]  /*0c40*/  LDC.64 R6, c[0x0][0x3c8] ;  /* 0x0000f200ff067b82 */ /* 0x000e620000000a00 */
[----:B------:R-:W1:Y:S01]  /*0c50*/  LDS R18, [R4+0x9000] ;  /* 0x0090000004127984 */ /* 0x000e620000000800 */
[----:B------:R-:W-:-:S03]  /*0c60*/  FMUL.FTZ R23, R23, UR5 ;  /* 0x0000000517177c20 */ /* 0x000fc60008410000 */
[----:B------:R-:W1:Y:S01]  /*0c70*/  LDS R21, [R4+0x9400] ;  /* 0x0094000004157984 */ /* 0x000e620000000800 */
[----:B------:R-:W-:Y:S01]  /*0c80*/  FMUL.FTZ R35, R35, UR5 ;  /* 0x0000000523237c20 */ /* 0x000fe20008410000 */
[----:B------:R-:W-:Y:S02]  /*0c90*/  F2FP.BF16.F32.PACK_AB R16, R23, R16 ;  /* 0x000000101710723e */ /* 0x000fe400000010ff */
[----:B------:R-:W1:Y:S01]  /*0ca0*/  LDS R25, [R4+0xa000] ;  /* 0x00a0000004197984 */ /* 0x000e620000000800 */
[----:B------:R-:W-:Y:S01]  /*0cb0*/  LEA R23, R2, UR4, 0x1 ;  /* 0x0000000402177c11 */ /* 0x000fe2000f8e08ff */
[----:B------:R-:W-:Y:S02]  /*0cc0*/  FMUL.FTZ R31, R31, UR5 ;  /* 0x000000051f1f7c20 */ /* 0x000fe40008410000 */
[----:B------:R-:W1:Y:S01]  /*0cd0*/  LDS R40, [R4+0xa400] ;  /* 0x00a4000004287984 */ /* 0x000e620000000800 */
[----:B------:R-:W-:-:S03]  /*0ce0*/  FMUL.FTZ R36, R36, UR5 ;  /* 0x0000000524247c20 */ /* 0x000fc60008410000 */
[----:B------:R-:W1:Y:S01]  /*0cf0*/  LDS R26, [R4+0xa800] ;  /* 0x00a80000041a7984 */ /* 0x000e620000000800 */
[----:B0-----:R-:W-:-:S03]  /*0d00*/  FMUL.FTZ R30, R34, UR5 ;  /* 0x00000005221e7c20 */ /* 0x001fc60008410000 */
[----:B------:R-:W0:Y:S01]  /*0d10*/  LDS R39, [R4+0xac00] ;  /* 0x00ac000004277984 */ /* 0x000e220000000800 */
[----:B--2---:R-:W-:Y:S01]  /*0d20*/  FMUL.FTZ R33, R27, UR5 ;  /* 0x000000051b217c20 */ /* 0x004fe20008410000 */
[----:B------:R-:W-:Y:S02]  /*0d30*/  F2FP.BF16.F32.PACK_AB R27, R36, R31 ;  /* 0x0000001f241b723e */ /* 0x000fe400000010ff */
[----:B------:R-:W2:Y:S01]  /*0d40*/  LDS R37, [R4+0xb000] ;  /* 0x00b0000004257984 */ /* 0x000ea20000000800 */
[----:B---3--:R-:W-:Y:S01]  /*0d50*/  FMUL.FTZ R19, R19, UR5 ;  /* 0x0000000513137c20 */ /* 0x008fe20008410000 */
[----:B------:R-:W-:Y:S02]  /*0d60*/  F2FP.BF16.F32.PACK_AB R30, R33, R30 ;  /* 0x0000001e211e723e */ /* 0x000fe400000010ff */
[----:B------:R-:W3:Y:S01]  /*0d70*/  LDS R42, [R4+0xb400] ;  /* 0x00b40000042a7984 */ /* 0x000ee20000000800 */
[----:B----4-:R-:W-:-:S03]  /*0d80*/  FMUL.FTZ R20, R20, UR5 ;  /* 0x0000000514147c20 */ /* 0x010fc60008410000 */
[----:B------:R-:W4:Y:S01]  /*0d90*/  LDS R38, [R4+0xb800] ;  /* 0x00b8000004267984 */ /* 0x000f220000000800 */
[----:B-----5:R-:W-:Y:S01]  /*0da0*/  FMUL.FTZ R15, R15, UR5 ;  /* 0x000000050f0f7c20 */ /* 0x020fe20008410000 */
[----:B------:R-:W-:Y:S02]  /*0db0*/  F2FP.BF16.F32.PACK_AB R19, R20, R19 ;  /* 0x000000131413723e */ /* 0x000fe400000010ff */
[----:B------:R5:W4:Y:S01]  /*0dc0*/  LDS R43, [R4+0xbc00] ;  /* 0x00bc0000042b7984 */ /* 0x000b220000000800 */
[----:B-1----:R-:W-:-:S03]  /*0dd0*/  FMUL.FTZ R22, R22, UR5 ;  /* 0x0000000516167c20 */ /* 0x002fc60008410000 */
[----:B------:R1:W-:Y:S01]  /*0de0*/  STS [R23+0xc000], R8 ;  /* 0x00c0000817007388 */ /* 0x0003e20000000800 */
[----:B------:R-:W-:Y:S01]  /*0df0*/  FMUL.FTZ R18, R18, UR5 ;  /* 0x0000000512127c20 */ /* 0x000fe20008410000 */
[----:B------:R-:W-:Y:S02]  /*0e00*/  F2FP.BF16.F32.PACK_AB R15, R22, R15 ;  /* 0x0000000f160f723e */ /* 0x000fe400000010ff */
[----:B------:R1:W-:Y:S01]  /*0e10*/  STS [R23+0xc100], R9 ;  /* 0x00c1000917007388 */ /* 0x0003e20000000800 */
[----:B------:R-:W-:Y:S01]  /*0e20*/  FMUL.FTZ R21, R21, UR5 ;  /* 0x0000000515157c20 */ /* 0x000fe20008410000 */
[----:B-----5:R-:W-:Y:S02]  /*0e30*/  F2FP.BF16.F32.PACK_AB R4, R46, R35 ;  /* 0x000000232e04723e */ /* 0x020fe400000010ff */
[----:B------:R-:W-:Y:S01]  /*0e40*/  STS [R23+0xc800], R10 ;  /* 0x00c8000a17007388 */ /* 0x000fe20000000800 */
[----:B------:R-:W-:Y:S01]  /*0e50*/  FMUL.FTZ R25, R25, UR5 ;  /* 0x0000000519197c20 */ /* 0x000fe20008410000 */
[----:B-1----:R-:W-:-:S02]  /*0e60*/  LOP3.LUT R8, R5, 0x18, RZ, 0xc0, !PT ;  /* 0x0000001805087812 */ /* 0x002fc400078ec0ff */
[----:B------:R1:W-:Y:S01]  /*0e70*/  STS [R23+0xc900], R11 ;  /* 0x00c9000b17007388 */ /* 0x0003e20000000800 */
[----:B------:R-:W-:Y:S01]  /*0e80*/  FMUL.FTZ R40, R40, UR5 ;  /* 0x0000000528287c20 */ /* 0x000fe20008410000 */
[----:B------:R-:W-:Y:S01]  /*0e90*/  IMAD.MOV.U32 R9, RZ, RZ, RZ ;  /* 0x000000ffff097224 */ /* 0x000fe200078e00ff */
[----:B------:R-:W-:Y:S01]  /*0ea0*/  F2FP.BF16.F32.PACK_AB R18, R21, R18 ;  /* 0x000000121512723e */ /* 0x000fe200000010ff */
[----:B------:R-:W-:Y:S01]  /*0eb0*/  FMUL.FTZ R26, R26, UR5 ;  /* 0x000000051a1a7c20 */ /* 0x000fe20008410000 */
[----:B------:R-:W-:Y:S01]  /*0ec0*/  STS [R23+0xd000], R12 ;  /* 0x00d0000c17007388 */ /* 0x000fe20000000800 */
[----:B------:R-:W-:Y:S01]  /*0ed0*/  F2FP.BF16.F32.PACK_AB R25, R40, R25 ;  /* 0x000000192819723e */ /* 0x000fe200000010ff */
[----:B0-----:R-:W-:Y:S02]  /*0ee0*/  FMUL.FTZ R39, R39, UR5 ;  /* 0x0000000527277c20 */ /* 0x001fe40008410000 */
[----:B------:R-:W-:Y:S01]  /*0ef0*/  STS [R23+0xd100], R13 ;  /* 0x00d1000d17007388 */ /* 0x000fe20000000800 */
[----:B-1----:R-:W-:-:S04]  /*0f00*/  IMAD.WIDE.U32 R10, R6, UR8, R8 ;  /* 0x00000008060a7c25 */ /* 0x002fc8000f8e0008 */
[----:B--2---:R-:W-:Y:S01]  /*0f10*/  FMUL.FTZ R37, R37, UR5 ;  /* 0x0000000525257c20 */ /* 0x004fe20008410000 */
[----:B------:R-:W-:Y:S01]  /*0f20*/  F2FP.BF16.F32.PACK_AB R26, R39, R26 ;  /* 0x0000001a271a723e */ /* 0x000fe200000010ff */
[----:B------:R-:W-:Y:S01]  /*0f30*/  IMAD R11, R7, UR8, R11 ;  /* 0x00000008070b7c24 */ /* 0x000fe2000f8e020b */
[----:B------:R-:W-:Y:S01]  /*0f40*/  STS [R23+0xd800], R14 ;  /* 0x00d8000e17007388 */ /* 0x000fe20000000800 */
[----:B---3--:R-:W-:Y:S01]  /*0f50*/  FMUL.FTZ R42, R42, UR5 ;  /* 0x000000052a2a7c20 */ /* 0x008fe20008410000 */
[----:B------:R-:W-:Y:S02]  /*0f60*/  IMAD.WIDE.U32 R10, R0, UR10, R10 ;  /* 0x0000000a000a7c25 */ /* 0x000fe4000f8e000a */
[----:B------:R0:W-:Y:S02]  /*0f70*/  STS [R23+0xd900], R24 ;  /* 0x00d9001817007388 */ /* 0x0001e40000000800 */
[----:B----4-:R-:W-:Y:S01]  /*0f80*/  FMUL.FTZ R38, R38, UR5 ;  /* 0x0000000526267c20 */ /* 0x010fe20008410000 */
[----:B------:R-:W-:Y:S01]  /*0f90*/  F2FP.BF16.F32.PACK_AB R37, R42, R37 ;  /* 0x000000252a25723e */ /* 0x000fe200000010ff */
[----:B------:R-:W-:Y:S01]  /*0fa0*/  IMAD R21, R0, UR11, R11 ;  /* 0x0000000b00157c24 */ /* 0x000fe2000f8e020b */
[----:B------:R-:W-:Y:S01]  /*0fb0*/  STS [R23+0xe000], R41 ;  /* 0x00e0002917007388 */ /* 0x000fe20000000800 */
[----:B------:R-:W-:Y:S01]  /*0fc0*/  FMUL.FTZ R43, R43, UR5 ;  /* 0x000000052b2b7c20 */ /* 0x000fe20008410000 */
[----:B------:R-:W-:Y:S01]  /*0fd0*/  UIADD3 UR5, UPT, UPT, UR4, 0xc000, URZ ;  /* 0x0000c00004057890 */ /* 0x000fe2000fffe0ff */
[----:B------:R-:W-:Y:S01]  /*0fe0*/  LOP3.LUT R0, R8, 0x20, RZ, 0xfc, !PT ;  /* 0x0000002008007812 */ /* 0x000fe200078efcff */
[----:B------:R-:W-:Y:S02]  /*0ff0*/  STS [R23+0xe100], R44 ;  /* 0x00e1002c17007388 */ /* 0x000fe40000000800 */
[----:B------:R-:W-:-:S02]  /*1000*/  F2FP.BF16.F32.PACK_AB R38, R43, R38 ;  /* 0x000000262b26723e */ /* 0x000fc400000010ff */
[----:B------:R-:W-:Y:S01]  /*1010*/  STS [R23+0xf000], R29 ;  /* 0x00f0001d17007388 */ /* 0x000fe20000000800 */
[----:B0-----:R-:W-:-:S03]  /*1020*/  LOP3.LUT R24, R8, 0x40, RZ, 0xfc, !PT ;  /* 0x0000004008187812 */ /* 0x001fc600078efcff */
[----:B------:R-:W-:Y:S04]  /*1030*/  STS [R23+0xf100], R28 ;  /* 0x00f1001c17007388 */ /* 0x000fe80000000800 */
[----:B------:R-:W-:Y:S04]  /*1040*/  STS [R23+0xe800], R4 ;  /* 0x00e8000417007388 */ /* 0x000fe80000000800 */
[----:B------:R-:W-:Y:S04]  /*1050*/  STS [R23+0xe900], R27 ;  /* 0x00e9001b17007388 */ /* 0x000fe80000000800 */
[----:B------:R-:W-:Y:S04]  /*1060*/  STS [R23+0xf800], R30 ;  /* 0x00f8001e17007388 */ /* 0x000fe80000000800 */
[----:B------:R-:W-:Y:S04]  /*1070*/  STS [R23+0xf900], R19 ;  /* 0x00f9001317007388 */ /* 0x000fe80000000800 */
[----:B------:R-:W-:Y:S04]  /*1080*/  STS [R23+0x10000], R16 ;  /* 0x0100001017007388 */ /* 0x000fe80000000800 */
[----:B------:R-:W-:Y:S04]  /*1090*/  STS [R23+0x10100], R15 ;  /* 0x0101000f17007388 */ /* 0x000fe80000000800 */
[----:B------:R0:W-:Y:S04]  /*10a0*/  STS [R23+0x11000], R25 ;  /* 0x0110001917007388 */ /* 0x0001e80000000800 */
[----:B------:R1:W-:Y:S04]  /*10b0*/  STS [R23+0x11100], R26 ;  /* 0x0111001a17007388 */ /* 0x0003e80000000800 */
[----:B------:R2:W-:Y:S01]  /*10c0*/  STS [R23+0x10800], R18 ;  /* 0x0108001217007388 */ /* 0x0005e20000000800 */
[----:B0-----:R-:W-:-:S03]  /*10d0*/  LEA R25, R3, UR5, 0x1 ;  /* 0x0000000503197c11 */ /* 0x001fc6000f8e08ff */
[----:B------:R2:W-:Y:S01]  /*10e0*/  STS [R23+0x10900], R17 ;  /* 0x0109001117007388 */ /* 0x0005e20000000800 */
[----:B-1----:R-:W-:-:S03]  /*10f0*/  LEA R26, R3, UR4, 0x1 ;  /* 0x00000004031a7c11 */ /* 0x002fc6000f8e08ff */
[----:B------:R2:W-:Y:S04]  /*1100*/  STS [R23+0x11800], R37 ;  /* 0x0118002517007388 */ /* 0x0005e80000000800 */
[----:B------:R2:W-:Y:S01]  /*1110*/  STS [R23+0x11900], R38 ;  /* 0x0119002617007388 */ /* 0x0005e20000000800 */
[----:B------:R-:W-:Y:S06]  /*1120*/  BAR.SYNC.DEFER_BLOCKING 0x0 ;  /* 0x0000000000007b1d */ /* 0x000fec0000010000 */
[----:B------:R-:W-:Y:S05]  /*1130*/  @P1 BRA `(.L_x_61) ;  /* 0x00000000004c1947 */ /* 0x000fea0003800000 */
[----:B------:R-:W0:Y:S01]  /*1140*/  LDCU UR4, c[0x0][0x3b4] ;  /* 0x00007680ff0477ac */ /* 0x000e220008000800 */
[----:B------:R-:W1:Y:S01]  /*1150*/  LDS.128 R12, [R25+0x2000] ;  /* 0x00200000190c7984 */ /* 0x000e620000000c00 */
[----:B------:R-:W-:Y:S01]  /*1160*/  IMAD.MOV.U32 R20, RZ, RZ, R10 ;  /* 0x000000ffff147224 */ /* 0x000fe200078e000a */
[----:B------:R-:W3:Y:S02]  /*1170*/  LDCU.64 UR8, c[0x0][0x3c0] ;  /* 0x00007800ff0877ac */ /* 0x000ee40008000a00 */
[----:B--2---:R-:W2:Y:S01]  /*1180*/  LDS.128 R16, [R25+0x4000] ;  /* 0x0040000019107984 */ /* 0x004ea20000000c00 */
[----:B------:R-:W4:Y:S01]  /*1190*/  LDCU.64 UR10, c[0x0][0x3a8] ;  /* 0x00007500ff0a77ac */ /* 0x000f220008000a00 */
[----:B0-----:R-:W-:Y:S02]  /*11a0*/  ISETP.GE.AND P1, PT, R8, UR4, PT ;  /* 0x0000000408007c0c */ /* 0x001fe4000bf26270 */
[----:B------:R-:W-:Y:S01]  /*11b0*/  ISETP.GE.AND P2, PT, R0, UR4, PT ;  /* 0x0000000400007c0c */ /* 0x000fe2000bf46270 */
[----:B---3--:R-:W-:Y:S01]  /*11c0*/  IMAD R23, R53, UR8, RZ ;  /* 0x0000000835177c24 */ /* 0x008fe2000f8e02ff */
[----:B------:R-:W-:Y:S01]  /*11d0*/  ISETP.GE.AND P3, PT, R24, UR4, PT ;  /* 0x0000000418007c0c */ /* 0x000fe2000bf66270 */
[----:B------:R-:W-:-:S04]  /*11e0*/  IMAD.WIDE.U32 R2, R52, UR8, R20 ;  /* 0x0000000834027c25 */ /* 0x000fc8000f8e0014 */
[----:B------:R-:W-:Y:S01]  /*11f0*/  IMAD R23, R52, UR9, R23 ;  /* 0x0000000934177c24 */ /* 0x000fe2000f8e0217 */
[----:B----4-:R-:W-:-:S03]  /*1200*/  LEA R22, P4, R2, UR10, 0x1 ;  /* 0x0000000a02167c11 */ /* 0x010fc6000f8808ff */
[----:B------:R-:W0:Y:S01]  /*1210*/  @!P1 LDS.128 R4, [R25] ;  /* 0x0000000019049984 */ /* 0x000e220000000c00 */
[----:B------:R-:W-:-:S04]  /*1220*/  IADD3 R3, PT, PT, R3, R23, RZ ;  /* 0x0000001703037210 */ /* 0x000fc80007ffe0ff */
[----:B------:R-:W-:-:S05]  /*1230*/  LEA.HI.X R23, R2, UR11, R3, 0x1, P4 ;  /* 0x0000000b02177c11 */ /* 0x000fca000a0f0c03 */
[----:B-1----:R1:W-:Y:S04]  /*1240*/  @!P2 STG.E.128 desc[UR6][R22.64+0x40], R12 ;  /* 0x0000400c1600a986 */ /* 0x0023e8000c101d06 */
[----:B--2---:R1:W-:Y:S04]  /*1250*/  @!P3 STG.E.128 desc[UR6][R22.64+0x80], R16 ;  /* 0x000080101600b986 */ /* 0x0043e8000c101d06 */
[----:B0-----:R1:W-:Y:S02]  /*1260*/  @!P1 STG.E.128 desc[UR6][R22.64], R4 ;  /* 0x0000000416009986 */ /* 0x0013e4000c101d06 */
.L_x_61:
[----:B------:R-:W-:Y:S05]  /*1270*/  BSYNC.RECONVERGENT B0 ;  /* 0x0000000000007941 */ /* 0x000fea0003800200 */
.L_x_60:
[----:B-1----:R0:W1:Y:S04]  /*1280*/  LDS.128 R12, [R26+0xc800] ;  /* 0x00c800001a0c7984 */ /* 0x0020680000000c00 */
[----:B------:R0:W3:Y:S01]  /*1290*/  LDS.128 R4, [R26+0xe800] ;  /* 0x00e800001a047984 */ /* 0x0000e20000000c00 */
[----:B------:R-:W-:Y:S05]  /*12a0*/  @P0 EXIT ;  /* 0x000000000000094d */ /* 0x000fea0003800000 */
[----:B------:R-:W4:Y:S01]  /*12b0*/  LDCU.64 UR8, c[0x0][0x3c0] ;  /* 0x00007800ff0877ac */ /* 0x000f220008000a00 */
[----:B--2---:R2:W0:Y:S01]  /*12c0*/  LDS.128 R16, [R26+0x10800] ;  /* 0x010800001a107984 */ /* 0x0044220000000c00 */
[----:B------:R-:W-:Y:S01]  /*12d0*/  IADD3 R9, P0, PT, R52, 0x40, RZ ;  /* 0x0000004034097810 */ /* 0x000fe20007f1e0ff */
[----:B------:R-:W-:Y:S01]  /*12e0*/  IMAD.MOV.U32 R2, RZ, RZ, R10 ;  /* 0x000000ffff027224 */ /* 0x000fe200078e000a */
[----:B------:R-:W5:Y:S01]  /*12f0*/  LDCU UR4, c[0x0][0x3b4] ;  /* 0x00007680ff0477ac */ /* 0x000f620008000800 */
[----:B------:R-:W-:Y:S02]  /*1300*/  MOV R3, R21 ;  /* 0x0000001500037202 */ /* 0x000fe40000000f00 */
[----:B------:R-:W-:Y:S01]  /*1310*/  IMAD.X R52, RZ, RZ, R53, P0 ;  /* 0x000000ffff347224 */ /* 0x000fe200000e0635 */
[----:B------:R-:W2:Y:S03]  /*1320*/  LDCU.64 UR10, c[0x0][0x3a8] ;  /* 0x00007500ff0a77ac */ /* 0x000ea60008000a00 */
[----:B----4-:R-:W-:-:S02]  /*1330*/  IMAD R52, R52, UR8, RZ ;  /* 0x0000000834347c24 */ /* 0x010fc4000f8e02ff */
[----:B------:R-:W-:Y:S01]  /*1340*/  IMAD.WIDE.U32 R2, R9, UR8, R2 ;  /* 0x0000000809027c25 */ /* 0x000fe2000f8e0002 */
[----:B-----5:R-:W-:-:S03]  /*1350*/  ISETP.GE.AND P1, PT, R8, UR4, PT ;  /* 0x0000000408007c0c */ /* 0x020fc6000bf26270 */
[----:B------:R-:W-:Y:S01]  /*1360*/  IMAD R9, R9, UR9, R52 ;  /* 0x0000000909097c24 */ /* 0x000fe2000f8e0234 */
[----:B------:R-:W-:Y:S02]  /*1370*/  ISETP.GE.AND P2, PT, R0, UR4, PT ;  /* 0x0000000400007c0c */ /* 0x000fe4000bf46270 */
[----:B------:R-:W-:Y:S01]  /*1380*/  ISETP.GE.AND P3, PT, R24, UR4, PT ;  /* 0x0000000418007c0c */ /* 0x000fe2000bf66270 */
[----:B------:R-:W-:Y:S01]  /*1390*/  IMAD.IADD R3, R3, 0x1, R9 ;  /* 0x0000000103037824 */ /* 0x000fe200078e0209 */
[----:B--2---:R-:W-:-:S04]  /*13a0*/  LEA R8, P0, R2, UR10, 0x1 ;  /* 0x0000000a02087c11 */ /* 0x004fc8000f8008ff */
[----:B------:R-:W-:-:S05]  /*13b0*/  LEA.HI.X R9, R2, UR11, R3, 0x1, P0 ;  /* 0x0000000b02097c11 */ /* 0x000fca00080f0c03 */
[----:B-1----:R1:W-:Y:S04]  /*13c0*/  @!P1 STG.E.128 desc[UR6][R8.64], R12 ;  /* 0x0000000c08009986 */ /* 0x0023e8000c101d06 */
[----:B---3--:R1:W-:Y:S01]  /*13d0*/  @!P2 STG.E.128 desc[UR6][R8.64+0x40], R4 ;  /* 0x000040040800a986 */ /* 0x0083e2000c101d06 */
[----:B0-----:R-:W-:Y:S05]  /*13e0*/  @P3 EXIT ;  /* 0x000000000000394d */ /* 0x001fea0003800000 */
[----:B------:R-:W-:Y:S01]  /*13f0*/  STG.E.128 desc[UR6][R8.64+0x80], R16 ;  /* 0x0000801008007986 */ /* 0x000fe2000c101d06 */
[----:B------:R-:W-:Y:S05]  /*1400*/  EXIT ;  /* 0x000000000000794d */ /* 0x000fea0003800000 */
.L_x_62:
        /* <DEDUP_REMOVED lines=15> */
.L_x_130:


//--------------------- .text._ZN7cutlass13device_kernelIN5flash32FlashAttnBwdPostprocessConvertdQIN4cute5tupleIJNS3_1CILi64EEENS5_ILi96EEEEEENS_10bfloat16_tEfNS_4arch4Sm80ELi256ENS3_8TiledMMAINS3_8MMA_AtomIJNS3_30SM80_16x8x16_F32BF16BF16F32_TNEEEENS3_6LayoutINS4_IJNS5_ILi2EEENS5_ILi4EEENS5_ILi1EEEEEENS4_IJSJ_SH_NS5_ILi0EEEEEEEENS4_IJNS5_ILi32EEESO_NS5_ILi16EEEEEEEELb0EEEEEvNT_6ParamsE --------------------------
	.section	.text._ZN7cutlass13device_kernelIN5flash32FlashAttnBwdPostprocessConvertdQIN4cute5tupleIJNS3_1CILi64EEENS5_ILi96EEEEEENS_10bfloat16_tEfNS_4arch4Sm80ELi256ENS3_8TiledMMAINS3_8MMA_AtomIJNS3_30SM80_16x8x16_F32BF16BF16F32_TNEEEENS3_6LayoutINS4_IJNS5_ILi2EEENS5_ILi4EEENS5_ILi1EEEEEENS4_IJSJ_SH_NS5_ILi0EEEEEEEENS4_IJNS5_ILi32EEESO_NS5_ILi16EEEEEEEELb0EEEEEvNT_6ParamsE,"ax",@progbits
	.align	128
.text._ZN7cutlass13device_kernelIN5flash32FlashAttnBwdPostprocessConvertdQIN4cute5tupleIJNS3_1CILi64EEENS5_ILi96EEEEEENS_10bfloat16_tEfNS_4arch4Sm80ELi256ENS3_8TiledMMAINS3_8MMA_AtomIJNS3_30SM80_16x8x16_F32BF16BF16F32_TNEEEENS3_6LayoutINS4_IJNS5_ILi2EEENS5_ILi4EEENS5_ILi1EEEEEENS4_IJSJ_SH_NS5_ILi0EEEEEEEENS4_IJNS5_ILi32EEESO_NS5_ILi16EEEEEEEELb0EEEEEvNT_6ParamsE:
        .type           _ZN7cutlass13device_kernelIN5flash32FlashAttnBwdPostprocessConvertdQIN4cute5tupleIJNS3_1CILi64EEENS5_ILi96EEEEEENS_10bfloat16_tEfNS_4arch4Sm80ELi256ENS3_8TiledMMAINS3_8MMA_AtomIJNS3_30SM80_16x8x16_F32BF16BF16F32_TNEEEENS3_6LayoutINS4_IJNS5_ILi2EEENS5_ILi4EEENS5_ILi1EEEEEENS4_IJSJ_SH_NS5_ILi0EEEEEEEENS4_IJNS5_ILi32EEESO_NS5_ILi16EEEEEEEELb0EEEEEvNT_6ParamsE,@function
        .size           _ZN7cutlass13device_kernelIN5flash32FlashAttnBwdPostprocessConvertdQIN4cute5tupleIJNS3_1CILi64EEENS5_ILi96EEEEEENS_10bfloat16_tEfNS_4arch4Sm80ELi256ENS3_8TiledMMAINS3_8MMA_AtomIJNS3_30SM80_16x8x16_F32BF16BF16F32_TNEEEENS3_6LayoutINS4_IJNS5_ILi2EEENS5_ILi4EEENS5_ILi1EEEEEENS4_IJSJ_SH_NS5_ILi0EEEEEEEENS4_IJNS5_ILi32EEESO_NS5_ILi16EEEEEEEELb0EEEEEvNT_6ParamsE,(.L_x_131 - _ZN7cutlass13device_kernelIN5flash32FlashAttnBwdPostprocessConvertdQIN4cute5tupleIJNS3_1CILi64EEENS5_ILi96EEEEEENS_10bfloat16_tEfNS_4arch4Sm80ELi256ENS3_8TiledMMAINS3_8MMA_AtomIJNS3_30SM80_16x8x16_F32BF16BF16F32_TNEEEENS3_6LayoutINS4_IJNS5_ILi2EEENS5_ILi4EEENS5_ILi1EEEEEENS4_IJSJ_SH_NS5_ILi0EEEEEEEENS4_IJNS5_ILi32EEESO_NS5_ILi16EEEEEEEELb0EEEEEvNT_6ParamsE)
        .other          _ZN7cutlass13device_kernelIN5flash32FlashAttnBwdPostprocessConvertdQIN4cute5tupleIJNS3_1CILi64EEENS5_ILi96EEEEEENS_10bfloat16_tEfNS_4arch4Sm80ELi256ENS3_8TiledMMAINS3_8MMA_AtomIJNS3_30SM80_16x8x16_F32BF16BF16F32_TNEEEENS3_6LayoutINS4_IJNS5_ILi2EEENS5_ILi4EEENS5_ILi1EEEEEENS4_IJSJ_SH_NS5_ILi0EEEEEEEENS4_IJNS5_ILi32EEESO_NS5_ILi16EEEEEEEELb0EEEEEvNT_6ParamsE,@"STO_CUDA_ENTRY STV_DEFAULT"
_ZN7cutlass13device_kernelIN5flash32FlashAttnBwdPostprocessConvertdQIN4cute5tupleIJNS3_1CILi64EEENS5_ILi96EEEEEENS_10bfloat16_tEfNS_4arch4Sm80ELi256ENS3_8TiledMMAINS3_8MMA_AtomIJNS3_30SM80_16x8x16_F32BF16BF16F32_TNEEEENS3_6LayoutINS4_IJNS5_ILi2EEENS5_ILi4EEENS5_ILi1EEEEEENS4_IJSJ_SH_NS5_ILi0EEEEEEEENS4_IJNS5_ILi32EEESO_NS5_ILi16EEEEEEEELb0EEEEEvNT_6ParamsE:
        /* <DEDUP_REMOVED lines=17> */
.L_x_63:
        /* <DEDUP_REMOVED lines=8> */
[----:B------:R-:W-:Y:S02]  /*0190*/  LEA.HI R4, R4, R3, RZ, 0x6 ;  /* 0x0000000304047211 */ /* 0x000fe400078f30ff */
[----:B------:R-:W-:Y:S02]  /*01a0*/  SHF.R.S32.HI R3, RZ, 0x1f, R2 ;  /* 0x0000001fff037819 */ /* 0x000fe40000011402 */
[----:B------:R-:W-:-:S05]  /*01b0*/  SHF.R.U32.HI R4, RZ, 0x6, R4 ;  /* 0x00000006ff047819 */ /* 0x000fca0000011604 */
[----:B------:R-:W-:-:S05]  /*01c0*/  IMAD R4, R4, 0x1800, RZ ;  /* 0x0000180004047824 */ /* 0x000fca00078e02ff */
[----:B------:R-:W-:Y:S01]  /*01d0*/  SHF.R.S32.HI R5, RZ, 0x1f, R4 ;  /* 0x0000001fff057819 */ /* 0x000fe20000011404 */
[----:B------:R-:W-:Y:S06]  /*01e0*/  BRA.U !UP0, `(.L_x_66) ;  /* 0x0000000108107547 */ /* 0x000fec000b800000 */
.L_x_65:
[----:B------:R-:W0:Y:S02]  /*01f0*/  LDC.64 R6, c[0x0][0x3e8] ;  /* 0x0000fa00ff067b82 */ /* 0x000e240000000a00 */
[----:B0-----:R-:W-:-:S05]  /*0200*/  IMAD.WIDE.U32 R6, R9, 0x4, R6 ;  /* 0x0000000409067825 */ /* 0x001fca00078e0006 */
[----:B------:R0:W5:Y:S01]  /*0210*/  LDG.E R29, desc[UR6][R6.64] ;  /* 0x00000006061d7981 */ /* 0x000162000c1e1900 */
[----:B------:R-:W-:Y:S05]  /*0220*/  BRA `(.L_x_64) ;  /* 0x0000000000087947 */ /* 0x000fea0003800000 */
.L_x_66:
[----:B------:R-:W2:Y:S02]  /*0230*/  LDG.E R7, desc[UR6][R6.64+0x4] ;  /* 0x0000040606077981 */ /* 0x000ea4000c1e1900 */
[----:B--2---:R-:W-:-:S07]  /*0240*/  IMAD.IADD R29, R7, 0x1, -R2 ;  /* 0x00000001071d7824 */ /* 0x004fce00078e0a02 */
.L_x_64:
[----:B------:R-:W-:Y:S01]  /*0250*/  IMAD.SHL.U32 R32, R0, 0x40, RZ ;  /* 0x0000004000207824 */ /* 0x000fe200078e00ff */
[----:B------:R-:W-:-:S04]  /*0260*/  ISETP.NE.AND.EX P0, PT, R11, RZ, PT, P0 ;  /* 0x000000ff0b00720c */ /* 0x000fc80003f05300 */
[----:B-----5:R-:W-:-:S13]  /*0270*/  ISETP.GT.AND P2, PT, R29, R32, PT ;  /* 0x000000201d00720c */ /* 0x020fda0003f44270 */
[----:B------:R-:W-:Y:S05]  /*0280*/  @!P2 EXIT P0 ;  /* 0x000000000000a94d */ /* 0x000fea0000000000 */
[----:B------:R-:W1:Y:S01]  /*0290*/  S2R R30, SR_TID.X ;  /* 0x00000000001e7919 */ /* 0x000e620000002100 */
[----:B------:R-:W2:Y:S01]  /*02a0*/  S2UR UR8, SR_CTAID.Y ;  /* 0x00000000000879c3 */ /* 0x000ea20000002600 */
[----:B------:R-:W3:Y:S01]  /*02b0*/  LDCU.64 UR4, c[0x0][0x3a0] ;  /* 0x00007400ff0477ac */ /* 0x000ee20008000a00 */
[----:B------:R-:W-:Y:S01]  /*02c0*/  SEL R28, R9, RZ, !P1 ;  /* 0x000000ff091c7207 */ /* 0x000fe20004800000 */
[----:B------:R-:W4:Y:S05]  /*02d0*/  LDCU.64 UR10, c[0x0][0x380] ;  /* 0x00007000ff0a77ac */ /* 0x000f2a0008000a00 */
[----:B------:R-:W2:Y:S01]  /*02e0*/  LDC.64 R10, c[0x0][0x398] ;  /* 0x0000e600ff0a7b82 */ /* 0x000ea20000000a00 */
[----:B-1----:R-:W-:-:S04]  /*02f0*/  IMAD.SHL.U32 R31, R30, 0x4, RZ ;  /* 0x000000041e1f7824 */ /* 0x002fc800078e00ff */
[----:B0-----:R-:W-:-:S05]  /*0300*/  IMAD R7, R0, 0x1800, R31 ;  /* 0x0000180000077824 */ /* 0x001fca00078e021f */
[----:B------:R-:W-:-:S05]  /*0310*/  IADD3 R4, P0, PT, R7, R4, RZ ;  /* 0x0000000407047210 */ /* 0x000fca0007f1e0ff */
[----:B------:R-:W-:Y:S02]  /*0320*/  IMAD.X R5, RZ, RZ, R5, P0 ;  /* 0x000000ffff057224 */ /* 0x000fe400000e0605 */
[----:B--2---:R-:W-:-:S04]  /*0330*/  IMAD.WIDE.U32 R4, R10, UR8, R4 ;  /* 0x000000080a047c25 */ /* 0x004fc8000f8e0004 */
[----:B------:R-:W-:Y:S02]  /*0340*/  IMAD R5, R11, UR8, R5 ;  /* 0x000000080b057c24 */ /* 0x000fe4000f8e0205 */
[----:B---3--:R-:W-:-:S04]  /*0350*/  IMAD.WIDE.U32 R4, R28, UR4, R4 ;  /* 0x000000041c047c25 */ /* 0x008fc8000f8e0004 */
[----:B------:R-:W-:Y:S01]  /*0360*/  IMAD R5, R28, UR5, R5 ;  /* 0x000000051c057c24 */ /* 0x000fe2000f8e0205 */
[----:B----4-:R-:W-:-:S04]  /*0370*/  LEA R34, P0, R4, UR10, 0x2 ;  /* 0x0000000a04227c11 */ /* 0x010fc8000f8010ff */
[----:B------:R-:W-:-:S05]  /*0380*/  LEA.HI.X R35, R4, UR11, R5, 0x2, P0 ;  /* 0x0000000b04237c11 */ /* 0x000fca00080f1405 */
[----:B------:R-:W2:Y:S04]  /*0390*/  LDG.E.128 R4, desc[UR6][R34.64] ;  /* 0x0000000622047981 */ /* 0x000ea8000c1e1d00 */
[----:B------:R-:W3:Y:S04]  /*03a0*/  LDG.E.128 R8, desc[UR6][R34.64+0x1000] ;  /* 0x0010000622087981 */ /* 0x000ee8000c1e1d00 */
[----:B------:R-:W4:Y:S04]  /*03b0*/  LDG.E.128 R12, desc[UR6][R34.64+0x2000] ;  /* 0x00200006220c7981 */ /* 0x000f28000c1e1d00 */
[----:B------:R-:W5:Y:S04]  /*03c0*/  LDG.E.128 R16, desc[UR6][R34.64+0x3000] ;  /* 0x0030000622107981 */ /* 0x000f68000c1e1d00 */
[----:B------:R-:W5:Y:S04]  /*03d0*/  LDG.E.128 R20, desc[UR6][R34.64+0x4000] ;  /* 0x0040000622147981 */ /* 0x000f68000c1e1d00 */
[----:B------:R-:W5:Y:S01]  /*03e0*/  LDG.E.128 R24, desc[UR6][R34.64+0x5000] ;  /* 0x0050000622187981 */ /* 0x000f62000c1e1d00 */
[----:B------:R-:W0:Y:S01]  /*03f0*/  S2UR UR5, SR_CgaCtaId ;  /* 0x00000000000579c3 */ /* 0x000e220000008800 */
[----:B------:R-:W-:Y:S01]  /*0400*/  UMOV UR4, 0x400 ;  /* 0x0000040000047882 */ /* 0x000fe20000000000 */
[----:B------:R-:W-:-:S02]  /*0410*/  VIADDMNMX R32, R29, -R32, 0x40, PT ;  /* 0x000000401d207446 */ /* 0x000fc40003800920 */
[----:B------:R-:W-:Y:S02]  /*0420*/  SHF.R.U32.HI R29, RZ, 0x2, R30 ;  /* 0x00000002ff1d7819 */ /* 0x000fe4000001161e */
[----:B------:R-:W-:Y:S02]  /*0430*/  LOP3.LUT R36, R31, 0x40, RZ, 0xc0, !PT ;  /* 0x000000401f247812 */ /* 0x000fe400078ec0ff */
[----:B------:R-:W-:Y:S01]  /*0440*/  ISETP.GE.AND P0, PT, R29, R32, PT ;  /* 0x000000201d00720c */ /* 0x000fe20003f06270 */
[----:B0-----:R-:W-:Y:S01]  /*0450*/  ULEA UR4, UR5, UR4, 0x18 ;  /* 0x0000000405047291 */ /* 0x001fe2000f8ec0ff */
[----:B------:R-:W0:Y:S05]  /*0460*/  LDCU UR5, c[0x0][0x3d8] ;  /* 0x00007b00ff0577ac */ /* 0x000e2a0008000800 */
[----:B------:R-:W-:-:S05]  /*0470*/  LEA R37, R30, UR4, 0x4 ;  /* 0x000000041e257c11 */ /* 0x000fca000f8e20ff */
[C---:B------:R-:W-:Y:S01]  /*0480*/  IMAD R32, R30.reuse, -0xc, R37 ;  /* 0xfffffff41e207824 */ /* 0x040fe200078e0225 */
[----:B--2---:R1:W-:Y:S04]  /*0490*/  STS.128 [R37], R4 ;  /* 0x0000000425007388 */ /* 0x0043e80000000c00 */
[----:B---3--:R2:W-:Y:S04]  /*04a0*/  STS.128 [R37+0x1000], R8 ;  /* 0x0010000825007388 */ /* 0x0085e80000000c00 */
[----:B----4-:R-:W-:Y:S04]  /*04b0*/  STS.128 [R37+0x2000], R12 ;  /* 0x0020000c25007388 */ /* 0x010fe80000000c00 */
[----:B-----5:R3:W-:Y:S04]  /*04c0*/  STS.128 [R37+0x3000], R16 ;  /* 0x0030001025007388 */ /* 0x0207e80000000c00 */
[----:B------:R4:W-:Y:S01]  /*04d0*/  STS.128 [R37+0x4000], R20 ;  /* 0x0040001425007388 */ /* 0x0009e20000000c00 */
[----:B-1----:R-:W-:Y:S01]  /*04e0*/  IMAD.SHL.U32 R4, R30, 0x8, RZ ;  /* 0x000000081e047824 */ /* 0x002fe200078e00ff */
[----:B------:R-:W-:-:S02]  /*04f0*/  SHF.R.U32.HI R7, RZ, 0x3, R30 ;  /* 0x00000003ff077819 */ /* 0x000fc4000001161e */
[----:B------:R1:W-:Y:S01]  /*0500*/  STS.128 [R37+0x5000], R24 ;  /* 0x0050001825007388 */ /* 0x0003e20000000c00 */
[----:B--2---:R-:W-:Y:S01]  /*0510*/  IMAD.SHL.U32 R8, R30, 0x2, RZ ;  /* 0x000000021e087824 */ /* 0x004fe200078e00ff */
[----:B------:R-:W-:Y:S04]  /*0520*/  BAR.SYNC.DEFER_BLOCKING 0x0 ;  /* 0x0000000000007b1d */ /* 0x000fe80000010000 */
[----:B---3--:R-:W-:Y:S02]  /*0530*/  LOP3.LUT R19, R8, 0x6, RZ, 0xc0, !PT ;  /* 0x0000000608137812 */ /* 0x008fe400078ec0ff */
[----:B------:R-:W-:Y:S02]  /*0540*/  LOP3.LUT R18, R36, 0x8, R7, 0xf8, !PT ;  /* 0x0000000824127812 */ /* 0x000fe400078ef807 */
[----:B----4-:R-:W-:-:S02]  /*0550*/  LOP3.LUT R21, R19, 0x1c00, R4, 0xf8, !PT ;  /* 0x00001c0013157812 */ /* 0x010fc400078ef804 */
[----:B------:R-:W-:Y:S01]  /*0560*/  SHF.R.U32.HI R19, RZ, 0x1, R30 ;  /* 0x00000001ff137819 */ /* 0x000fe2000001161e */
[----:B------:R-:W-:Y:S01]  /*0570*/  IMAD.SHL.U32 R30, R30, 0x200, RZ ;  /* 0x000002001e1e7824 */ /* 0x000fe200078e00ff */
[----:B-1----:R-:W-:Y:S02]  /*0580*/  LOP3.LUT R24, R21, 0x100, R4, 0xf8, !PT ;  /* 0x0000010015187812 */ /* 0x002fe400078ef804 */
[----:B------:R-:W-:Y:S02]  /*0590*/  LOP3.LUT R19, R19, 0x8, RZ, 0xc0, !PT ;  /* 0x0000000813137812 */ /* 0x000fe400078ec0ff */
[----:B------:R-:W-:Y:S02]  /*05a0*/  LOP3.LUT R24, R24, 0x30, R31, 0xf8, !PT ;  /* 0x0000003018187812 */ /* 0x000fe400078ef81f */
[----:B------:R-:W-:Y:S02]  /*05b0*/  LOP3.LUT R36, R4, 0x8, RZ, 0xc0, !PT ;  /* 0x0000000804247812 */ /* 0x000fe400078ec0ff */
[----:B------:R-:W-:-:S02]  /*05c0*/  LOP3.LUT R18, R24, R18, R19, 0xf6, !PT ;  /* 0x0000001218127212 */ /* 0x000fc400078ef613 */
[----:B------:R-:W-:Y:S01]  /*05d0*/  LOP3.LUT R36, R36, 0x40, R31, 0xf8, !PT ;  /* 0x0000004024247812 */ /* 0x000fe200078ef81f */
[----:B------:R-:W0:Y:S01]  /*05e0*/  LDS R15, [R32+0x2400] ;  /* 0x00240000200f7984 */ /* 0x000e220000000800 */
[----:B------:R-:W-:Y:S02]  /*05f0*/  LOP3.LUT R31, R31, 0xfb0, RZ, 0xc0, !PT ;  /* 0x00000fb01f1f7812 */ /* 0x000fe400078ec0ff */
[----:B------:R-:W-:Y:S01]  /*0600*/  LOP3.LUT R30, R30, 0x400, RZ, 0xc0, !PT ;  /* 0x000004001e1e7812 */ /* 0x000fe200078ec0ff */
[----:B------:R-:W1:Y:S01]  /*0610*/  LDS R14, [R32+0x2c00] ;  /* 0x002c0000200e7984 */ /* 0x000e620000000800 */
[----:B------:R-:W-:-:S03]  /*0620*/  LOP3.LUT R36, R36, R19, RZ, 0x3c, !PT ;  /* 0x0000001324247212 */ /* 0x000fc600078e3cff */
[----:B------:R-:W2:Y:S01]  /*0630*/  LDS R9, [R32+0x3000] ;  /* 0x0030000020097984 */ /* 0x000ea20000000800 */
[----:B------:R-:W-:-:S03]  /*0640*/  IADD3 R30, PT, PT, R36, R31, R30 ;  /* 0x0000001f241e7210 */ /* 0x000fc60007ffe01e */
[----:B------:R-:W3:Y:S04]  /*0650*/  LDS R13, [R32+0x3400] ;  /* 0x00340000200d7984 */ /* 0x000ee80000000800 */
[----:B------:R-:W4:Y:S04]  /*0660*/  LDS R10, [R32+0x2800] ;  /* 0x00280000200a7984 */ /* 0x000f280000000800 */
[----:B------:R-:W5:Y:S04]  /*0670*/  LDS R8, [R32+0x3800] ;  /* 0x0038000020087984 */ /* 0x000f680000000800 */
[----:B------:R-:W5:Y:S04]  /*0680*/  LDS R12, [R32+0x3c00] ;  /* 0x003c0000200c7984 */ /* 0x000f680000000800 */
[----:B------:R-:W5:Y:S04]  /*0690*/  LDS R35, [R32] ;  /* 0x0000000020237984 */ /* 0x000f680000000800 */
[----:B------:R-:W5:Y:S04]  /*06a0*/  LDS R34, [R32+0x400] ;  /* 0x0004000020227984 */ /* 0x000f680000000800 */
[----:B------:R-:W5:Y:S04]  /*06b0*/  LDS R6, [R32+0x800] ;  /* 0x0008000020067984 */ /* 0x000f680000000800 */
[----:B------:R-:W5:Y:S01]  /*06c0*/  LDS R33, [R32+0xc00] ;  /* 0x000c000020217984 */ /* 0x000f620000000800 */
[----:B0-----:R-:W-:-:S03]  /*06d0*/  FMUL.FTZ R24, R15, UR5 ;  /* 0x000000050f187c20 */ /* 0x001fc60008410000 */
[----:B------:R-:W0:Y:S01]  /*06e0*/  LDS R5, [R32+0x1000] ;  /* 0x0010000020057984 */ /* 0x000e220000000800 */
[----:B-1----:R-:W-:-:S03]  /*06f0*/  FMUL.FTZ R15, R14, UR5 ;  /* 0x000000050e0f7c20 */ /* 0x002fc60008410000 */
[----:B------:R-:W-:Y:S01]  /*0700*/  LDS R17, [R32+0x1400] ;  /* 0x0014000020117984 */ /* 0x000fe20000000800 */
[----:B--2---:R-:W-:-:S03]  /*0710*/  FMUL.FTZ R9, R9, UR5 ;  /* 0x0000000509097c20 */ /* 0x004fc60008410000 */
[----:B------:R-:W1:Y:S01]  /*0720*/  LDS R11, [R32+0x1800] ;  /* 0x00180000200b7984 */ /* 0x000e620000000800 */
[----:B---3--:R-:W-:-:S03]  /*0730*/  FMUL.FTZ R14, R13, UR5 ;  /* 0x000000050d0e7c20 */ /* 0x008fc60008410000 */
[----:B------:R-:W2:Y:S01]  /*0740*/  LDS R16, [R32+0x1c00] ;  /* 0x001c000020107984 */ /* 0x000ea20000000800 */
[----:B----4-:R-:W-:Y:S01]  /*0750*/  FMUL.FTZ R10, R10, UR5 ;  /* 0x000000050a0a7c20 */ /* 0x010fe20008410000 */
[----:B------:R-:W-:Y:S02]  /*0760*/  F2FP.BF16.F32.PACK_AB R9, R14, R9 ;  /* 0x000000090e09723e */ /* 0x000fe400000010ff */
[----:B------:R-:W3:Y:S01]  /*0770*/  LDS R7, [R32+0x2000] ;  /* 0x0020000020077984 */ /* 0x000ee20000000800 */
[----:B-----5:R-:W-:Y:S01]  /*0780*/  FMUL.FTZ R13, R8, UR5 ;  /* 0x00000005080d7c20 */ /* 0x020fe20008410000 */
[----:B------:R-:W-:Y:S02]  /*0790*/  F2FP.BF16.F32.PACK_AB R8, R15, R10 ;  /* 0x0000000a0f08723e */ /* 0x000fe400000010ff */
[----:B------:R-:W4:Y:S01]  /*07a0*/  LDS R23, [R32+0x4000] ;  /* 0x0040000020177984 */ /* 0x000f220000000800 */
[----:B------:R-:W-:Y:S01]  /*07b0*/  FMUL.FTZ R12, R12, UR5 ;  /* 0x000000050c0c7c20 */ /* 0x000fe20008410000 */
[----:B------:R-:W-:Y:S01]  /*07c0*/  LEA R15, R18, UR4, 0x1 ;  /* 0x00000004120f7c11 */ /* 0x000fe2000f8e08ff */
[----:B------:R-:W-:Y:S01]  /*07d0*/  UIADD3 UR4, UPT, UPT, UR4, 0x6000, URZ ;  /* 0x0000600004047890 */ /* 0x000fe2000fffe0ff */
[----:B------:R-:W5:Y:S01]  /*07e0*/  LDS R27, [R32+0x4400] ;  /* 0x00440000201b7984 */ /* 0x000f620000000800 */
[----:B------:R-:W-:Y:S01]  /*07f0*/  FMUL.FTZ R35, R35, UR5 ;  /* 0x0000000523237c20 */ /* 0x000fe20008410000 */
[----:B------:R-:W-:-:S02]  /*0800*/  F2FP.BF16.F32.PACK_AB R14, R12, R13 ;  /* 0x0000000d0c0e723e */ /* 0x000fc400000010ff */
[----:B------:R-:W5:Y:S01]  /*0810*/  LDS R20, [R32+0x4800] ;  /* 0x0048000020147984 */ /* 0x000f620000000800 */
[----:B------:R-:W-:Y:S01]  /*0820*/  FMUL.FTZ R34, R34, UR5 ;  /* 0x0000000522227c20 */ /* 0x000fe20008410000 */
[----:B------:R-:W-:Y:S02]  /*0830*/  LEA R30, R30, UR4, 0x1 ;  /* 0x000000041e1e7c11 */ /* 0x000fe4000f8e08ff */
[----:B------:R-:W5:Y:S01]  /*0840*/  LDS R26, [R32+0x4c00] ;  /* 0x004c0000201a7984 */ /* 0x000f620000000800 */
[----:B------:R-:W-:Y:S01]  /*0850*/  FMUL.FTZ R6, R6, UR5 ;  /* 0x0000000506067c20 */ /* 0x000fe20008410000 */
[----:B------:R-:W-:Y:S02]  /*0860*/  F2FP.BF16.F32.PACK_AB R34, R34, R35 ;  /* 0x000000232222723e */ /* 0x000fe400000010ff */
[----:B------:R-:W5:Y:S01]  /*0870*/  LDS R22, [R32+0x5000] ;  /* 0x0050000020167984 */ /* 0x000f620000000800 */
[----:B------:R-:W-:-:S03]  /*0880*/  FMUL.FTZ R33, R33, UR5 ;  /* 0x0000000521217c20 */ /* 0x000fc60008410000 */
[----:B------:R-:W5:Y:S01]  /*0890*/  LDS R25, [R32+0x5400] ;  /* 0x0054000020197984 */ /* 0x000f620000000800 */
[----:B0-----:R-:W-:Y:S01]  /*08a0*/  FMUL.FTZ R5, R5, UR5 ;  /* 0x0000000505057c20 */ /* 0x001fe20008410000 */
[----:B------:R-:W-:Y:S02]  /*08b0*/  F2FP.BF16.F32.PACK_AB R6, R33, R6 ;  /* 0x000000062106723e */ /* 0x000fe400000010ff */
[----:B------:R-:W0:Y:S04]  /*08c0*/  LDS R21, [R32+0x5800] ;  /* 0x0058000020157984 */ /* 0x000e280000000800 */
[----:B------:R3:W0:Y:S01]  /*08d0*/  LDS R37, [R32+0x5c00] ;  /* 0x005c000020257984 */ /* 0x0006220000000800 */
[----:B-1----:R-:W-:Y:S01]  /*08e0*/  FMUL.FTZ R11, R11, UR5 ;  /* 0x000000050b0b7c20 */ /* 0x002fe20008410000 */
[----:B--2---:R-:W-:-:S02]  /*08f0*/  FMUL.FTZ R16, R16, UR5 ;  /* 0x0000000510107c20 */ /* 0x004fc40008410000 */
[----:B------:R1:W-:Y:S01]  /*0900*/  STS [R15+0x6000], R34 ;  /* 0x006000220f007388 */ /* 0x0003e20000000800 */
[----:B---3--:R-:W-:Y:S01]  /*0910*/  FMUL.FTZ R32, R17, UR5 ;  /* 0x0000000511207c20 */ /* 0x008fe20008410000 */
[----:B------:R-:W-:Y:S01]  /*0920*/  FMUL.FTZ R7, R7, UR5 ;  /* 0x0000000507077c20 */ /* 0x000fe20008410000 */
[----:B------:R-:W-:Y:S01]  /*0930*/  F2FP.BF16.F32.PACK_AB R11, R16, R11 ;  /* 0x0000000b100b723e */ /* 0x000fe200000010ff */
[----:B------:R1:W-:Y:S01]  /*0940*/  STS [R15+0x6100], R6 ;  /* 0x006100060f007388 */ /* 0x0003e20000000800 */
[----:B----4-:R-:W-:Y:S01]  /*0950*/  FMUL.FTZ R23, R23, UR5 ;  /* 0x0000000517177c20 */ /* 0x010fe20008410000 */
[----:B------:R-:W-:Y:S02]  /*0960*/  F2FP.BF16.F32.PACK_AB R5, R32, R5 ;  /* 0x000000052005723e */ /* 0x000fe400000010ff */
[----:B------:R-:W-:Y:S01]  /*0970*/  F2FP.BF16.F32.PACK_AB R7, R24, R7 ;  /* 0x000000071807723e */ /* 0x000fe200000010ff */
[----:B-----5:R-:W-:Y:S01]  /*0980*/  FMUL.FTZ R10, R27, UR5 ;  /* 0x000000051b0a7c20 */ /* 0x020fe20008410000 */
[----:B------:R1:W-:Y:S01]  /*0990*/  STS [R15+0x6500], R11 ;  /* 0x0065000b0f007388 */ /* 0x0003e20000000800 */
[----:B------:R-:W-:-:S03]  /*09a0*/  FMUL.FTZ R20, R20, UR5 ;  /* 0x0000000514147c20 */ /* 0x000fc60008410000 */
[----:B------:R-:W-:Y:S01]  /*09b0*/  F2FP.BF16.F32.PACK_AB R10, R10, R23 ;  /* 0x000000170a0a723e */ /* 0x000fe200000010ff */
[----:B------:R1:W-:Y:S01]  /*09c0*/  STS [R15+0x6400], R5 ;  /* 0x006400050f007388 */ /* 0x0003e20000000800 */
[----:B------:R-:W-:-:S03]  /*09d0*/  FMUL.FTZ R13, R26, UR5 ;  /* 0x000000051a0d7c20 */ /* 0x000fc60008410000 */
[----:B------:R1:W-:Y:S01]  /*09e0*/  STS [R15+0x7000], R7 ;  /* 0x007000070f007388 */ /* 0x0003e20000000800 */
[----:B------:R-:W-:Y:S01]  /*09f0*/  FMUL.FTZ R22, R22, UR5 ;  /* 0x0000000516167c20 */ /* 0x000fe20008410000 */
[----:B------:R-:W-:Y:S02]  /*0a00*/  F2FP.BF16.F32.PACK_AB R13, R13, R20 ;  /* 0x000000140d0d723e */ /* 0x000fe400000010ff */
[----:B------:R1:W-:Y:S01]  /*0a10*/  STS [R15+0x7100], R8 ;  /* 0x007100080f007388 */ /* 0x0003e20000000800 */
[----:B------:R-:W-:-:S03]  /*0a20*/  FMUL.FTZ R25, R25, UR5 ;  /* 0x0000000519197c20 */ /* 0x000fc60008410000 */
[----:B------:R1:W-:Y:S01]  /*0a30*/  STS [R15+0x7400], R9 ;  /* 0x007400090f007388 */ /* 0x0003e20000000800 */
[----:B0-----:R-:W-:Y:S01]  /*0a40*/  FMUL.FTZ R21, R21, UR5 ;  /* 0x0000000515157c20 */ /* 0x001fe20008410000 */
[----:B------:R-:W-:Y:S02]  /*0a50*/  F2FP.BF16.F32.PACK_AB R22, R25, R22 ;  /* 0x000000161916723e */ /* 0x000fe400000010ff */
[----:B------:R1:W-:Y:S01]  /*0a60*/  STS [R15+0x7500], R14 ;  /* 0x0075000e0f007388 */ /* 0x0003e20000000800 */
[----:B------:R-:W-:-:S03]  /*0a70*/  FMUL.FTZ R12, R37, UR5 ;  /* 0x00000005250c7c20 */ /* 0x000fc60008410000 */
[----:B------:R1:W-:Y:S02]  /*0a80*/  STS [R15+0x8000], R10 ;  /* 0x0080000a0f007388 */ /* 0x0003e40000000800 */
[----:B------:R-:W-:Y:S02]  /*0a90*/  F2FP.BF16.F32.PACK_AB R12, R12, R21 ;  /* 0x000000150c0c723e */ /* 0x000fe400000010ff */
[----:B------:R1:W-:Y:S04]  /*0aa0*/  STS [R15+0x8100], R13 ;  /* 0x0081000d0f007388 */ /* 0x0003e80000000800 */
[----:B------:R1:W-:Y:S04]  /*0ab0*/  STS [R15+0x8400], R22 ;  /* 0x008400160f007388 */ /* 0x0003e80000000800 */
[----:B------:R1:W-:Y:S01]  /*0ac0*/  STS [R15+0x8500], R12 ;  /* 0x0085000c0f007388 */ /* 0x0003e20000000800 */
[----:B------:R-:W-:Y:S06]  /*0ad0*/  BAR.SYNC.DEFER_BLOCKING 0x0 ;  /* 0x0000000000007b1d */ /* 0x000fec0000010000 */
[----:B------:R-:W-:Y:S05]  /*0ae0*/  @P0 EXIT ;  /* 0x000000000000094d */ /* 0x000fea0003800000 */
[----:B------:R-:W0:Y:S01]  /*0af0*/  LDCU UR4, c[0x0][0x3b4] ;  /* 0x00007680ff0477ac */ /* 0x000e220008000800 */
[----:B------:R-:W2:Y:S01]  /*0b00*/  LDC.64 R18, c[0x0][0x3c8] ;  /* 0x0000f200ff127b82 */ /* 0x000ea20000000a00 */
[----:B-1----:R-:W-:Y:S01]  /*0b10*/  LOP3.LUT R12, R4, 0x18, RZ, 0xc0, !PT ;  /* 0x00000018040c7812 */ /* 0x002fe200078ec0ff */
[----:B------:R-:W-:Y:S01]  /*0b20*/  IMAD.MOV.U32 R13, RZ, RZ, RZ ;  /* 0x000000ffff0d7224 */ /* 0x000fe200078e00ff */
[----:B------:R-:W1:Y:S01]  /*0b30*/  LDCU.64 UR10, c[0x0][0x3d0] ;  /* 0x00007a00ff0a77ac */ /* 0x000e620008000a00 */
[----:B------:R-:W3:Y:S01]  /*0b40*/  LDS.128 R4, [R30+0x1000] ;  /* 0x001000001e047984 */ /* 0x000ee20000000c00 */
[----:B------:R-:W-:Y:S01]  /*0b50*/  IADD3 R2, P1, PT, R29, R2, RZ ;  /* 0x000000021d027210 */ /* 0x000fe20007f3e0ff */
[----:B------:R-:W4:Y:S02]  /*0b60*/  LDCU.64 UR12, c[0x0][0x3a8] ;  /* 0x00007500ff0c77ac */ /* 0x000f240008000a00 */
[----:B------:R-:W5:Y:S02]  /*0b70*/  LDC.64 R14, c[0x0][0x3c0] ;  /* 0x0000f000ff0e7b82 */ /* 0x000f640000000a00 */
[----:B------:R-:W-:-:S02]  /*0b80*/  IMAD.X R3, RZ, RZ, R3, P1 ;  /* 0x000000ffff037224 */ /* 0x000fc400008e0603 */
[----:B------:R-:W-:Y:S01]  /*0b90*/  IMAD.WIDE.U32 R2, R0, 0x40, R2 ;  /* 0x0000004000027825 */ /* 0x000fe200078e0002 */
[----:B0-----:R-:W-:-:S03]  /*0ba0*/  ISETP.GE.AND P0, PT, R12, UR4, PT ;  /* 0x000000040c007c0c */ /* 0x001fc6000bf06270 */
[----:B--2---:R-:W-:-:S04]  /*0bb0*/  IMAD.WIDE.U32 R16, R18, UR8, R12 ;  /* 0x0000000812107c25 */ /* 0x004fc8000f8e000c */
[----:B------:R-:W-:-:S06]  /*0bc0*/  IMAD R17, R19, UR8, R17 ;  /* 0x0000000813117c24 */ /* 0x000fcc000f8e0211 */
[----:B------:R-:W0:Y:S01]  /*0bd0*/  @!P0 LDS.128 R8, [R30] ;  /* 0x000000001e088984 */ /* 0x000e220000000c00 */
[----:B-1----:R-:W-:-:S04]  /*0be0*/  IMAD.WIDE.U32 R16, R28, UR10, R16 ;  /* 0x0000000a1c107c25 */ /* 0x002fc8000f8e0010 */
[-C--:B-----5:R-:W-:Y:S02]  /*0bf0*/  IMAD R0, R3, R14.reuse, RZ ;  /* 0x0000000e03007224 */ /* 0x0a0fe400078e02ff */
[----:B------:R-:W-:Y:S02]  /*0c00*/  IMAD R17, R28, UR11, R17 ;  /* 0x0000000b1c117c24 */ /* 0x000fe4000f8e0211 */
[----:B------:R-:W-:Y:S01]  /*0c10*/  IMAD R15, R2, R15, R0 ;  /* 0x0000000f020f7224 */ /* 0x000fe200078e0200 */
[----:B------:R-:W-:Y:S01]  /*0c20*/  LOP3.LUT R0, R12, 0x20, RZ, 0xfc, !PT ;  /* 0x000000200c007812 */ /* 0x000fe200078efcff */
[----:B------:R-:W-:Y:S01]  /*0c30*/  IMAD.WIDE.U32 R2, R2, R14, R16 ;  /* 0x0000000e02027225 */ /* 0x000fe200078e0010 */
[----:B------:R-:W-:Y:S02]  /*0c40*/  LOP3.LUT R12, R12, 0x40, RZ, 0xfc, !PT ;  /* 0x000000400c0c7812 */ /* 0x000fe400078efcff */
[----:B------:R-:W-:Y:S01]  /*0c50*/  ISETP.GE.AND P1, PT, R0, UR4, PT ;  /* 0x0000000400007c0c */ /* 0x000fe2000bf26270 */
[----:B------:R-:W-:Y:S01]  /*0c60*/  IMAD.IADD R3, R3, 0x1, R15 ;  /* 0x0000000103037824 */ /* 0x000fe200078e020f */
[----:B----4-:R-:W-:-:S04]  /*0c70*/  LEA R14, P2, R2, UR12, 0x1 ;  /* 0x0000000c020e7c11 */ /* 0x010fc8000f8408ff */
[----:B------:R-:W-:Y:S02]  /*0c80*/  LEA.HI.X R15, R2, UR13, R3, 0x1, P2 ;  /* 0x0000000d020f7c11 */ /* 0x000fe400090f0c03 */
[----:B------:R-:W-:-:S05]  /*0c90*/  ISETP.GE.AND P2, PT, R12, UR4, PT ;  /* 0x000000040c007c0c */ /* 0x000fca000bf46270 */
[----:B---3--:R1:W-:Y:S04]  /*0ca0*/  @!P1 STG.E.128 desc[UR6][R14.64+0x40], R4 ;  /* 0x000040040e009986 */ /* 0x0083e8000c101d06 */
[----:B0-----:R1:W-:Y:S04]  /*0cb0*/  @!P0 STG.E.128 desc[UR6][R14.64], R8 ;  /* 0x000000080e008986 */ /* 0x0013e8000c101d06 */
[----:B------:R-:W-:Y:S05]  /*0cc0*/  @P2 EXIT ;  /* 0x000000000000294d */ /* 0x000fea0003800000 */
[----:B------:R-:W0:Y:S04]  /*0cd0*/  LDS.128 R28, [R30+0x2000] ;  /* 0x002000001e1c7984 */ /* 0x000e280000000c00 */
[----:B0-----:R-:W-:Y:S01]  /*0ce0*/  STG.E.128 desc[UR6][R14.64+0x80], R28 ;  /* 0x0000801c0e007986 */ /* 0x001fe2000c101d06 */
[----:B------:R-:W-:Y:S05]  /*0cf0*/  EXIT ;  /* 0x000000000000794d */ /* 0x000fea0003800000 */
.L_x_67:
        /* <DEDUP_REMOVED lines=16> */
.L_x_131:


//--------------------- .text._ZN7cutlass13device_kernelIN5flash19enable_sm80_to_sm89INS1_16FlashAttnBwdSm80INS1_25CollectiveMainloopBwdSm80ILi2ELi2EN4cute5tupleIJNS5_1CILi64EEENS7_ILi128EEENS7_ILi96EEEEEENS_10bfloat16_tEfNS_4arch4Sm80ELb1ELb0ELb0ELb1ELb1ELb0ELb0ELb0ELi2ELi2ELi4ELi2ELb0EEENS1_24CollectiveEpilogueBwdGQAISB_fSE_Li256ELb1ELb1EEENS1_25SingleTileBwdLPTSchedulerILb1ELi128ELb1EEEEEEEEEvNT_6ParamsE --------------------------
	.section	.text._ZN7cutlass13device_kernelIN5flash19enable_sm80_to_sm89INS1_16FlashAttnBwdSm80INS1_25CollectiveMainloopBwdSm80ILi2ELi2EN4cute5tupleIJNS5_1CILi64EEENS7_ILi128EEENS7_ILi96EEEEEENS_10bfloat16_tEfNS_4arch4Sm80ELb1ELb0ELb0ELb1ELb1ELb0ELb0ELb0ELi2ELi2ELi4ELi2ELb0EEENS1_24CollectiveEpilogueBwdGQAISB_fSE_Li256ELb1ELb1EEENS1_25SingleTileBwdLPTSchedulerILb1ELi128ELb1EEEEEEEEEvNT_6ParamsE,"ax",@progbits
	.align	128
.text._ZN7cutlass13device_kernelIN5flash19enable_sm80_to_sm89INS1_16FlashAttnBwdSm80INS1_25CollectiveMainloopBwdSm80ILi2ELi2EN4cute5tupleIJNS5_1CILi64EEENS7_ILi128EEENS7_ILi96EEEEEENS_10bfloat16_tEfNS_4arch4Sm80ELb1ELb0ELb0ELb1ELb1ELb0ELb0ELb0ELi2ELi2ELi4ELi2ELb0EEENS1_24CollectiveEpilogueBwdGQAISB_fSE_Li256ELb1ELb1EEENS1_25SingleTileBwdLPTSchedulerILb1ELi128ELb1EEEEEEEEEvNT_6ParamsE:
        .type           _ZN7cutlass13device_kernelIN5flash19enable_sm80_to_sm89INS1_16FlashAttnBwdSm80INS1_25CollectiveMainloopBwdSm80ILi2ELi2EN4cute5tupleIJNS5_1CILi64EEENS7_ILi128EEENS7_ILi96EEEEEENS_10bfloat16_tEfNS_4arch4Sm80ELb1ELb0ELb0ELb1ELb1ELb0ELb0ELb0ELi2ELi2ELi4ELi2ELb0EEENS1_24CollectiveEpilogueBwdGQAISB_fSE_Li256ELb1ELb1EEENS1_25SingleTileBwdLPTSchedulerILb1ELi128ELb1EEEEEEEEEvNT_6ParamsE,@function
        .size           _ZN7cutlass13device_kernelIN5flash19enable_sm80_to_sm89INS1_16FlashAttnBwdSm80INS1_25CollectiveMainloopBwdSm80ILi2ELi2EN4cute5tupleIJNS5_1CILi64EEENS7_ILi128EEENS7_ILi96EEEEEENS_10bfloat16_tEfNS_4arch4Sm80ELb1ELb0ELb0ELb1ELb1ELb0ELb0ELb0ELi2ELi2ELi4ELi2ELb0EEENS1_24CollectiveEpilogueBwdGQAISB_fSE_Li256ELb1ELb1EEENS1_25SingleTileBwdLPTSchedulerILb1ELi128ELb1EEEEEEEEEvNT_6ParamsE,(.L_x_132 - _ZN7cutlass13device_kernelIN5flash19enable_sm80_to_sm89INS1_16FlashAttnBwdSm80INS1_25CollectiveMainloopBwdSm80ILi2ELi2EN4cute5tupleIJNS5_1CILi64EEENS7_ILi128EEENS7_ILi96EEEEEENS_10bfloat16_tEfNS_4arch4Sm80ELb1ELb0ELb0ELb1ELb1ELb0ELb0ELb0ELi2ELi2ELi4ELi2ELb0EEENS1_24CollectiveEpilogueBwdGQAISB_fSE_Li256ELb1ELb1EEENS1_25SingleTileBwdLPTSchedulerILb1ELi128ELb1EEEEEEEEEvNT_6ParamsE)
        .other          _ZN7cutlass13device_kernelIN5flash19enable_sm80_to_sm89INS1_16FlashAttnBwdSm80INS1_25CollectiveMainloopBwdSm80ILi2ELi2EN4cute5tupleIJNS5_1CILi64EEENS7_ILi128EEENS7_ILi96EEEEEENS_10bfloat16_tEfNS_4arch4Sm80ELb1ELb0ELb0ELb1ELb1ELb0ELb0ELb0ELi2ELi2ELi4ELi2ELb0EEENS1_24CollectiveEpilogueBwdGQAISB_fSE_Li256ELb1ELb1EEENS1_25SingleTileBwdLPTSchedulerILb1ELi128ELb1EEEEEEEEEvNT_6ParamsE,@"STO_CUDA_ENTRY STV_DEFAULT"
_ZN7cutlass13device_kernelIN5flash19enable_sm80_to_sm89INS1_16FlashAttnBwdSm80INS1_25CollectiveMainloopBwdSm80ILi2ELi2EN4cute5tupleIJNS5_1CILi64EEENS7_ILi128EEENS7_ILi96EEEEEENS_10bfloat16_tEfNS_4arch4Sm80ELb1ELb0ELb0ELb1ELb1ELb0ELb0ELb0ELi2ELi2ELi4ELi2ELb0EEENS1_24CollectiveEpilogueBwdGQAISB_fSE_Li256ELb1ELb1EEENS1_25SingleTileBwdLPTSchedulerILb1ELi128ELb1EEEEEEEEEvNT_6ParamsE:
[----:B------:R-:W-:Y:S01]  /*0000*/  LDC R1, c[0x0][0x37c] ;  /* 0x0000df00ff017b82 */ /* 0x000fe20000000800 */
[----:B------:R-:W-:Y:S05]  /*0010*/  EXIT ;  /* 0x000000000000794d */ /* 0x000fea0003800000 */
.L_x_68:
        /* <DEDUP_REMOVED lines=14> */
.L_x_132:


//--------------------- .text._ZN7cutlass13device_kernelIN5flash22FlashAttnBwdPreprocessIN4cute5tupleIJNS3_1CILi64EEENS5_ILi96EEEEEENS_10bfloat16_tEfNS_4arch4Sm80ELb1ELb1EEEEEvNT_6ParamsE --------------------------
	.section	.text._ZN7cutlass13device_kernelIN5flash22FlashAttnBwdPreprocessIN4cute5tupleIJNS3_1CILi64EEENS5_ILi96EEEEEENS_10bfloat16_tEfNS_4arch4Sm80ELb1ELb1EEEEEvNT_6ParamsE,"ax",@progbits
	.align	128
.text._ZN7cutlass13device_kernelIN5flash22FlashAttnBwdPreprocessIN4cute5tupleIJNS3_1CILi64EEENS5_ILi96EEEEEENS_10bfloat16_tEfNS_4arch4Sm80ELb1ELb1EEEEEvNT_6ParamsE:
        .type           _ZN7cutlass13device_kernelIN5flash22FlashAttnBwdPreprocessIN4cute5tupleIJNS3_1CILi64EEENS5_ILi96EEEEEENS_10bfloat16_tEfNS_4arch4Sm80ELb1ELb1EEEEEvNT_6ParamsE,@function
        .size           _ZN7cutlass13device_kernelIN5flash22FlashAttnBwdPreprocessIN4cute5tupleIJNS3_1CILi64EEENS5_ILi96EEEEEENS_10bfloat16_tEfNS_4arch4Sm80ELb1ELb1EEEEEvNT_6ParamsE,(.L_x_133 - _ZN7cutlass13device_kernelIN5flash22FlashAttnBwdPreprocessIN4cute5tupleIJNS3_1CILi64EEENS5_ILi96EEEEEENS_10bfloat16_tEfNS_4arch4Sm80ELb1ELb1EEEEEvNT_6ParamsE)
        .other          _ZN7cutlass13device_kernelIN5flash22FlashAttnBwdPreprocessIN4cute5tupleIJNS3_1CILi64EEENS5_ILi96EEEEEENS_10bfloat16_tEfNS_4arch4Sm80ELb1ELb1EEEEEvNT_6ParamsE,@"STO_CUDA_ENTRY STV_DEFAULT"
_ZN7cutlass13device_kernelIN5flash22FlashAttnBwdPreprocessIN4cute5tupleIJNS3_1CILi64EEENS5_ILi96EEEEEENS_10bfloat16_tEfNS_4arch4Sm80ELb1ELb1EEEEEvNT_6ParamsE:
[----:B------:R-:W-:Y:S08]  /*0000*/  LDC R1, c[0x0][0x37c] ;  /* 0x0000df00ff017b82 */ /* 0x000ff00000000800 */
[----:B------:R-:W0:Y:S01]  /*0010*/  LDC.64 R8, c[0x0][0x460] ;  /* 0x00011800ff087b82 */ /* 0x000e220000000a00 */
[----:B------:R-:W1:Y:S01]  /*0020*/  S2R R0, SR_CTAID.X ;  /* 0x0000000000007919 */ /* 0x000e620000002500 */
[----:B------:R-:W2:Y:S01]  /*0030*/  LDCU.64 UR4, c[0x0][0x358] ;  /* 0x00006b00ff0477ac */ /* 0x000ea20008000a00 */
[----:B------:R-:W3:Y:S05]  /*0040*/  S2R R3, SR_CTAID.Z ;  /* 0x0000000000037919 */ /* 0x000eea0000002700 */
[----:B------:R-:W4:Y:S01]  /*0050*/  S2UR UR6, SR_CTAID.Y ;  /* 0x00000000000679c3 */ /* 0x000f220000002600 */
[----:B0-----:R-:W-:-:S04]  /*0060*/  ISETP.NE.U32.AND P0, PT, R8, RZ, PT ;  /* 0x000000ff0800720c */ /* 0x001fc80003f05070 */
[----:B------:R-:W-:-:S13]  /*0070*/  ISETP.NE.AND.EX P1, PT, R9, RZ, PT, P0 ;  /* 0x000000ff0900720c */ /* 0x000fda0003f25300 */
[----:B-1234-:R-:W-:Y:S05]  /*0080*/  @P1 BRA `(.L_x_69) ;  /* 0x0000000000241947 */ /* 0x01efea0003800000 */
[----:B------:R-:W0:Y:S01]  /*0090*/  LDCU.64 UR8, c[0x0][0x468] ;  /* 0x00008d00ff0877ac */ /* 0x000e220008000a00 */
[----:B------:R-:W-:Y:S01]  /*00a0*/  IMAD.MOV.U32 R2, RZ, RZ, RZ ;  /* 0x000000ffff027224 */ /* 0x000fe200078e00ff */
[----:B------:R-:W-:Y:S01]  /*00b0*/  CS2R R34, SRZ ;  /* 0x0000000000227805 */ /* 0x000fe2000001ff00 */
[----:B------:R-:W1:Y:S01]  /*00c0*/  LDCU UR7, c[0x0][0x388] ;  /* 0x00007100ff0777ac */ /* 0x000e620008000800 */
[----:B0-----:R-:W-:-:S04]  /*00d0*/  UISETP.NE.U32.AND UP0, UPT, UR8, URZ, UPT ;  /* 0x000000ff0800728c */ /* 0x001fc8000bf05070 */
[----:B------:R-:W-:Y:S01]  /*00e0*/  UISETP.NE.AND.EX UP0, UPT, UR9, URZ, UPT, UP0 ;  /* 0x000000ff0900728c */ /* 0x000fe2000bf05300 */
[----:B-1----:R-:W-:-:S08]  /*00f0*/  IMAD.U32 R4, RZ, RZ, UR7 ;  /* 0x00000007ff047e24 */ /* 0x002fd0000f8e00ff */
[----:B------:R-:W-:Y:S05]  /*0100*/  BRA.U !UP0, `(.L_x_70) ;  /* 0x00000001084c7547 */ /* 0x000fea000b800000 */
[----:B------:R-:W-:Y:S05]  /*0110*/  BRA `(.L_x_71) ;  /* 0x0000000000307947 */ /* 0x000fea0003800000 */
.L_x_69:
[----:B------:R-:W0:Y:S01]  /*0120*/  LDC.64 R6, c[0x0][0x460] ;  /* 0x00011800ff067b82 */ /* 0x000e220000000a00 */
[----:B------:R-:W1:Y:S01]  /*0130*/  LDCU.64 UR8, c[0x0][0x468] ;  /* 0x00008d00ff0877ac */ /* 0x000e620008000a00 */
[----:B0-----:R-:W-:-:S05]  /*0140*/  IMAD.WIDE.U32 R6, R3, 0x4, R6 ;  /* 0x0000000403067825 */ /* 0x001fca00078e0006 */
[----:B------:R-:W2:Y:S01]  /*0150*/  LDG.E R34, desc[UR4][R6.64] ;  /* 0x0000000406227981 */ /* 0x000ea2000c1e1900 */
[----:B-1----:R-:W-:-:S04]  /*0160*/  UISETP.NE.U32.AND UP0, UPT, UR8, URZ, UPT ;  /* 0x000000ff0800728c */ /* 0x002fc8000bf05070 */
[----:B------:R-:W-:Y:S01]  /*0170*/  UISETP.NE.AND.EX UP0, UPT, UR9, URZ, UPT, UP0 ;  /* 0x000000ff0900728c */ /* 0x000fe2000bf05300 */
[--C-:B--2---:R-:W-:Y:S01]  /*0180*/  IMAD R2, R3, 0x40, R34.reuse ;  /* 0x0000004003027824 */ /* 0x104fe200078e0222 */
[----:B------:R-:W-:-:S04]  /*0190*/  SHF.R.S32.HI R35, RZ, 0x1f, R34 ;  /* 0x0000001fff237819 */ /* 0x000fc80000011422 */
[----:B------:R-:W-:-:S04]  /*01a0*/  SHF.R.S32.HI R5, RZ, 0x1f, R2 ;  /* 0x0000001fff057819 */ /* 0x000fc80000011402 */
[----:B------:R-:W-:-:S04]  /*01b0*/  LEA.HI R2, R5, R2, RZ, 0x6 ;  /* 0x0000000205027211 */ /* 0x000fc800078f30ff */
[----:B------:R-:W-:Y:S01]  /*01c0*/  LOP3.LUT R2, R2, 0xffffffc0, RZ, 0xc0, !PT ;  /* 0xffffffc002027812 */ /* 0x000fe200078ec0ff */
[----:B------:R-:W-:Y:S06]  /*01d0*/  BRA.U !UP0, `(.L_x_72) ;  /* 0x0000000108107547 */ /* 0x000fec000b800000 */
.L_x_71:
[----:B------:R-:W0:Y:S02]  /*01e0*/  LDC.64 R4, c[0x0][0x468] ;  /* 0x00011a00ff047b82 */ /* 0x000e240000000a00 */
[----:B0-----:R-:W-:-:S06]  /*01f0*/  IMAD.WIDE.U32 R4, R3, 0x4, R4 ;  /* 0x0000000403047825 */ /* 0x001fcc00078e0004 */
[----:B------:R0:W5:Y:S01]  /*0200*/  LDG.E R4, desc[UR4][R4.64] ;  /* 0x0000000404047981 */ /* 0x000162000c1e1900 */
[----:B------:R-:W-:Y:S05]  /*0210*/  BRA `(.L_x_70) ;  /* 0x0000000000087947 */ /* 0x000fea0003800000 */
.L_x_72:
[----:B------:R-:W2:Y:S02]  /*0220*/  LDG.E R7, desc[UR4][R6.64+0x4] ;  /* 0x0000040406077981 */ /* 0x000ea4000c1e1900 */
[----:B--2---:R-:W-:-:S07]  /*0230*/  IMAD.IADD R4, R7, 0x1, -R34 ;  /* 0x0000000107047824 */ /* 0x004fce00078e0a22 */
.L_x_70:
[----:B0-----:R-:W0:Y:S01]  /*0240*/  S2R R5, SR_TID.X ;  /* 0x0000000000057919 */ /* 0x001e220000002100 */
[----:B------:R-:W-:Y:S02]  /*0250*/  SHF.L.U32 R6, R0, 0x6, RZ ;  /* 0x0000000600067819 */ /* 0x000fe400000006ff */
[----:B------:R-:W-:Y:S02]  /*0260*/  ISETP.NE.AND.EX P0, PT, R9, RZ, PT, P0 ;  /* 0x000000ff0900720c */ /* 0x000fe40003f05300 */
[----:B-----5:R-:W-:-:S13]  /*0270*/  ISETP.GT.AND P2, PT, R4, R6, PT ;  /* 0x000000060400720c */ /* 0x020fda0003f44270 */
[----:B------:R-:W-:Y:S05]  /*0280*/  @!P2 EXIT P0 ;  /* 0x000000000000a94d */ /* 0x000fea0000000000 */
[----:B------:R-:W-:Y:S01]  /*0290*/  IMAD.IADD R32, R4, 0x1, -R6 ;  /* 0x0000000104207824 */ /* 0x000fe200078e0a06 */
[----:B------:R-:W1:Y:S01]  /*02a0*/  LDC.64 R10, c[0x0][0x400] ;  /* 0x00010000ff0a7b82 */ /* 0x000e620000000a00 */
[----:B------:R-:W-:Y:S02]  /*02b0*/  SEL R7, R3, RZ, !P1 ;  /* 0x000000ff03077207 */ /* 0x000fe40004800000 */
[----:B------:R-:W-:Y:S02]  /*02c0*/  MOV R33, 0x7f800000 ;  /* 0x7f80000000217802 */ /* 0x000fe40000000f00 */
[----:B0-----:R-:W-:-:S03]  /*02d0*/  ISETP.GE.AND P0, PT, R5, R32, PT ;  /* 0x000000200500720c */ /* 0x001fc60003f06270 */
[----:B------:R-:W0:Y:S01]  /*02e0*/  LDC.64 R12, c[0x0][0x408] ;  /* 0x00010200ff0c7b82 */ /* 0x000e220000000a00 */
[----:B------:R-:W-:-:S13]  /*02f0*/  ISETP.GT.U32.OR P0, PT, R5, 0x3f, P0 ;  /* 0x0000003f0500780c */ /* 0x000fda0000704470 */
[----:B------:R-:W-:Y:S01]  /*0300*/  @!P0 IMAD.IADD R9, R6, 0x1, R5 ;  /* 0x0000000106098824 */ /* 0x000fe200078e0205 */
[----:B------:R-:W2:Y:S04]  /*0310*/  @!P0 LDC.64 R16, c[0x0][0x3f8] ;  /* 0x0000fe00ff108b82 */ /* 0x000ea80000000a00 */
[----:B------:R-:W-:-:S05]  /*0320*/  @!P0 IADD3 R8, P2, PT, R9, R34, RZ ;  /* 0x0000002209088210 */ /* 0x000fca0007f5e0ff */
[----:B------:R-:W-:Y:S02]  /*0330*/  @!P0 IMAD.X R9, RZ, RZ, R35, P2 ;  /* 0x000000ffff098224 */ /* 0x000fe400010e0623 */
[----:B-1----:R-:W-:-:S04]  /*0340*/  @!P0 IMAD.WIDE.U32 R8, R10, UR6, R8 ;  /* 0x000000060a088c25 */ /* 0x002fc8000f8e0008 */
[----:B------:R-:W-:Y:S02]  /*0350*/  @!P0 IMAD R9, R11, UR6, R9 ;  /* 0x000000060b098c24 */ /* 0x000fe4000f8e0209 */
[----:B0-----:R-:W-:-:S04]  /*0360*/  @!P0 IMAD.WIDE.U32 R8, R7, R12, R8 ;  /* 0x0000000c07088225 */ /* 0x001fc800078e0008 */
[----:B------:R-:W-:Y:S01]  /*0370*/  @!P0 IMAD R9, R7, R13, R9 ;  /* 0x0000000d07098224 */ /* 0x000fe200078e0209 */
[C---:B--2---:R-:W-:Y:S02]  /*0380*/  @!P0 LEA R16, P1, R8.reuse, R16, 0x2 ;  /* 0x0000001008108211 */ /* 0x044fe400078210ff */
[----:B------:R-:W-:Y:S02]  /*0390*/  SHF.R.U32.HI R45, RZ, 0x2, R5 ;  /* 0x00000002ff2d7819 */ /* 0x000fe40000011605 */
[----:B------:R-:W-:-:S05]  /*03a0*/  @!P0 LEA.HI.X R17, R8, R17, R9, 0x2, P1 ;  /* 0x0000001108118211 */ /* 0x000fca00008f1409 */
[----:B------:R0:W5:Y:S01]  /*03b0*/  @!P0 LDG.E R33, desc[UR4][R16.64] ;  /* 0x0000000410218981 */ /* 0x000162000c1e1900 */
        /* <DEDUP_REMOVED lines=15> */
[----:B------:R-:W-:Y:S02]  /*04b0*/  CS2R R30, SRZ ;  /* 0x00000000001e7805 */ /* 0x000fe4000001ff00 */
[C---:B------:R-:W-:Y:S02]  /*04c0*/  LOP3.LUT R44, R36.reuse, 0x20, RZ, 0xfc, !PT ;  /* 0x00000020242c7812 */ /* 0x040fe400078efcff */
[----:B------:R-:W-:Y:S01]  /*04d0*/  LOP3.LUT R46, R36, 0x40, RZ, 0xfc, !PT ;  /* 0x00000040242e7812 */ /* 0x000fe200078efcff */
[----:B------:R-:W-:Y:S06]  /*04e0*/  @P0 BRA `(.L_x_74) ;  /* 0x0000000000640947 */ /* 0x000fec0003800000 */
[----:B------:R-:W0:Y:S01]  /*04f0*/  LDC.64 R38, c[0x0][0x3a0] ;  /* 0x0000e800ff267b82 */ /* 0x000e220000000a00 */
[----:B------:R-:W-:Y:S01]  /*0500*/  IMAD.MOV.U32 R37, RZ, RZ, RZ ;  /* 0x000000ffff257224 */ /* 0x000fe200078e00ff */
[----:B------:R-:W1:Y:S01]  /*0510*/  LDCU.64 UR8, c[0x0][0x398] ;  /* 0x00007300ff0877ac */ /* 0x000e620008000a00 */
[----:B------:R-:W2:Y:S05]  /*0520*/  LDCU UR7, c[0x0][0x38c] ;  /* 0x00007180ff0777ac */ /* 0x000eaa0008000800 */
[----:B------:R-:W3:Y:S01]  /*0530*/  LDC.64 R40, c[0x0][0x3a8] ;  /* 0x0000ea00ff287b82 */ /* 0x000ee20000000a00 */
[----:B------:R-:W4:Y:S01]  /*0540*/  LDCU.64 UR10, c[0x0][0x380] ;  /* 0x00007000ff0a77ac */ /* 0x000f220008000a00 */
[----:B0-----:R-:W-:Y:S01]  /*0550*/  IMAD.WIDE.U32 R42, R38, UR6, R36 ;  /* 0x00000006262a7c25 */ /* 0x001fe2000f8e0024 */
[----:B------:R-:W-:-:S02]  /*0560*/  IADD3 R38, P1, PT, R45, R34, RZ ;  /* 0x000000222d267210 */ /* 0x000fc40007f3e0ff */
[----:B--2---:R-:W-:Y:S01]  /*0570*/  ISETP.GE.AND P2, PT, R44, UR7, PT ;  /* 0x000000072c007c0c */ /* 0x004fe2000bf46270 */
[----:B------:R-:W-:Y:S01]  /*0580*/  IMAD R43, R39, UR6, R43 ;  /* 0x00000006272b7c24 */ /* 0x000fe2000f8e022b */
[----:B------:R-:W-:Y:S01]  /*0590*/  ISETP.GE.AND P3, PT, R46, UR7, PT ;  /* 0x000000072e007c0c */ /* 0x000fe2000bf66270 */
[----:B------:R-:W-:Y:S01]  /*05a0*/  IMAD.X R39, RZ, RZ, R35, P1 ;  /* 0x000000ffff277224 */ /* 0x000fe200008e0623 */
[----:B------:R-:W-:Y:S01]  /*05b0*/  ISETP.GE.AND P1, PT, R36, UR7, PT ;  /* 0x0000000724007c0c */ /* 0x000fe2000bf26270 */
[----:B---3--:R-:W-:-:S04]  /*05c0*/  IMAD.WIDE.U32 R42, R7, R40, R42 ;  /* 0x00000028072a7225 */ /* 0x008fc800078e002a */
[----:B------:R-:W-:-:S04]  /*05d0*/  IMAD.WIDE.U32 R38, R0, 0x40, R38 ;  /* 0x0000004000267825 */ /* 0x000fc800078e0026 */
[----:B------:R-:W-:Y:S02]  /*05e0*/  IMAD R43, R7, R41, R43 ;  /* 0x00000029072b7224 */ /* 0x000fe400078e022b */
[----:B-1----:R-:W-:Y:S02]  /*05f0*/  IMAD R39, R39, UR8, RZ ;  /* 0x0000000827277c24 */ /* 0x002fe4000f8e02ff */
[----:B------:R-:W-:-:S04]  /*0600*/  IMAD.WIDE.U32 R42, R38, UR8, R42 ;  /* 0x00000008262a7c25 */ /* 0x000fc8000f8e002a */
[----:B------:R-:W-:Y:S01]  /*0610*/  IMAD R39, R38, UR9, R39 ;  /* 0x0000000926277c24 */ /* 0x000fe2000f8e0227 */
[----:B----4-:R-:W-:-:S04]  /*0620*/  LEA R38, P4, R42, UR10, 0x1 ;  /* 0x0000000a2a267c11 */ /* 0x010fc8000f8808ff */
[----:B------:R-:W-:-:S04]  /*0630*/  IADD3 R39, PT, PT, R43, R39, RZ ;  /* 0x000000272b277210 */ /* 0x000fc80007ffe0ff */
[----:B------:R-:W-:-:S05]  /*0640*/  LEA.HI.X R39, R42, UR11, R39, 0x1, P4 ;  /* 0x0000000b2a277c11 */ /* 0x000fca000a0f0c27 */
[----:B------:R0:W5:Y:S04]  /*0650*/  @!P1 LDG.E.128 R8, desc[UR4][R38.64] ;  /* 0x0000000426089981 */ /* 0x000168000c1e1d00 */
[----:B------:R0:W5:Y:S04]  /*0660*/  @!P2 LDG.E.128 R12, desc[UR4][R38.64+0x40] ;  /* 0x00004004260ca981 */ /* 0x000168000c1e1d00 */
[----:B------:R0:W5:Y:S02]  /*0670*/  @!P3 LDG.E.128 R16, desc[UR4][R38.64+0x80] ;  /* 0x000080042610b981 */ /* 0x000164000c1e1d00 */
.L_x_74:
[----:B------:R-:W-:Y:S05]  /*0680*/  BSYNC.RECONVERGENT B0 ;  /* 0x0000000000007941 */ /* 0x000fea0003800200 */
.L_x_73:
[----:B------:R-:W-:Y:S04]  /*0690*/  BSSY.RECONVERGENT B0, `(.L_x_75) ;  /* 0x000001b000007945 */ /* 0x000fe80003800200 */
[----:B------:R-:W-:Y:S05]  /*06a0*/  @P0 BRA `(.L_x_76) ;  /* 0x0000000000640947 */ /* 0x000fea0003800000 */
[----:B0-----:R-:W0:Y:S01]  /*06b0*/  LDC.64 R38, c[0x0][0x3c0] ;  /* 0x0000f000ff267b82 */ /* 0x001e220000000a00 */
[----:B------:R-:W1:Y:S01]  /*06c0*/  LDCU.128 UR8, c[0x0][0x3b0] ;  /* 0x00007600ff0877ac */ /* 0x000e620008000c00 */
[----:B------:R-:W-:Y:S01]  /*06d0*/  IMAD.MOV.U32 R42, RZ, RZ, R36 ;  /* 0x000000ffff2a7224 */ /* 0x000fe200078e0024 */
[----:B------:R-:W-:Y:S01]  /*06e0*/  IADD3 R34, P0, PT, R45, R34, RZ ;  /* 0x000000222d227210 */ /* 0x000fe20007f1e0ff */
[----:B------:R-:W-:Y:S01]  /*06f0*/  IMAD.MOV.U32 R43, RZ, RZ, RZ ;  /* 0x000000ffff2b7224 */ /* 0x000fe200078e00ff */
[----:B------:R-:W2:Y:S03]  /*0700*/  LDCU UR7, c[0x0][0x38c] ;  /* 0x00007180ff0777ac */ /* 0x000ea60008000800 */
[----:B------:R-:W3:Y:S01]  /*0710*/  LDC.64 R40, c[0x0][0x3c8] ;  /* 0x0000f200ff287b82 */ /* 0x000ee20000000a00 */
[----:B------:R-:W-:Y:S02]  /*0720*/  IMAD.X R35, RZ, RZ, R35, P0 ;  /* 0x000000ffff237224 */ /* 0x000fe400000e0623 */
[----:B------:R-:W-:-:S04]  /*0730*/  IMAD.WIDE.U32 R34, R0, 0x40, R34 ;  /* 0x0000004000227825 */ /* 0x000fc800078e0022 */
[----:B-1----:R-:W-:-:S04]  /*0740*/  IMAD R35, R35, UR10, RZ ;  /* 0x0000000a23237c24 */ /* 0x002fc8000f8e02ff */
[----:B------:R-:W-:Y:S01]  /*0750*/  IMAD R35, R34, UR11, R35 ;  /* 0x0000000b22237c24 */ /* 0x000fe2000f8e0223 */
[----:B--2---:R-:W-:Y:S01]  /*0760*/  ISETP.GE.AND P2, PT, R44, UR7, PT ;  /* 0x000000072c007c0c */ /* 0x004fe2000bf46270 */
[----:B0-----:R-:W-:Y:S01]  /*0770*/  IMAD.WIDE.U32 R42, R38, UR6, R42 ;  /* 0x00000006262a7c25 */ /* 0x001fe2000f8e002a */
[----:B------:R-:W-:Y:S02]  /*0780*/  ISETP.GE.AND P1, PT, R36, UR7, PT ;  /* 0x0000000724007c0c */ /* 0x000fe4000bf26270 */
[----:B------:R-:W-:Y:S01]  /*0790*/  ISETP.GE.AND P3, PT, R46, UR7, PT ;  /* 0x000000072e007c0c */ /* 0x000fe2000bf66270 */
[----:B------:R-:W-:Y:S02]  /*07a0*/  IMAD R43, R39, UR6, R43 ;  /* 0x00000006272b7c24 */ /* 0x000fe4000f8e022b */
[----:B---3--:R-:W-:-:S04]  /*07b0*/  IMAD.WIDE.U32 R42, R7, R40, R42 ;  /* 0x00000028072a7225 */ /* 0x008fc800078e002a */
[----:B------:R-:W-:Y:S02]  /*07c0*/  IMAD R43, R7, R41, R43 ;  /* 0x00000029072b7224 */ /* 0x000fe400078e022b */
[----:B------:R-:W-:-:S03]  /*07d0*/  IMAD.WIDE.U32 R42, R34, UR10, R42 ;  /* 0x0000000a222a7c25 */ /* 0x000fc6000f8e002a */
[----:B------:R-:W-:Y:S02]  /*07e0*/  LEA R34, P0, R42, UR8, 0x1 ;  /* 0x000000082a227c11 */ /* 0x000fe4000f8008ff */
[----:B------:R-:W-:-:S04]  /*07f0*/  IADD3 R35, PT, PT, R43, R35, RZ ;  /* 0x000000232b237210 */ /* 0x000fc80007ffe0ff */
[----:B------:R-:W-:-:S05]  /*0800*/  LEA.HI.X R35, R42, UR9, R35, 0x1, P0 ;  /* 0x000000092a237c11 */ /* 0x000fca00080f0c23 */
[----:B------:R1:W5:Y:S04]  /*0810*/  @!P1 LDG.E.128 R20, desc[UR4][R34.64] ;  /* 0x0000000422149981 */ /* 0x000368000c1e1d00 */
[----:B------:R1:W5:Y:S04]  /*0820*/  @!P2 LDG.E.128 R24, desc[UR4][R34.64+0x40] ;  /* 0x000040042218a981 */ /* 0x000368000c1e1d00 */
[----:B------:R1:W5:Y:S02]  /*0830*/  @!P3 LDG.E.128 R28, desc[UR4][R34.64+0x80] ;  /* 0x00008004221cb981 */ /* 0x000364000c1e1d00 */
.L_x_76:
[----:B------:R-:W-:Y:S05]  /*0840*/  BSYNC.RECONVERGENT B0 ;  /* 0x0000000000007941 */ /* 0x000fea0003800200 */
.L_x_75:
[C---:B-1---5:R-:W-:Y:S01]  /*0850*/  LOP3.LUT R34, R8.reuse, 0xffff0000, RZ, 0xc0, !PT ;  /* 0xffff000008227812 */ /* 0x062fe200078ec0ff */
[----:B------:R-:W-:Y:S01]  /*0860*/  IMAD.U32 R8, R8, 0x10000, RZ ;  /* 0x0001000008087824 */ /* 0x000fe200078e00ff */
[C---:B------:R-:W-:Y:S01]  /*0870*/  LOP3.LUT R37, R20.reuse, 0xffff0000, RZ, 0xc0, !PT ;  /* 0xffff000014257812 */ /* 0x040fe200078ec0ff */
[----:B------:R-:W-:Y:S01]  /*0880*/  IMAD.U32 R35, R20, 0x10000, RZ ;  /* 0x0001000014237824 */ /* 0x000fe200078e00ff */
[----:B------:R-:W-:Y:S01]  /*0890*/  ISETP.NE.AND P1, PT, R36, RZ, PT ;  /* 0x000000ff2400720c */ /* 0x000fe20003f25270 */
[C---:B------:R-:W-:Y:S01]  /*08a0*/  IMAD.U32 R20, R9.reuse, 0x10000, RZ ;  /* 0x0001000009147824 */ /* 0x040fe200078e00ff */
[----:B------:R-:W-:Y:S01]  /*08b0*/  LOP3.LUT R9, R9, 0xffff0000, RZ, 0xc0, !PT ;  /* 0xffff000009097812 */ /* 0x000fe200078ec0ff */
[----:B0-----:R-:W-:Y:S01]  /*08c0*/  FMUL.FTZ R39, R34, R37 ;  /* 0x0000002522277220 */ /* 0x001fe20000410000 */
[C---:B------:R-:W-:Y:S01]  /*08d0*/  SHF.L.U32 R37, R21.reuse, 0x10, RZ ;  /* 0x0000001015257819 */ /* 0x040fe200000006ff */
[----:B------:R-:W-:Y:S01]  /*08e0*/  BSSY.RECONVERGENT B0, `(.L_x_77) ;  /* 0x0000064000007945 */ /* 0x000fe20003800200 */
[----:B------:R-:W-:Y:S01]  /*08f0*/  LOP3.LUT R34, R21, 0xffff0000, RZ, 0xc0, !PT ;  /* 0xffff000015227812 */ /* 0x000fe200078ec0ff */
[----:B------:R-:W-:Y:S01]  /*0900*/  FFMA.FTZ R35, R8, R35, R39 ;  /* 0x0000002308237223 */ /* 0x000fe20000010027 */
[C---:B------:R-:W-:Y:S01]  /*0910*/  IMAD.U32 R8, R10.reuse, 0x10000, RZ ;  /* 0x000100000a087824 */ /* 0x040fe200078e00ff */
[----:B------:R-:W-:Y:S01]  /*0920*/  LOP3.LUT R10, R10, 0xffff0000, RZ, 0xc0, !PT ;  /* 0xffff00000a0a7812 */ /* 0x000fe200078ec0ff */
[----:B------:R-:W-:-:S02]  /*0930*/  IMAD.U32 R21, R22, 0x10000, RZ ;  /* 0x0001000016157824 */ /* 0x000fc400078e00ff */
[----:B------:R-:W-:-:S04]  /*0940*/  FFMA.FTZ R20, R20, R37, R35 ;  /* 0x0000002514147223 */ /* 0x000fc80000010023 */
[----:B------:R-:W-:Y:S01]  /*0950*/  FFMA.FTZ R35, R9, R34, R20 ;  /* 0x0000002209237223 */ /* 0x000fe20000010014 */
[----:B------:R-:W-:-:S03]  /*0960*/  LOP3.LUT R9, R22, 0xffff0000, RZ, 0xc0, !PT ;  /* 0xffff000016097812 */ /* 0x000fc600078ec0ff */
[----:B------:R-:W-:Y:S01]  /*0970*/  FFMA.FTZ R35, R8, R21, R35 ;  /* 0x0000001508237223 */ /* 0x000fe20000010023 */
[----:B------:R-:W-:Y:S01]  /*0980*/  SHF.L.U32 R21, R23, 0x10, RZ ;  /* 0x0000001017157819 */ /* 0x000fe200000006ff */
[C---:B------:R-:W-:Y:S01]  /*0990*/  IMAD.U32 R8, R11.reuse, 0x10000, RZ ;  /* 0x000100000b087824 */ /* 0x040fe200078e00ff */
[----:B------:R-:W-:Y:S01]  /*09a0*/  LOP3.LUT R11, R11, 0xffff0000, RZ, 0xc0, !PT ;  /* 0xffff00000b0b7812 */ /* 0x000fe200078ec0ff */
[----:B------:R-:W-:Y:S01]  /*09b0*/  FFMA.FTZ R9, R10, R9, R35 ;  /* 0x000000090a097223 */ /* 0x000fe20000010023 */
[----:B------:R-:W-:-:S03]  /*09c0*/  LOP3.LUT R10, R23, 0xffff0000, RZ, 0xc0, !PT ;  /* 0xffff0000170a7812 */ /* 0x000fc600078ec0ff */
[----:B------:R-:W-:Y:S01]  /*09d0*/  FFMA.FTZ R20, R8, R21, R9 ;  /* 0x0000001508147223 */ /* 0x000fe20000010009 */
[C---:B------:R-:W-:Y:S01]  /*09e0*/  IMAD.U32 R8, R12.reuse, 0x10000, RZ ;  /* 0x000100000c087824 */ /* 0x040fe200078e00ff */
[----:B------:R-:W-:Y:S01]  /*09f0*/  LOP3.LUT R12, R12, 0xffff0000, RZ, 0xc0, !PT ;  /* 0xffff00000c0c7812 */ /* 0x000fe200078ec0ff */
[C---:B------:R-:W-:Y:S02]  /*0a00*/  IMAD.U32 R9, R24.reuse, 0x10000, RZ ;  /* 0x0001000018097824 */ /* 0x040fe400078e00ff */
[----:B------:R-:W-:Y:S01]  /*0a10*/  FFMA.FTZ R21, R11, R10, R20 ;  /* 0x0000000a0b157223 */ /* 0x000fe20000010014 */
[----:B------:R-:W-:Y:S02]  /*0a20*/  LOP3.LUT R11, R24, 0xffff0000, RZ, 0xc0, !PT ;  /* 0xffff0000180b7812 */ /* 0x000fe400078ec0ff */
[C---:B------:R-:W-:Y:S01]  /*0a30*/  LOP3.LUT R10, R25.reuse, 0xffff0000, RZ, 0xc0, !PT ;  /* 0xffff0000190a7812 */ /* 0x040fe200078ec0ff */
[----:B------:R-:W-:Y:S01]  /*0a40*/  FFMA.FTZ R21, R8, R9, R21 ;  /* 0x0000000908157223 */ /* 0x000fe20000010015 */
[----:B------:R-:W-:Y:S01]  /*0a50*/  SHF.L.U32 R9, R25, 0x10, RZ ;  /* 0x0000001019097819 */ /* 0x000fe200000006ff */
[C---:B------:R-:W-:Y:S01]  /*0a60*/  IMAD.U32 R8, R13.reuse, 0x10000, RZ ;  /* 0x000100000d087824 */ /* 0x040fe200078e00ff */
[----:B------:R-:W-:Y:S01]  /*0a70*/  LOP3.LUT R13, R13, 0xffff0000, RZ, 0xc0, !PT ;  /* 0xffff00000d0d7812 */ /* 0x000fe200078ec0ff */
[----:B------:R-:W-:Y:S01]  /*0a80*/  FFMA.FTZ R11, R12, R11, R21 ;  /* 0x0000000b0c0b7223 */ /* 0x000fe20000010015 */
[----:B------:R-:W-:-:S03]  /*0a90*/  SHF.R.S32.HI R20, RZ, 0x1f, R2 ;  /* 0x0000001fff147819 */ /* 0x000fc60000011402 */
        /* <DEDUP_REMOVED lines=12> */
[----:B------:R-:W-:-:S03]  /*0b60*/  IMAD R14, R2, 0x60, RZ ;  /* 0x00000060020e7824 */ /* 0x000fc600078e02ff */
        /* <DEDUP_REMOVED lines=12> */
[----:B------:R-:W-:-:S03]  /*0c30*/  VIADD R15, R4, 0x3f ;  /* 0x0000003f040f7836 */ /* 0x000fc60000000000 */
        /* <DEDUP_REMOVED lines=12> */
[----:B------:R-:W-:-:S04]  /*0d00*/  FFMA.FTZ R8, R8, R9, R11 ;  /* 0x0000000908087223 */ /* 0x000fc8000001000b */
[----:B------:R-:W-:Y:S01]  /*0d10*/  FFMA.FTZ R19, R19, R10, R8 ;  /* 0x0000000a13137223 */ /* 0x000fe20000010008 */
[----:B------:R-:W-:-:S04]  /*0d20*/  SHF.R.S32.HI R10, RZ, 0x1f, R15 ;  /* 0x0000001fff0a7819 */ /* 0x000fc8000001140f */
[----:B------:R-:W0:Y:S01]  /*0d30*/  SHFL.BFLY PT, R8, R19, 0x2, 0x1f ;  /* 0x0c401f0013087f89 */ /* 0x000e2200000e0000 */
[----:B------:R-:W-:-:S04]  /*0d40*/  LEA.HI R10, R10, R15, RZ, 0x6 ;  /* 0x0000000f0a0a7211 */ /* 0x000fc800078f30ff */
[----:B------:R-:W-:-:S04]  /*0d50*/  LOP3.LUT R10, R10, 0xffffffc0, RZ, 0xc0, !PT ;  /* 0xffffffc00a0a7812 */ /* 0x000fc800078ec0ff */
[----:B------:R-:W-:Y:S02]  /*0d60*/  IADD3 R12, PT, PT, R6, R15, -R10 ;  /* 0x0000000f060c7210 */ /* 0x000fe40007ffe80a */
[----:B------:R-:W1:Y:S03]  /*0d70*/  LDC.64 R10, c[0x0][0x440] ;  /* 0x00011000ff0a7b82 */ /* 0x000e660000000a00 */
[----:B------:R-:W-:Y:S02]  /*0d80*/  IMAD.IADD R12, R15, 0x1, -R12 ;  /* 0x000000010f0c7824 */ /* 0x000fe400078e0a0c */
[----:B------:R-:W-:-:S03]  /*0d90*/  IMAD R15, R0, 0x600, R5 ;  /* 0x00000600000f7824 */ /* 0x000fc600078e0205 */
[----:B------:R-:W-:Y:S02]  /*0da0*/  ISETP.GE.AND P0, PT, R5, R12, PT ;  /* 0x0000000c0500720c */ /* 0x000fe40003f06270 */
[----:B------:R-:W-:Y:S02]  /*0db0*/  LEA R12, P2, R15, R14, 0x2 ;  /* 0x0000000e0f0c7211 */ /* 0x000fe400078410ff */
[----:B------:R-:W-:Y:S01]  /*0dc0*/  ISETP.GT.U32.OR P0, PT, R5, 0x3f, P0 ;  /* 0x0000003f0500780c */ /* 0x000fe20000704470 */
[----:B0-----:R-:W-:Y:S02]  /*0dd0*/  FADD.FTZ R4, R19, R8 ;  /* 0x0000000813047221 */ /* 0x001fe40000010000 */
[----:B------:R-:W0:Y:S03]  /*0de0*/  LDC.64 R8, c[0x0][0x448] ;  /* 0x00011200ff087b82 */ /* 0x000e260000000a00 */
[----:B------:R-:W2:Y:S02]  /*0df0*/  SHFL.BFLY PT, R13, R4, 0x1, 0x1f ;  /* 0x0c201f00040d7f89 */ /* 0x000ea400000e0000 */
[----:B--2---:R-:W-:Y:S01]  /*0e00*/  FADD.FTZ R4, R4, R13 ;  /* 0x0000000d04047221 */ /* 0x004fe20000010000 */
[----:B------:R-:W-:Y:S01]  /*0e10*/  LEA.HI.X.SX32 R13, R14, RZ, 0x1, P2 ;  /* 0x000000ff0e0d7211 */ /* 0x000fe200010f0eff */
[----:B------:R-:W-:Y:S06]  /*0e20*/  @P1 BRA `(.L_x_78) ;  /* 0x00000000003c1947 */ /* 0x000fec0003800000 */
[----:B------:R-:W2:Y:S01]  /*0e30*/  LDC.64 R16, c[0x0][0x3e8] ;  /* 0x0000fa00ff107b82 */ /* 0x000ea20000000a00 */
[----:B------:R-:W-:Y:S01]  /*0e40*/  IMAD.IADD R15, R6, 0x1, R45 ;  /* 0x00000001060f7824 */ /* 0x000fe200078e022d */
[----:B------:R-:W3:Y:S04]  /*0e50*/  LDCU.64 UR8, c[0x0][0x3f0] ;  /* 0x00007e00ff0877ac */ /* 0x000ee80008000a00 */
[----:B------:R-:W-:Y:S01]  /*0e60*/  IADD3 R14, P1, PT, R15, R2, RZ ;  /* 0x000000020f0e7210 */ /* 0x000fe20007f3e0ff */
[----:B------:R-:W4:Y:S03]  /*0e70*/  LDCU.64 UR10, c[0x0][0x3d0] ;  /* 0x00007a00ff0a77ac */ /* 0x000f260008000a00 */
[----:B------:R-:W-:-:S02]  /*0e80*/  IADD3.X R15, PT, PT, RZ, R20, RZ, P1, !PT ;  /* 0x00000014ff0f7210 */ /* 0x000fc40000ffe4ff */
[----:B------:R-:W-:Y:S01]  /*0e90*/  ISETP.GE.AND P1, PT, R45, R32, PT ;  /* 0x000000202d00720c */ /* 0x000fe20003f26270 */
[----:B--2---:R-:W-:-:S04]  /*0ea0*/  IMAD.WIDE.U32 R14, R16, UR6, R14 ;  /* 0x00000006100e7c25 */ /* 0x004fc8000f8e000e */
[----:B------:R-:W-:Y:S02]  /*0eb0*/  IMAD R15, R17, UR6, R15 ;  /* 0x00000006110f7c24 */ /* 0x000fe4000f8e020f */
[----:B---3--:R-:W-:-:S04]  /*0ec0*/  IMAD.WIDE.U32 R14, R7, UR8, R14 ;  /* 0x00000008070e7c25 */ /* 0x008fc8000f8e000e */
[----:B------:R-:W-:Y:S01]  /*0ed0*/  IMAD R15, R7, UR9, R15 ;  /* 0x00000009070f7c24 */ /* 0x000fe2000f8e020f */
[----:B----4-:R-:W-:-:S04]  /*0ee0*/  LEA R16, P2, R14, UR10, 0x2 ;  /* 0x0000000a0e107c11 */ /* 0x010fc8000f8410ff */
[----:B------:R-:W-:Y:S02]  /*0ef0*/  LEA.HI.X R17, R14, UR11, R15, 0x2, P2 ;  /* 0x0000000b0e117c11 */ /* 0x000fe400090f140f */
[----:B------:R-:W-:-:S05]  /*0f00*/  FSEL R15, R4, RZ, !P1 ;  /* 0x000000ff040f7208 */ /* 0x000fca0004800000 */
[----:B------:R2:W-:Y:S02]  /*0f10*/  STG.E desc[UR4][R16.64], R15 ;  /* 0x0000000f10007986 */ /* 0x0005e4000c101904 */
.L_x_78:
[----:B------:R-:W-:Y:S05]  /*0f20*/  BSYNC.RECONVERGENT B0 ;  /* 0x0000000000007941 */ /* 0x000fea0003800200 */
.L_x_77:
[----:B------:R-:W-:Y:S04]  /*0f30*/  BSSY.RECONVERGENT B0, `(.L_x_79) ;  /* 0x0000012000007945 */ /* 0x000fe80003800200 */
[----:B------:R-:W-:Y:S05]  /*0f40*/  @P0 BRA `(.L_x_80) ;  /* 0x0000000000400947 */ /* 0x000fea0003800000 */
[----:B--2---:R-:W2:Y:S01]  /*0f50*/  LDC.64 R16, c[0x0][0x418] ;  /* 0x00010600ff107b82 */ /* 0x004ea20000000a00 */
[----:B------:R-:W-:Y:S01]  /*0f60*/  IMAD.IADD R15, R6, 0x1, R5 ;  /* 0x00000001060f7824 */ /* 0x000fe200078e0205 */
[----:B------:R-:W3:Y:S04]  /*0f70*/  LDCU.64 UR8, c[0x0][0x420] ;  /* 0x00008400ff0877ac */ /* 0x000ee80008000a00 */
[----:B------:R-:W-:Y:S01]  /*0f80*/  IADD3 R14, P0, PT, R15, R2, RZ ;  /* 0x000000020f0e7210 */ /* 0x000fe20007f1e0ff */
[C---:B------:R-:W-:Y:S01]  /*0f90*/  FMUL.FTZ R2, R33.reuse, 1.4426950216293334961 ;  /* 0x3fb8aa3b21027820 */ /* 0x040fe20000410000 */
[----:B------:R-:W4:Y:S03]  /*0fa0*/  LDC.64 R18, c[0x0][0x410] ;  /* 0x00010400ff127b82 */ /* 0x000f260000000a00 */
[----:B------:R-:W-:Y:S01]  /*0fb0*/  IMAD.X R15, RZ, RZ, R20, P0 ;  /* 0x000000ffff0f7224 */ /* 0x000fe200000e0614 */
[----:B------:R-:W-:Y:S01]  /*0fc0*/  FSETP.NEU.FTZ.AND P0, PT, R33, -INF , PT ;  /* 0xff8000002100780b */ /* 0x000fe20003f1d000 */
[----:B--2---:R-:W-:-:S04]  /*0fd0*/  IMAD.WIDE.U32 R14, R16, UR6, R14 ;  /* 0x00000006100e7c25 */ /* 0x004fc8000f8e000e */
[----:B------:R-:W-:Y:S02]  /*0fe0*/  IMAD R15, R17, UR6, R15 ;  /* 0x00000006110f7c24 */ /* 0x000fe4000f8e020f */
[----:B---3--:R-:W-:-:S04]  /*0ff0*/  IMAD.WIDE.U32 R14, R7, UR8, R14 ;  /* 0x00000008070e7c25 */ /* 0x008fc8000f8e000e */
[----:B------:R-:W-:Y:S01]  /*1000*/  IMAD R4, R7, UR9, R15 ;  /* 0x0000000907047c24 */ /* 0x000fe2000f8e020f */
[----:B----4-:R-:W-:Y:S02]  /*1010*/  LEA R16, P1, R14, R18, 0x2 ;  /* 0x000000120e107211 */ /* 0x010fe400078210ff */
[----:B------:R-:W-:Y:S02]  /*1020*/  FSEL R15, R2, RZ, P0 ;  /* 0x000000ff020f7208 */ /* 0x000fe40000000000 */
[----:B------:R-:W-:-:S05]  /*1030*/  LEA.HI.X R17, R14, R19, R4, 0x2, P1 ;  /* 0x000000130e117211 */ /* 0x000fca00008f1404 */
[----:B------:R3:W-:Y:S04]  /*1040*/  STG.E desc[UR4][R16.64], R15 ;  /* 0x0000000f10007986 */ /* 0x0007e8000c101904 */
.L_x_80:
[----:B------:R-:W-:Y:S05]  /*1050*/  BSYNC.RECONVERGENT B0 ;  /* 0x0000000000007941 */ /* 0x000fea0003800200 */
.L_x_79:
[----:B------:R-:W4:Y:S01]  /*1060*/  LDCU.64 UR10, c[0x0][0x458] ;  /* 0x00008b00ff0a77ac */ /* 0x000f220008000a00 */
[----:B-1----:R-:W-:Y:S01]  /*1070*/  IMAD.WIDE.U32 R12, R10, UR6, R12 ;  /* 0x000000060a0c7c25 */ /* 0x002fe2000f8e000c */
[----:B------:R-:W1:Y:S03]  /*1080*/  LDCU.64 UR8, c[0x0][0x428] ;  /* 0x00008500ff0877ac */ /* 0x000e660008000a00 */
[----:B------:R-:W-:Y:S02]  /*1090*/  IMAD R13, R11, UR6, R13 ;  /* 0x000000060b0d7c24 */ /* 0x000fe4000f8e020d */
[----:B0-----:R-:W-:-:S04]  /*10a0*/  IMAD.WIDE.U32 R10, R7, R8, R12 ;  /* 0x00000008070a7225 */ /* 0x001fc800078e000c */
[----:B------:R-:W-:Y:S01]  /*10b0*/  IMAD R9, R7, R9, R11 ;  /* 0x0000000907097224 */ /* 0x000fe200078e020b */
[----:B----4-:R-:W-:-:S04]  /*10c0*/  ISETP.NE.U32.AND P0, PT, RZ, UR10, PT ;  /* 0x0000000aff007c0c */ /* 0x010fc8000bf05070 */
[----:B------:R-:W-:Y:S02]  /*10d0*/  ISETP.NE.AND.EX P0, PT, RZ, UR11, PT, P0 ;  /* 0x0000000bff007c0c */ /* 0x000fe4000bf05300 */
[C---:B-1----:R-:W-:Y:S02]  /*10e0*/  LEA R6, P1, R10.reuse, UR8, 0x2 ;  /* 0x000000080a067c11 */ /* 0x042fe4000f8210ff */
        /* <DEDUP_REMOVED lines=9> */
[----:B0-----:R-:W0:Y:S01]  /*1180*/  LDC R7, c[0x0][0x390] ;  /* 0x0000e400ff077b82 */ /* 0x001e220000000800 */
[----:B------:R-:W1:Y:S07]  /*1190*/  LDCU UR7, c[0x0][0x450] ;  /* 0x00008a00ff0777ac */ /* 0x000e6e0008000800 */
[----:B------:R-:W4:Y:S01]  /*11a0*/  LDC.64 R4, c[0x0][0x458] ;  /* 0x00011600ff047b82 */ /* 0x000f220000000a00 */
[----:B-1----:R-:W-:-:S04]  /*11b0*/  IMAD R0, R0, UR7, R3 ;  /* 0x0000000700007c24 */ /* 0x002fc8000f8e0203 */
[----:B0-----:R-:W-:-:S04]  /*11c0*/  IMAD R3, R0, R7, UR6 ;  /* 0x0000000600037e24 */ /* 0x001fc8000f8e0207 */
[----:B----4-:R-:W-:-:S05]  /*11d0*/  IMAD.WIDE R2, R3, 0x4, R4 ;  /* 0x0000000403027825 */ /* 0x010fca00078e0204 */
[----:B------:R-:W-:Y:S01]  /*11e0*/  STG.E desc[UR4][R2.64], RZ ;  /* 0x000000ff02007986 */ /* 0x000fe2000c101904 */
[----:B------:R-:W-:Y:S05]  /*11f0*/  EXIT ;  /* 0x000000000000794d */ /* 0x000fea0003800000 */
.L_x_81:
        /* <DEDUP_REMOVED lines=16> */
.L_x_133:


//--------------------- .nv.shared._ZN7cutlass13device_kernelIN5flash19enable_sm80_to_sm89INS1_16FlashAttnBwdSm80INS1_25CollectiveMainloopBwdSm80ILi2ELi1EN4cute5tupleIJNS5_1CILi64EEENS7_ILi128EEENS7_ILi96EEEEEENS_10bfloat16_tEfNS_4arch4Sm80ELb0ELb0ELb0ELb0ELb0ELb0ELb0ELb0ELi2ELi2ELi4ELi2ELb1EEENS1_21CollectiveEpilogueBwdISB_SC_SE_Li256ELb0ELb0ELi2EEENS1_19SingleTileSchedulerILb0ELb0ELb0ELi128EEEEEEEEEvNT_6ParamsE --------------------------
	.section	.nv.shared._ZN7cutlass13device_kernelIN5flash19enable_sm80_to_sm89INS1_16FlashAttnBwdSm80INS1_25CollectiveMainloopBwdSm80ILi2ELi1EN4cute5tupleIJNS5_1CILi64EEENS7_ILi128EEENS7_ILi96EEEEEENS_10bfloat16_tEfNS_4arch4Sm80ELb0ELb0ELb0ELb0ELb0ELb0ELb0ELb0ELi2ELi2ELi4ELi2ELb1EEENS1_21CollectiveEpilogueBwdISB_SC_SE_Li256ELb0ELb0ELi2EEENS1_19SingleTileSchedulerILb0ELb0ELb0ELi128EEEEEEEEEvNT_6ParamsE,"aw",@nobits
	.sectionflags	@""
	.align	16
	.zero		1024


//--------------------- .nv.shared.reserved.0     --------------------------
	.section	.nv.shared.reserved.0,"aw",@nobits
	.weak		__nv_reservedSMEM_offset_0_alias
	.size		__nv_reservedSMEM_offset_0_alias, 0, 64
	.other		__nv_reservedSMEM_offset_0_alias,@"STO_CUDA_RESERVED_SHARED STV_DEFAULT"
__nv_reservedSMEM_offset_0_alias:
	.zero		0
	.zero		64


//--------------------- .nv.global                --------------------------
	.section	.nv.global,"aw",@nobits
.nv.global:
	.type		_ZN65_INTERNAL_5e585306_29_flash_bwd_hdim96_bf16_sm80_cu_744032ad_29444cute1_E,@object
	.size		_ZN65_INTERNAL_5e585306_29_flash_bwd_hdim96_bf16_sm80_cu_744032ad_29444cute1_E,(_ZN65_INTERNAL_5e585306_29_flash_bwd_hdim96_bf16_sm80_cu_744032ad_29444cuda3std3__45__cpo6cbeginE - _ZN65_INTERNAL_5e585306_29_flash_bwd_hdim96_bf16_sm80_cu_744032ad_29444cute1_E)
_ZN65_INTERNAL_5e585306_29_flash_bwd_hdim96_bf16_sm80_cu_744032ad_29444cute1_E:
	.zero		1
	.type		_ZN65_INTERNAL_5e585306_29_flash_bwd_hdim96_bf16_sm80_cu_744032ad_29444cuda3std3__45__cpo6cbeginE,@object
	.size		_ZN65_INTERNAL_5e585306_29_flash_bwd_hdim96_bf16_sm80_cu_744032ad_29444cuda3std3__45__cpo6cbeginE,(_ZN65_INTERNAL_5e585306_29_flash_bwd_hdim96_bf16_sm80_cu_744032ad_29444cuda3std3__48in_placeE - _ZN65_INTERNAL_5e585306_29_flash_bwd_hdim96_bf16_sm80_cu_744032ad_29444cuda3std3__45__cpo6cbeginE)
_ZN65_INTERNAL_5e585306_29_flash_bwd_hdim96_bf16_sm80_cu_744032ad_29444cuda3std3__45__cpo6cbeginE:
	.zero		1
	.type		_ZN65_INTERNAL_5e585306_29_flash_bwd_hdim96_bf16_sm80_cu_744032ad_29444cuda3std3__48in_placeE,@object
	.size		_ZN65_INTERNAL_5e585306_29_flash_bwd_hdim96_bf16_sm80_cu_744032ad_29444cuda3std3__48in_placeE,(_ZN65_INTERNAL_5e585306_29_flash_bwd_hdim96_bf16_sm80_cu_744032ad_29444cuda3std6ranges3__45__cpo9iter_moveE - _ZN65_INTERNAL_5e585306_29_flash_bwd_hdim96_bf16_sm80_cu_744032ad_29444cuda3std3__48in_placeE)
_ZN65_INTERNAL_5e585306_29_flash_bwd_hdim96_bf16_sm80_cu_744032ad_29444cuda3std3__48in_placeE:
	.zero		1
	.type		_ZN65_INTERNAL_5e585306_29_flash_bwd_hdim96_bf16_sm80_cu_744032ad_29444cuda3std6ranges3__45__cpo9iter_moveE,@object
	.size		_ZN65_INTERNAL_5e585306_29_flash_bwd_hdim96_bf16_sm80_cu_744032ad_29444cuda3std6ranges3__45__cpo9iter_moveE,(_ZN65_INTERNAL_5e585306_29_flash_bwd_hdim96_bf16_sm80_cu_744032ad_29444cuda3std3__45__cpo5beginE - _ZN65_INTERNAL_5e585306_29_flash_bwd_hdim96_bf16_sm80_cu_744032ad_29444cuda3std6ranges3__45__cpo9iter_moveE)
_ZN65_INTERNAL_5e585306_29_flash_bwd_hdim96_bf16_sm80_cu_744032ad_29444cuda3std6ranges3__45__cpo9iter_moveE:
	.zero		1
	.type		_ZN65_INTERNAL_5e585306_29_flash_bwd_hdim96_bf16_sm80_cu_744032ad_29444cuda3std3__45__cpo5beginE,@object
	.size		_ZN65_INTERNAL_5e585306_29_flash_bwd_hdim96_bf16_sm80_cu_744032ad_29444cuda3std3__45__cpo5beginE,(_ZN65_INTERNAL_5e585306_29_flash_bwd_hdim96_bf16_sm80_cu_744032ad_29444cuda3std3__467_GLOBAL__N__5e585306_29_flash_bwd_hdim96_bf16_sm80_cu_744032ad_29446ignoreE - _ZN65_INTERNAL_5e585306_29_flash_bwd_hdim96_bf16_sm80_cu_744032ad_29444cuda3std3__45__cpo5beginE)
_ZN65_INTERNAL_5e585306_29_flash_bwd_hdim96_bf16_sm80_cu_744032ad_29444cuda3std3__45__cpo5beginE:
	.zero		1
	.type		_ZN65_INTERNAL_5e585306_29_flash_bwd_hdim96_bf16_sm80_cu_744032ad_29444cuda3std3__467_GLOBAL__N__5e585306_29_flash_bwd_hdim96_bf16_sm80_cu_744032ad_29446ignoreE,@object
	.size		_ZN65_INTERNAL_5e585306_29_flash_bwd_hdim96_bf16_sm80_cu_744032ad_29444cuda3std3__467_GLOBAL__N__5e585306_29_flash_bwd_hdim96_bf16_sm80_cu_744032ad_29446ignoreE,(_ZN65_INTERNAL_5e585306_29_flash_bwd_hdim96_bf16_sm80_cu_744032ad_29444cute7productE - _ZN65_INTERNAL_5e585306_29_flash_bwd_hdim96_bf16_sm80_cu_744032ad_29444cuda3std3__467_GLOBAL__N__5e585306_29_flash_bwd_hdim96_bf16_sm80_cu_744032ad_29446ignoreE)
_ZN65_INTERNAL_5e585306_29_flash_bwd_hdim96_bf16_sm80_cu_744032ad_29444cuda3std3__467_GLOBAL__N__5e585306_29_flash_bwd_hdim96_bf16_sm80_cu_744032ad_29446ignoreE:
	.zero		1
	.type		_ZN65_INTERNAL_5e585306_29_flash_bwd_hdim96_bf16_sm80_cu_744032ad_29444cute7productE,@object
	.size		_ZN65_INTERNAL_5e585306_29_flash_bwd_hdim96_bf16_sm80_cu_744032ad_29444cute7productE,(_ZN65_INTERNAL_5e585306_29_flash_bwd_hdim96_bf16_sm80_cu_744032ad_29444cuda3std3__45__cpo3endE - _ZN65_INTERNAL_5e585306_29_flash_bwd_hdim96_bf16_sm80_cu_744032ad_29444cute7productE)
_ZN65_INTERNAL_5e585306_29_flash_bwd_hdim96_bf16_sm80_cu_744032ad_29444cute7productE:
	.zero		1
	.type		_ZN65_INTERNAL_5e585306_29_flash_bwd_hdim96_bf16_sm80_cu_744032ad_29444cuda3std3__45__cpo3endE,@object
	.size		_ZN65_INTERNAL_5e585306_29_flash_bwd_hdim96_bf16_sm80_cu_744032ad_29444cuda3std3__45__cpo3endE,(_ZN65_INTERNAL_5e585306_29_flash_bwd_hdim96_bf16_sm80_cu_744032ad_29444cuda3std3__419piecewise_constructE - _ZN65_INTERNAL_5e585306_29_flash_bwd_hdim96_bf16_sm80_cu_744032ad_29444cuda3std3__45__cpo3endE)
_ZN65_INTERNAL_5e585306_29_flash_bwd_hdim96_bf16_sm80_cu_744032ad_29444cuda3std3__45__cpo3endE:
	.zero		1
	.type		_ZN65_INTERNAL_5e585306_29_flash_bwd_hdim96_bf16_sm80_cu_744032ad_29444cuda3std3__419piecewise_constructE,@object
	.size		_ZN65_INTERNAL_5e585306_29_flash_bwd_hdim96_bf16_sm80_cu_744032ad_29444cuda3std3__419piecewise_constructE,(_ZN65_INTERNAL_5e585306_29_flash_bwd_hdim96_bf16_sm80_cu_744032ad_29444cuda3std3__45__cpo4cendE - _ZN65_INTERNAL_5e585306_29_flash_bwd_hdim96_bf16_sm80_cu_744032ad_29444cuda3std3__419piecewise_constructE)
_ZN65_INTERNAL_5e585306_29_flash_bwd_hdim96_bf16_sm80_cu_744032ad_29444cuda3std3__419piecewise_constructE:
	.zero		1
	.type		_ZN65_INTERNAL_5e585306_29_flash_bwd_hdim96_bf16_sm80_cu_744032ad_29444cuda3std3__45__cpo4cendE,@object
	.size		_ZN65_INTERNAL_5e585306_29_flash_bwd_hdim96_bf16_sm80_cu_744032ad_29444cuda3std3__45__cpo4cendE,(_ZN65_INTERNAL_5e585306_29_flash_bwd_hdim96_bf16_sm80_cu_744032ad_29444cuda3std6ranges3__45__cpo4swapE - _ZN65_INTERNAL_5e585306_29_flash_bwd_hdim96_bf16_sm80_cu_744032ad_29444cuda3std3__45__cpo4cendE)
_ZN65_INTERNAL_5e585306_29_flash_bwd_hdim96_bf16_sm80_cu_744032ad_29444cuda3std3__45__cpo4cendE:
	.zero		1
	.type		_ZN65_INTERNAL_5e585306_29_flash_bwd_hdim96_bf16_sm80_cu_744032ad_29444cuda3std6ranges3__45__cpo4swapE,@object
	.size		_ZN65_INTERNAL_5e585306_29_flash_bwd_hdim96_bf16_sm80_cu_744032ad_29444cuda3std6ranges3__45__cpo4swapE,(.L_7 - _ZN65_INTERNAL_5e585306_29_flash_bwd_hdim96_bf16_sm80_cu_744032ad_29444cuda3std6ranges3__45__cpo4swapE)
_ZN65_INTERNAL_5e585306_29_flash_bwd_hdim96_bf16_sm80_cu_744032ad_29444cuda3std6ranges3__45__cpo4swapE:
	.zero		1
.L_7:


//--------------------- .nv.shared._ZN7cutlass13device_kernelIN5flash19enable_sm80_to_sm89INS1_16FlashAttnBwdSm80INS1_25CollectiveMainloopBwdSm80ILi2ELi1EN4cute5tupleIJNS5_1CILi64EEENS7_ILi128EEENS7_ILi96EEEEEENS_10bfloat16_tEfNS_4arch4Sm80ELb0ELb0ELb0ELb0ELb1ELb0ELb0ELb0ELi2ELi2ELi4ELi2ELb1EEENS1_21CollectiveEpilogueBwdISB_SC_SE_Li256ELb0ELb0ELi2EEENS1_19SingleTileSchedulerILb0ELb0ELb0ELi128EEEEEEEEEvNT_6ParamsE --------------------------
	.section	.nv.shared._ZN7cutlass13device_kernelIN5flash19enable_sm80_to_sm89INS1_16FlashAttnBwdSm80INS1_25CollectiveMainloopBwdSm80ILi2ELi1EN4cute5tupleIJNS5_1CILi64EEENS7_ILi128EEENS7_ILi96EEEEEENS_10bfloat16_tEfNS_4arch4Sm80ELb0ELb0ELb0ELb0ELb1ELb0ELb0ELb0ELi2ELi2ELi4ELi2ELb1EEENS1_21CollectiveEpilogueBwdISB_SC_SE_Li256ELb0ELb0ELi2EEENS1_19SingleTileSchedulerILb0ELb0ELb0ELi128EEEEEEEEEvNT_6ParamsE,"aw",@nobits
	.sectionflags	@""
	.align	16
	.zero		1024


//--------------------- .nv.shared._ZN7cutlass13device_kernelIN5flash19enable_sm80_to_sm89INS1_16FlashAttnBwdSm80INS1_25CollectiveMainloopBwdSm80ILi2ELi1EN4cute5tupleIJNS5_1CILi64EEENS7_ILi128EEENS7_ILi96EEEEEENS_10bfloat16_tEfNS_4arch4Sm80ELb0ELb0ELb0ELb0ELb0ELb0ELb0ELb0ELi2ELi2ELi4ELi2ELb1EEENS1_24CollectiveEpilogueBwdGQAISB_fSE_Li256ELb0ELb0EEENS1_19SingleTileSchedulerILb0ELb0ELb0ELi128EEEEEEEEEvNT_6ParamsE --------------------------
	.section	.nv.shared._ZN7cutlass13device_kernelIN5flash19enable_sm80_to_sm89INS1_16FlashAttnBwdSm80INS1_25CollectiveMainloopBwdSm80ILi2ELi1EN4cute5tupleIJNS5_1CILi64EEENS7_ILi128EEENS7_ILi96EEEEEENS_10bfloat16_tEfNS_4arch4Sm80ELb0ELb0ELb0ELb0ELb0ELb0ELb0ELb0ELi2ELi2ELi4ELi2ELb1EEENS1_24CollectiveEpilogueBwdGQAISB_fSE_Li256ELb0ELb0EEENS1_19SingleTileSchedulerILb0ELb0ELb0ELi128EEEEEEEEEvNT_6ParamsE,"aw",@nobits
	.sectionflags	@""
	.align	16
	.zero		1024


//--------------------- .nv.shared._ZN7cutlass13device_kernelIN5flash19enable_sm80_to_sm89INS1_16FlashAttnBwdSm80INS1_25CollectiveMainloopBwdSm80ILi2ELi1EN4cute5tupleIJNS5_1CILi64EEENS7_ILi128EEENS7_ILi96EEEEEENS_10bfloat16_tEfNS_4arch4Sm80ELb0ELb0ELb0ELb0ELb1ELb0ELb0ELb0ELi2ELi2ELi4ELi2ELb1EEENS1_24CollectiveEpilogueBwdGQAISB_fSE_Li256ELb0ELb1EEENS1_19SingleTileSchedulerILb0ELb0ELb0ELi128EEEEEEEEEvNT_6ParamsE --------------------------
	.section	.nv.shared._ZN7cutlass13device_kernelIN5flash19enable_sm80_to_sm89INS1_16FlashAttnBwdSm80INS1_25CollectiveMainloopBwdSm80ILi2ELi1EN4cute5tupleIJNS5_1CILi64EEENS7_ILi128EEENS7_ILi96EEEEEENS_10bfloat16_tEfNS_4arch4Sm80ELb0ELb0ELb0ELb0ELb1ELb0ELb0ELb0ELi2ELi2ELi4ELi2ELb1EEENS1_24CollectiveEpilogueBwdGQAISB_fSE_Li256ELb0ELb1EEENS1_19SingleTileSchedulerILb0ELb0ELb0ELi128EEEEEEEEEvNT_6ParamsE,"aw",@nobits
	.sectionflags	@""
	.align	16
	.zero		1024


//--------------------- .nv.shared._ZN7cutlass13device_kernelIN5flash19enable_sm80_to_sm89INS1_16FlashAttnBwdSm80INS1_25CollectiveMainloopBwdSm80ILi2ELi1EN4cute5tupleIJNS5_1CILi64EEENS7_ILi128EEENS7_ILi96EEEEEENS_10bfloat16_tEfNS_4arch4Sm80ELb0ELb0ELb0ELb1ELb0ELb0ELb0ELb0ELi2ELi2ELi4ELi2ELb1EEENS1_21CollectiveEpilogueBwdISB_SC_SE_Li256ELb1ELb0ELi2EEENS1_19SingleTileSchedulerILb1ELb0ELb0ELi128EEEEEEEEEvNT_6ParamsE --------------------------
	.section	.nv.shared._ZN7cutlass13device_kernelIN5flash19enable_sm80_to_sm89INS1_16FlashAttnBwdSm80INS1_25CollectiveMainloopBwdSm80ILi2ELi1EN4cute5tupleIJNS5_1CILi64EEENS7_ILi128EEENS7_ILi96EEEEEENS_10bfloat16_tEfNS_4arch4Sm80ELb0ELb0ELb0ELb1ELb0ELb0ELb0ELb0ELi2ELi2ELi4ELi2ELb1EEENS1_21CollectiveEpilogueBwdISB_SC_SE_Li256ELb1ELb0ELi2EEENS1_19SingleTileSchedulerILb1ELb0ELb0ELi128EEEEEEEEEvNT_6ParamsE,"aw",@nobits
	.sectionflags	@""
	.align	16
	.zero		1024


//--------------------- .nv.shared._ZN7cutlass13device_kernelIN5flash19enable_sm80_to_sm89INS1_16FlashAttnBwdSm80INS1_25CollectiveMainloopBwdSm80ILi2ELi1EN4cute5tupleIJNS5_1CILi64EEENS7_ILi128EEENS7_ILi96EEEEEENS_10bfloat16_tEfNS_4arch4Sm80ELb0ELb0ELb0ELb1ELb1ELb0ELb0ELb0ELi2ELi2ELi4ELi2ELb1EEENS1_21CollectiveEpilogueBwdISB_SC_SE_Li256ELb1ELb0ELi2EEENS1_19SingleTileSchedulerILb1ELb0ELb0ELi128EEEEEEEEEvNT_6ParamsE --------------------------
	.section	.nv.shared._ZN7cutlass13device_kernelIN5flash19enable_sm80_to_sm89INS1_16FlashAttnBwdSm80INS1_25CollectiveMainloopBwdSm80ILi2ELi1EN4cute5tupleIJNS5_1CILi64EEENS7_ILi128EEENS7_ILi96EEEEEENS_10bfloat16_tEfNS_4arch4Sm80ELb0ELb0ELb0ELb1ELb1ELb0ELb0ELb0ELi2ELi2ELi4ELi2ELb1EEENS1_21CollectiveEpilogueBwdISB_SC_SE_Li256ELb1ELb0ELi2EEENS1_19SingleTileSchedulerILb1ELb0ELb0ELi128EEEEEEEEEvNT_6ParamsE,"aw",@nobits
	.sectionflags	@""
	.align	16
	.zero		1024


//--------------------- .nv.shared._ZN7cutlass13device_kernelIN5flash19enable_sm80_to_sm89INS1_16FlashAttnBwdSm80INS1_25CollectiveMainloopBwdSm80ILi2ELi1EN4cute5tupleIJNS5_1CILi64EEENS7_ILi128EEENS7_ILi96EEEEEENS_10bfloat16_tEfNS_4arch4Sm80ELb0ELb0ELb0ELb1ELb0ELb0ELb0ELb0ELi2ELi2ELi4ELi2ELb1EEENS1_24CollectiveEpilogueBwdGQAISB_fSE_Li256ELb1ELb0EEENS1_19SingleTileSchedulerILb1ELb0ELb0ELi128EEEEEEEEEvNT_6ParamsE --------------------------
	.section	.nv.shared._ZN7cutlass13device_kernelIN5flash19enable_sm80_to_sm89INS1_16FlashAttnBwdSm80INS1_25CollectiveMainloopBwdSm80ILi2ELi1EN4cute5tupleIJNS5_1CILi64EEENS7_ILi128EEENS7_ILi96EEEEEENS_10bfloat16_tEfNS_4arch4Sm80ELb0ELb0ELb0ELb1ELb0ELb0ELb0ELb0ELi2ELi2ELi4ELi2ELb1EEENS1_24CollectiveEpilogueBwdGQAISB_fSE_Li256ELb1ELb0EEENS1_19SingleTileSchedulerILb1ELb0ELb0ELi128EEEEEEEEEvNT_6ParamsE,"aw",@nobits
	.sectionflags	@""
	.align	16
	.zero		1024


//--------------------- .nv.shared._ZN7cutlass13device_kernelIN5flash19enable_sm80_to_sm89INS1_16FlashAttnBwdSm80INS1_25CollectiveMainloopBwdSm80ILi2ELi1EN4cute5tupleIJNS5_1CILi64EEENS7_ILi128EEENS7_ILi96EEEEEENS_10bfloat16_tEfNS_4arch4Sm80ELb0ELb0ELb0ELb1ELb1ELb0ELb0ELb0ELi2ELi2ELi4ELi2ELb1EEENS1_24CollectiveEpilogueBwdGQAISB_fSE_Li256ELb1ELb1EEENS1_19SingleTileSchedulerILb1ELb0ELb0ELi128EEEEEEEEEvNT_6ParamsE --------------------------
	.section	.nv.shared._ZN7cutlass13device_kernelIN5flash19enable_sm80_to_sm89INS1_16FlashAttnBwdSm80INS1_25CollectiveMainloopBwdSm80ILi2ELi1EN4cute5tupleIJNS5_1CILi64EEENS7_ILi128EEENS7_ILi96EEEEEENS_10bfloat16_tEfNS_4arch4Sm80ELb0ELb0ELb0ELb1ELb1ELb0ELb0ELb0ELi2ELi2ELi4ELi2ELb1EEENS1_24CollectiveEpilogueBwdGQAISB_fSE_Li256ELb1ELb1EEENS1_19SingleTileSchedulerILb1ELb0ELb0ELi128EEEEEEEEEvNT_6ParamsE,"aw",@nobits
	.sectionflags	@""
	.align	16
	.zero		1024


//--------------------- .nv.shared._ZN7cutlass13device_kernelIN5flash19enable_sm80_to_sm89INS1_16FlashAttnBwdSm80INS1_25CollectiveMainloopBwdSm80ILi2ELi1EN4cute5tupleIJNS5_1CILi64EEENS7_ILi128EEENS7_ILi96EEEEEENS_10bfloat16_tEfNS_4arch4Sm80ELb0ELb1ELb0ELb0ELb0ELb0ELb0ELb0ELi2ELi2ELi4ELi2ELb1EEENS1_21CollectiveEpilogueBwdISB_SC_SE_Li256ELb0ELb0ELi2EEENS1_19SingleTileSchedulerILb0ELb0ELb0ELi128EEEEEEEEEvNT_6ParamsE --------------------------
	.section	.nv.shared._ZN7cutlass13device_kernelIN5flash19enable_sm80_to_sm89INS1_16FlashAttnBwdSm80INS1_25CollectiveMainloopBwdSm80ILi2ELi1EN4cute5tupleIJNS5_1CILi64EEENS7_ILi128EEENS7_ILi96EEEEEENS_10bfloat16_tEfNS_4arch4Sm80ELb0ELb1ELb0ELb0ELb0ELb0ELb0ELb0ELi2ELi2ELi4ELi2ELb1EEENS1_21CollectiveEpilogueBwdISB_SC_SE_Li256ELb0ELb0ELi2EEENS1_19SingleTileSchedulerILb0ELb0ELb0ELi128EEEEEEEEEvNT_6ParamsE,"aw",@nobits
	.sectionflags	@""
	.align	16
	.zero		1024


//--------------------- .nv.shared._ZN7cutlass13device_kernelIN5flash19enable_sm80_to_sm89INS1_16FlashAttnBwdSm80INS1_25CollectiveMainloopBwdSm80ILi2ELi1EN4cute5tupleIJNS5_1CILi64EEENS7_ILi128EEENS7_ILi96EEEEEENS_10bfloat16_tEfNS_4arch4Sm80ELb0ELb1ELb0ELb0ELb1ELb0ELb0ELb0ELi2ELi2ELi4ELi2ELb1EEENS1_21CollectiveEpilogueBwdISB_SC_SE_Li256ELb0ELb0ELi2EEENS1_19SingleTileSchedulerILb0ELb0ELb0ELi128EEEEEEEEEvNT_6ParamsE --------------------------
	.section	.nv.shared._ZN7cutlass13device_kernelIN5flash19enable_sm80_to_sm89INS1_16FlashAttnBwdSm80INS1_25CollectiveMainloopBwdSm80ILi2ELi1EN4cute5tupleIJNS5_1CILi64EEENS7_ILi128EEENS7_ILi96EEEEEENS_10bfloat16_tEfNS_4arch4Sm80ELb0ELb1ELb0ELb0ELb1ELb0ELb0ELb0ELi2ELi2ELi4ELi2ELb1EEENS1_21CollectiveEpilogueBwdISB_SC_SE_Li256ELb0ELb0ELi2EEENS1_19SingleTileSchedulerILb0ELb0ELb0ELi128EEEEEEEEEvNT_6ParamsE,"aw",@nobits
	.sectionflags	@""
	.align	16
	.zero		1024


//--------------------- .nv.shared._ZN7cutlass13device_kernelIN5flash19enable_sm80_to_sm89INS1_16FlashAttnBwdSm80INS1_25CollectiveMainloopBwdSm80ILi2ELi1EN4cute5tupleIJNS5_1CILi64EEENS7_ILi128EEENS7_ILi96EEEEEENS_10bfloat16_tEfNS_4arch4Sm80ELb0ELb1ELb0ELb0ELb0ELb0ELb0ELb0ELi2ELi2ELi4ELi2ELb1EEENS1_24CollectiveEpilogueBwdGQAISB_fSE_Li256ELb0ELb0EEENS1_19SingleTileSchedulerILb0ELb0ELb0ELi128EEEEEEEEEvNT_6ParamsE --------------------------
	.section	.nv.shared._ZN7cutlass13device_kernelIN5flash19enable_sm80_to_sm89INS1_16FlashAttnBwdSm80INS1_25CollectiveMainloopBwdSm80ILi2ELi1EN4cute5tupleIJNS5_1CILi64EEENS7_ILi128EEENS7_ILi96EEEEEENS_10bfloat16_tEfNS_4arch4Sm80ELb0ELb1ELb0ELb0ELb0ELb0ELb0ELb0ELi2ELi2ELi4ELi2ELb1EEENS1_24CollectiveEpilogueBwdGQAISB_fSE_Li256ELb0ELb0EEENS1_19SingleTileSchedulerILb0ELb0ELb0ELi128EEEEEEEEEvNT_6ParamsE,"aw",@nobits
	.sectionflags	@""
	.align	16
	.zero		1024


//--------------------- .nv.shared._ZN7cutlass13device_kernelIN5flash19enable_sm80_to_sm89INS1_16FlashAttnBwdSm80INS1_25CollectiveMainloopBwdSm80ILi2ELi1EN4cute5tupleIJNS5_1CILi64EEENS7_ILi128EEENS7_ILi96EEEEEENS_10bfloat16_tEfNS_4arch4Sm80ELb0ELb1ELb0ELb0ELb1ELb0ELb0ELb0ELi2ELi2ELi4ELi2ELb1EEENS1_24CollectiveEpilogueBwdGQAISB_fSE_Li256ELb0ELb1EEENS1_19SingleTileSchedulerILb0ELb0ELb0ELi128EEEEEEEEEvNT_6ParamsE --------------------------
	.section	.nv.shared._ZN7cutlass13device_kernelIN5flash19enable_sm80_to_sm89INS1_16FlashAttnBwdSm80INS1_25CollectiveMainloopBwdSm80ILi2ELi1EN4cute5tupleIJNS5_1CILi64EEENS7_ILi128EEENS7_ILi96EEEEEENS_10bfloat16_tEfNS_4arch4Sm80ELb0ELb1ELb0ELb0ELb1ELb0ELb0ELb0ELi2ELi2ELi4ELi2ELb1EEENS1_24CollectiveEpilogueBwdGQAISB_fSE_Li256ELb0ELb1EEENS1_19SingleTileSchedulerILb0ELb0ELb0ELi128EEEEEEEEEvNT_6ParamsE,"aw",@nobits
	.sectionflags	@""
	.align	16
	.zero		1024


//--------------------- .nv.shared._ZN7cutlass13device_kernelIN5flash19enable_sm80_to_sm89INS1_16FlashAttnBwdSm80INS1_25CollectiveMainloopBwdSm80ILi2ELi1EN4cute5tupleIJNS5_1CILi64EEENS7_ILi128EEENS7_ILi96EEEEEENS_10bfloat16_tEfNS_4arch4Sm80ELb0ELb1ELb0ELb1ELb0ELb0ELb0ELb0ELi2ELi2ELi4ELi2ELb1EEENS1_21CollectiveEpilogueBwdISB_SC_SE_Li256ELb1ELb0ELi2EEENS1_19SingleTileSchedulerILb1ELb0ELb0ELi128EEEEEEEEEvNT_6ParamsE --------------------------
	.section	.nv.shared._ZN7cutlass13device_kernelIN5flash19enable_sm80_to_sm89INS1_16FlashAttnBwdSm80INS1_25CollectiveMainloopBwdSm80ILi2ELi1EN4cute5tupleIJNS5_1CILi64EEENS7_ILi128EEENS7_ILi96EEEEEENS_10bfloat16_tEfNS_4arch4Sm80ELb0ELb1ELb0ELb1ELb0ELb0ELb0ELb0ELi2ELi2ELi4ELi2ELb1EEENS1_21CollectiveEpilogueBwdISB_SC_SE_Li256ELb1ELb0ELi2EEENS1_19SingleTileSchedulerILb1ELb0ELb0ELi128EEEEEEEEEvNT_6ParamsE,"aw",@nobits
	.sectionflags	@""
	.align	16
	.zero		1024


//--------------------- .nv.shared._ZN7cutlass13device_kernelIN5flash19enable_sm80_to_sm89INS1_16FlashAttnBwdSm80INS1_25CollectiveMainloopBwdSm80ILi2ELi1EN4cute5tupleIJNS5_1CILi64EEENS7_ILi128EEENS7_ILi96EEEEEENS_10bfloat16_tEfNS_4arch4Sm80ELb0ELb1ELb0ELb1ELb1ELb0ELb0ELb0ELi2ELi2ELi4ELi2ELb1EEENS1_21CollectiveEpilogueBwdISB_SC_SE_Li256ELb1ELb0ELi2EEENS1_19SingleTileSchedulerILb1ELb0ELb0ELi128EEEEEEEEEvNT_6ParamsE --------------------------
	.section	.nv.shared._ZN7cutlass13device_kernelIN5flash19enable_sm80_to_sm89INS1_16FlashAttnBwdSm80INS1_25CollectiveMainloopBwdSm80ILi2ELi1EN4cute5tupleIJNS5_1CILi64EEENS7_ILi128EEENS7_ILi96EEEEEENS_10bfloat16_tEfNS_4arch4Sm80ELb0ELb1ELb0ELb1ELb1ELb0ELb0ELb0ELi2ELi2ELi4ELi2ELb1EEENS1_21CollectiveEpilogueBwdISB_SC_SE_Li256ELb1ELb0ELi2EEENS1_19SingleTileSchedulerILb1ELb0ELb0ELi128EEEEEEEEEvNT_6ParamsE,"aw",@nobits
	.sectionflags	@""
	.align	16
	.zero		1024


//--------------------- .nv.shared._ZN7cutlass13device_kernelIN5flash19enable_sm80_to_sm89INS1_16FlashAttnBwdSm80INS1_25CollectiveMainloopBwdSm80ILi2ELi1EN4cute5tupleIJNS5_1CILi64EEENS7_ILi128EEENS7_ILi96EEEEEENS_10bfloat16_tEfNS_4arch4Sm80ELb0ELb1ELb0ELb1ELb0ELb0ELb0ELb0ELi2ELi2ELi4ELi2ELb1EEENS1_24CollectiveEpilogueBwdGQAISB_fSE_Li256ELb1ELb0EEENS1_19SingleTileSchedulerILb1ELb0ELb0ELi128EEEEEEEEEvNT_6ParamsE --------------------------
	.section	.nv.shared._ZN7cutlass13device_kernelIN5flash19enable_sm80_to_sm89INS1_16FlashAttnBwdSm80INS1_25CollectiveMainloopBwdSm80ILi2ELi1EN4cute5tupleIJNS5_1CILi64EEENS7_ILi128EEENS7_ILi96EEEEEENS_10bfloat16_tEfNS_4arch4Sm80ELb0ELb1ELb0ELb1ELb0ELb0ELb0ELb0ELi2ELi2ELi4ELi2ELb1EEENS1_24CollectiveEpilogueBwdGQAISB_fSE_Li256ELb1ELb0EEENS1_19SingleTileSchedulerILb1ELb0ELb0ELi128EEEEEEEEEvNT_6ParamsE,"aw",@nobits
	.sectionflags	@""
	.align	16
	.zero		1024


//--------------------- .nv.shared._ZN7cutlass13device_kernelIN5flash19enable_sm80_to_sm89INS1_16FlashAttnBwdSm80INS1_25CollectiveMainloopBwdSm80ILi2ELi1EN4cute5tupleIJNS5_1CILi64EEENS7_ILi128EEENS7_ILi96EEEEEENS_10bfloat16_tEfNS_4arch4Sm80ELb0ELb1ELb0ELb1ELb1ELb0ELb0ELb0ELi2ELi2ELi4ELi2ELb1EEENS1_24CollectiveEpilogueBwdGQAISB_fSE_Li256ELb1ELb1EEENS1_19SingleTileSchedulerILb1ELb0ELb0ELi128EEEEEEEEEvNT_6ParamsE --------------------------
	.section	.nv.shared._ZN7cutlass13device_kernelIN5flash19enable_sm80_to_sm89INS1_16FlashAttnBwdSm80INS1_25CollectiveMainloopBwdSm80ILi2ELi1EN4cute5tupleIJNS5_1CILi64EEENS7_ILi128EEENS7_ILi96EEEEEENS_10bfloat16_tEfNS_4arch4Sm80ELb0ELb1ELb0ELb1ELb1ELb0ELb0ELb0ELi2ELi2ELi4ELi2ELb1EEENS1_24CollectiveEpilogueBwdGQAISB_fSE_Li256ELb1ELb1EEENS1_19SingleTileSchedulerILb1ELb0ELb0ELi128EEEEEEEEEvNT_6ParamsE,"aw",@nobits
	.sectionflags	@""
	.align	16
	.zero		1024


//--------------------- .nv.shared._ZN7cutlass13device_kernelIN5flash19enable_sm80_to_sm89INS1_16FlashAttnBwdSm80INS1_25CollectiveMainloopBwdSm80ILi2ELi1EN4cute5tupleIJNS5_1CILi64EEENS7_ILi128EEENS7_ILi96EEEEEENS_10bfloat16_tEfNS_4arch4Sm80ELb1ELb0ELb0ELb0ELb0ELb0ELb0ELb0ELi2ELi2ELi4ELi2ELb1EEENS1_21CollectiveEpilogueBwdISB_SC_SE_Li256ELb0ELb0ELi2EEENS1_25SingleTileBwdLPTSchedulerILb0ELi128ELb0EEEEEEEEEvNT_6ParamsE --------------------------
	.section	.nv.shared._ZN7cutlass13device_kernelIN5flash19enable_sm80_to_sm89INS1_16FlashAttnBwdSm80INS1_25CollectiveMainloopBwdSm80ILi2ELi1EN4cute5tupleIJNS5_1CILi64EEENS7_ILi128EEENS7_ILi96EEEEEENS_10bfloat16_tEfNS_4arch4Sm80ELb1ELb0ELb0ELb0ELb0ELb0ELb0ELb0ELi2ELi2ELi4ELi2ELb1EEENS1_21CollectiveEpilogueBwdISB_SC_SE_Li256ELb0ELb0ELi2EEENS1_25SingleTileBwdLPTSchedulerILb0ELi128ELb0EEEEEEEEEvNT_6ParamsE,"aw",@nobits
	.sectionflags	@""
	.align	16
	.zero		1024


//--------------------- .nv.shared._ZN7cutlass13device_kernelIN5flash19enable_sm80_to_sm89INS1_16FlashAttnBwdSm80INS1_25CollectiveMainloopBwdSm80ILi2ELi1EN4cute5tupleIJNS5_1CILi64EEENS7_ILi128EEENS7_ILi96EEEEEENS_10bfloat16_tEfNS_4arch4Sm80ELb1ELb0ELb0ELb0ELb1ELb0ELb0ELb0ELi2ELi2ELi4ELi2ELb1EEENS1_21CollectiveEpilogueBwdISB_SC_SE_Li256ELb0ELb0ELi2EEENS1_25SingleTileBwdLPTSchedulerILb0ELi128ELb1EEEEEEEEEvNT_6ParamsE --------------------------
	.section	.nv.shared._ZN7cutlass13device_kernelIN5flash19enable_sm80_to_sm89INS1_16FlashAttnBwdSm80INS1_25CollectiveMainloopBwdSm80ILi2ELi1EN4cute5tupleIJNS5_1CILi64EEENS7_ILi128EEENS7_ILi96EEEEEENS_10bfloat16_tEfNS_4arch4Sm80ELb1ELb0ELb0ELb0ELb1ELb0ELb0ELb0ELi2ELi2ELi4ELi2ELb1EEENS1_21CollectiveEpilogueBwdISB_SC_SE_Li256ELb0ELb0ELi2EEENS1_25SingleTileBwdLPTSchedulerILb0ELi128ELb1EEEEEEEEEvNT_6ParamsE,"aw",@nobits
	.sectionflags	@""
	.align	16
	.zero		1024


//--------------------- .nv.shared._ZN7cutlass13device_kernelIN5flash19enable_sm80_to_sm89INS1_16FlashAttnBwdSm80INS1_25CollectiveMainloopBwdSm80ILi2ELi1EN4cute5tupleIJNS5_1CILi64EEENS7_ILi128EEENS7_ILi96EEEEEENS_10bfloat16_tEfNS_4arch4Sm80ELb1ELb0ELb0ELb0ELb0ELb0ELb0ELb0ELi2ELi2ELi4ELi2ELb1EEENS1_24CollectiveEpilogueBwdGQAISB_fSE_Li256ELb0ELb0EEENS1_25SingleTileBwdLPTSchedulerILb0ELi128ELb0EEEEEEEEEvNT_6ParamsE --------------------------
	.section	.nv.shared._ZN7cutlass13device_kernelIN5flash19enable_sm80_to_sm89INS1_16FlashAttnBwdSm80INS1_25CollectiveMainloopBwdSm80ILi2ELi1EN4cute5tupleIJNS5_1CILi64EEENS7_ILi128EEENS7_ILi96EEEEEENS_10bfloat16_tEfNS_4arch4Sm80ELb1ELb0ELb0ELb0ELb0ELb0ELb0ELb0ELi2ELi2ELi4ELi2ELb1EEENS1_24CollectiveEpilogueBwdGQAISB_fSE_Li256ELb0ELb0EEENS1_25SingleTileBwdLPTSchedulerILb0ELi128ELb0EEEEEEEEEvNT_6ParamsE,"aw",@nobits
	.sectionflags	@""
	.align	16
	.zero		1024


//--------------------- .nv.shared._ZN7cutlass13device_kernelIN5flash19enable_sm80_to_sm89INS1_16FlashAttnBwdSm80INS1_25CollectiveMainloopBwdSm80ILi2ELi1EN4cute5tupleIJNS5_1CILi64EEENS7_ILi128EEENS7_ILi96EEEEEENS_10bfloat16_tEfNS_4arch4Sm80ELb1ELb0ELb0ELb0ELb1ELb0ELb0ELb0ELi2ELi2ELi4ELi2ELb1EEENS1_24CollectiveEpilogueBwdGQAISB_fSE_Li256ELb0ELb1EEENS1_25SingleTileBwdLPTSchedulerILb0ELi128ELb1EEEEEEEEEvNT_6ParamsE --------------------------
	.section	.nv.shared._ZN7cutlass13device_kernelIN5flash19enable_sm80_to_sm89INS1_16FlashAttnBwdSm80INS1_25CollectiveMainloopBwdSm80ILi2ELi1EN4cute5tupleIJNS5_1CILi64EEENS7_ILi128EEENS7_ILi96EEEEEENS_10bfloat16_tEfNS_4arch4Sm80ELb1ELb0ELb0ELb0ELb1ELb0ELb0ELb0ELi2ELi2ELi4ELi2ELb1EEENS1_24CollectiveEpilogueBwdGQAISB_fSE_Li256ELb0ELb1EEENS1_25SingleTileBwdLPTSchedulerILb0ELi128ELb1EEEEEEEEEvNT_6ParamsE,"aw",@nobits
	.sectionflags	@""
	.align	16
	.zero		1024


//--------------------- .nv.shared._ZN7cutlass13device_kernelIN5flash19enable_sm80_to_sm89INS1_16FlashAttnBwdSm80INS1_25CollectiveMainloopBwdSm80ILi2ELi1EN4cute5tupleIJNS5_1CILi64EEENS7_ILi128EEENS7_ILi96EEEEEENS_10bfloat16_tEfNS_4arch4Sm80ELb1ELb0ELb0ELb1ELb0ELb0ELb0ELb0ELi2ELi2ELi4ELi2ELb1EEENS1_21CollectiveEpilogueBwdISB_SC_SE_Li256ELb1ELb0ELi2EEENS1_25SingleTileBwdLPTSchedulerILb1ELi128ELb0EEEEEEEEEvNT_6ParamsE --------------------------
	.section	.nv.shared._ZN7cutlass13device_kernelIN5flash19enable_sm80_to_sm89INS1_16FlashAttnBwdSm80INS1_25CollectiveMainloopBwdSm80ILi2ELi1EN4cute5tupleIJNS5_1CILi64EEENS7_ILi128EEENS7_ILi96EEEEEENS_10bfloat16_tEfNS_4arch4Sm80ELb1ELb0ELb0ELb1ELb0ELb0ELb0ELb0ELi2ELi2ELi4ELi2ELb1EEENS1_21CollectiveEpilogueBwdISB_SC_SE_Li256ELb1ELb0ELi2EEENS1_25SingleTileBwdLPTSchedulerILb1ELi128ELb0EEEEEEEEEvNT_6ParamsE,"aw",@nobits
	.sectionflags	@""
	.align	16
	.zero		1024


//--------------------- .nv.shared._ZN7cutlass13device_kernelIN5flash19enable_sm80_to_sm89INS1_16FlashAttnBwdSm80INS1_25CollectiveMainloopBwdSm80ILi2ELi1EN4cute5tupleIJNS5_1CILi64EEENS7_ILi128EEENS7_ILi96EEEEEENS_10bfloat16_tEfNS_4arch4Sm80ELb1ELb0ELb0ELb1ELb1ELb0ELb0ELb0ELi2ELi2ELi4ELi2ELb1EEENS1_21CollectiveEpilogueBwdISB_SC_SE_Li256ELb1ELb0ELi2EEENS1_25SingleTileBwdLPTSchedulerILb1ELi128ELb1EEEEEEEEEvNT_6ParamsE --------------------------
	.section	.nv.shared._ZN7cutlass13device_kernelIN5flash19enable_sm80_to_sm89INS1_16FlashAttnBwdSm80INS1_25CollectiveMainloopBwdSm80ILi2ELi1EN4cute5tupleIJNS5_1CILi64EEENS7_ILi128EEENS7_ILi96EEEEEENS_10bfloat16_tEfNS_4arch4Sm80ELb1ELb0ELb0ELb1ELb1ELb0ELb0ELb0ELi2ELi2ELi4ELi2ELb1EEENS1_21CollectiveEpilogueBwdISB_SC_SE_Li256ELb1ELb0ELi2EEENS1_25SingleTileBwdLPTSchedulerILb1ELi128ELb1EEEEEEEEEvNT_6ParamsE,"aw",@nobits
	.sectionflags	@""
	.align	16
	.zero		1024


//--------------------- .nv.shared._ZN7cutlass13device_kernelIN5flash19enable_sm80_to_sm89INS1_16FlashAttnBwdSm80INS1_25CollectiveMainloopBwdSm80ILi2ELi1EN4cute5tupleIJNS5_1CILi64EEENS7_ILi128EEENS7_ILi96EEEEEENS_10bfloat16_tEfNS_4arch4Sm80ELb1ELb0ELb0ELb1ELb0ELb0ELb0ELb0ELi2ELi2ELi4ELi2ELb1EEENS1_24CollectiveEpilogueBwdGQAISB_fSE_Li256ELb1ELb0EEENS1_25SingleTileBwdLPTSchedulerILb1ELi128ELb0EEEEEEEEEvNT_6ParamsE --------------------------
	.section	.nv.shared._ZN7cutlass13device_kernelIN5flash19enable_sm80_to_sm89INS1_16FlashAttnBwdSm80INS1_25CollectiveMainloopBwdSm80ILi2ELi1EN4cute5tupleIJNS5_1CILi64EEENS7_ILi128EEENS7_ILi96EEEEEENS_10bfloat16_tEfNS_4arch4Sm80ELb1ELb0ELb0ELb1ELb0ELb0ELb0ELb0ELi2ELi2ELi4ELi2ELb1EEENS1_24CollectiveEpilogueBwdGQAISB_fSE_Li256ELb1ELb0EEENS1_25SingleTileBwdLPTSchedulerILb1ELi128ELb0EEEEEEEEEvNT_6ParamsE,"aw",@nobits
	.sectionflags	@""
	.align	16
	.zero		1024


//--------------------- .nv.shared._ZN7cutlass13device_kernelIN5flash19enable_sm80_to_sm89INS1_16FlashAttnBwdSm80INS1_25CollectiveMainloopBwdSm80ILi2ELi1EN4cute5tupleIJNS5_1CILi64EEENS7_ILi128EEENS7_ILi96EEEEEENS_10bfloat16_tEfNS_4arch4Sm80ELb1ELb0ELb0ELb1ELb1ELb0ELb0ELb0ELi2ELi2ELi4ELi2ELb1EEENS1_24CollectiveEpilogueBwdGQAISB_fSE_Li256ELb1ELb1EEENS1_25SingleTileBwdLPTSchedulerILb1ELi128ELb1EEEEEEEEEvNT_6ParamsE --------------------------
	.section	.nv.shared._ZN7cutlass13device_kernelIN5flash19enable_sm80_to_sm89INS1_16FlashAttnBwdSm80INS1_25CollectiveMainloopBwdSm80ILi2ELi1EN4cute5tupleIJNS5_1CILi64EEENS7_ILi128EEENS7_ILi96EEEEEENS_10bfloat16_tEfNS_4arch4Sm80ELb1ELb0ELb0ELb1ELb1ELb0ELb0ELb0ELi2ELi2ELi4ELi2ELb1EEENS1_24CollectiveEpilogueBwdGQAISB_fSE_Li256ELb1ELb1EEENS1_25SingleTileBwdLPTSchedulerILb1ELi128ELb1EEEEEEEEEvNT_6ParamsE,"aw",@nobits
	.sectionflags	@""
	.align	16
	.zero		1024


//--------------------- .nv.shared._ZN7cutlass13device_kernelIN5flash19enable_sm80_to_sm89INS1_16FlashAttnBwdSm80INS1_25CollectiveMainloopBwdSm80ILi2ELi2EN4cute5tupleIJNS5_1CILi64EEENS7_ILi128EEENS7_ILi96EEEEEENS_10bfloat16_tEfNS_4arch4Sm80ELb0ELb0ELb0ELb0ELb0ELb0ELb0ELb0ELi2ELi2ELi4ELi2ELb0EEENS1_21CollectiveEpilogueBwdISB_SC_SE_Li256ELb0ELb0ELi2EEENS1_19SingleTileSchedulerILb0ELb0ELb0ELi128EEEEEEEEEvNT_6ParamsE --------------------------
	.section	.nv.shared._ZN7cutlass13device_kernelIN5flash19enable_sm80_to_sm89INS1_16FlashAttnBwdSm80INS1_25CollectiveMainloopBwdSm80ILi2ELi2EN4cute5tupleIJNS5_1CILi64EEENS7_ILi128EEENS7_ILi96EEEEEENS_10bfloat16_tEfNS_4arch4Sm80ELb0ELb0ELb0ELb0ELb0ELb0ELb0ELb0ELi2ELi2ELi4ELi2ELb0EEENS1_21CollectiveEpilogueBwdISB_SC_SE_Li256ELb0ELb0ELi2EEENS1_19SingleTileSchedulerILb0ELb0ELb0ELi128EEEEEEEEEvNT_6ParamsE,"aw",@nobits
	.sectionflags	@""
	.align	16
	.zero		1024


//--------------------- .nv.shared._ZN7cutlass13device_kernelIN5flash19enable_sm80_to_sm89INS1_16FlashAttnBwdSm80INS1_25CollectiveMainloopBwdSm80ILi2ELi2EN4cute5tupleIJNS5_1CILi64EEENS7_ILi128EEENS7_ILi96EEEEEENS_10bfloat16_tEfNS_4arch4Sm80ELb0ELb0ELb0ELb0ELb1ELb0ELb0ELb0ELi2ELi2ELi4ELi2ELb0EEENS1_21CollectiveEpilogueBwdISB_SC_SE_Li256ELb0ELb0ELi2EEENS1_19SingleTileSchedulerILb0ELb0ELb0ELi128EEEEEEEEEvNT_6ParamsE --------------------------
	.section	.nv.shared._ZN7cutlass13device_kernelIN5flash19enable_sm80_to_sm89INS1_16FlashAttnBwdSm80INS1_25CollectiveMainloopBwdSm80ILi2ELi2EN4cute5tupleIJNS5_1CILi64EEENS7_ILi128EEENS7_ILi96EEEEEENS_10bfloat16_tEfNS_4arch4Sm80ELb0ELb0ELb0ELb0ELb1ELb0ELb0ELb0ELi2ELi2ELi4ELi2ELb0EEENS1_21CollectiveEpilogueBwdISB_SC_SE_Li256ELb0ELb0ELi2EEENS1_19SingleTileSchedulerILb0ELb0ELb0ELi128EEEEEEEEEvNT_6ParamsE,"aw",@nobits
	.sectionflags	@""
	.align	16
	.zero		1024


//--------------------- .nv.shared._ZN7cutlass13device_kernelIN5flash19enable_sm80_to_sm89INS1_16FlashAttnBwdSm80INS1_25CollectiveMainloopBwdSm80ILi2ELi2EN4cute5tupleIJNS5_1CILi64EEENS7_ILi128EEENS7_ILi96EEEEEENS_10bfloat16_tEfNS_4arch4Sm80ELb0ELb0ELb0ELb0ELb0ELb0ELb0ELb0ELi2ELi2ELi4ELi2ELb0EEENS1_24CollectiveEpilogueBwdGQAISB_fSE_Li256ELb0ELb0EEENS1_19SingleTileSchedulerILb0ELb0ELb0ELi128EEEEEEEEEvNT_6ParamsE --------------------------
	.section	.nv.shared._ZN7cutlass13device_kernelIN5flash19enable_sm80_to_sm89INS1_16FlashAttnBwdSm80INS1_25CollectiveMainloopBwdSm80ILi2ELi2EN4cute5tupleIJNS5_1CILi64EEENS7_ILi128EEENS7_ILi96EEEEEENS_10bfloat16_tEfNS_4arch4Sm80ELb0ELb0ELb0ELb0ELb0ELb0ELb0ELb0ELi2ELi2ELi4ELi2ELb0EEENS1_24CollectiveEpilogueBwdGQAISB_fSE_Li256ELb0ELb0EEENS1_19SingleTileSchedulerILb0ELb0ELb0ELi128EEEEEEEEEvNT_6ParamsE,"aw",@nobits
	.sectionflags	@""
	.align	16
	.zero		1024


//--------------------- .nv.shared._ZN7cutlass13device_kernelIN5flash19enable_sm80_to_sm89INS1_16FlashAttnBwdSm80INS1_25CollectiveMainloopBwdSm80ILi2ELi2EN4cute5tupleIJNS5_1CILi64EEENS7_ILi128EEENS7_ILi96EEEEEENS_10bfloat16_tEfNS_4arch4Sm80ELb0ELb0ELb0ELb0ELb1ELb0ELb0ELb0ELi2ELi2ELi4ELi2ELb0EEENS1_24CollectiveEpilogueBwdGQAISB_fSE_Li256ELb0ELb1EEENS1_19SingleTileSchedulerILb0ELb0ELb0ELi128EEEEEEEEEvNT_6ParamsE --------------------------
	.section	.nv.shared._ZN7cutlass13device_kernelIN5flash19enable_sm80_to_sm89INS1_16FlashAttnBwdSm80INS1_25CollectiveMainloopBwdSm80ILi2ELi2EN4cute5tupleIJNS5_1CILi64EEENS7_ILi128EEENS7_ILi96EEEEEENS_10bfloat16_tEfNS_4arch4Sm80ELb0ELb0ELb0ELb0ELb1ELb0ELb0ELb0ELi2ELi2ELi4ELi2ELb0EEENS1_24CollectiveEpilogueBwdGQAISB_fSE_Li256ELb0ELb1EEENS1_19SingleTileSchedulerILb0ELb0ELb0ELi128EEEEEEEEEvNT_6ParamsE,"aw",@nobits
	.sectionflags	@""
	.align	16
	.zero		1024


//--------------------- .nv.shared._ZN7cutlass13device_kernelIN5flash19enable_sm80_to_sm89INS1_16FlashAttnBwdSm80INS1_25CollectiveMainloopBwdSm80ILi2ELi2EN4cute5tupleIJNS5_1CILi64EEENS7_ILi128EEENS7_ILi96EEEEEENS_10bfloat16_tEfNS_4arch4Sm80ELb0ELb0ELb0ELb1ELb0ELb0ELb0ELb0ELi2ELi2ELi4ELi2ELb0EEENS1_21CollectiveEpilogueBwdISB_SC_SE_Li256ELb1ELb0ELi2EEENS1_19SingleTileSchedulerILb1ELb0ELb0ELi128EEEEEEEEEvNT_6ParamsE --------------------------
	.section	.nv.shared._ZN7cutlass13device_kernelIN5flash19enable_sm80_to_sm89INS1_16FlashAttnBwdSm80INS1_25CollectiveMainloopBwdSm80ILi2ELi2EN4cute5tupleIJNS5_1CILi64EEENS7_ILi128EEENS7_ILi96EEEEEENS_10bfloat16_tEfNS_4arch4Sm80ELb0ELb0ELb0ELb1ELb0ELb0ELb0ELb0ELi2ELi2ELi4ELi2ELb0EEENS1_21CollectiveEpilogueBwdISB_SC_SE_Li256ELb1ELb0ELi2EEENS1_19SingleTileSchedulerILb1ELb0ELb0ELi128EEEEEEEEEvNT_6ParamsE,"aw",@nobits
	.sectionflags	@""
	.align	16
	.zero		1024


//--------------------- .nv.shared._ZN7cutlass13device_kernelIN5flash19enable_sm80_to_sm89INS1_16FlashAttnBwdSm80INS1_25CollectiveMainloopBwdSm80ILi2ELi2EN4cute5tupleIJNS5_1CILi64EEENS7_ILi128EEENS7_ILi96EEEEEENS_10bfloat16_tEfNS_4arch4Sm80ELb0ELb0ELb0ELb1ELb1ELb0ELb0ELb0ELi2ELi2ELi4ELi2ELb0EEENS1_21CollectiveEpilogueBwdISB_SC_SE_Li256ELb1ELb0ELi2EEENS1_19SingleTileSchedulerILb1ELb0ELb0ELi128EEEEEEEEEvNT_6ParamsE --------------------------
	.section	.nv.shared._ZN7cutlass13device_kernelIN5flash19enable_sm80_to_sm89INS1_16FlashAttnBwdSm80INS1_25CollectiveMainloopBwdSm80ILi2ELi2EN4cute5tupleIJNS5_1CILi64EEENS7_ILi128EEENS7_ILi96EEEEEENS_10bfloat16_tEfNS_4arch4Sm80ELb0ELb0ELb0ELb1ELb1ELb0ELb0ELb0ELi2ELi2ELi4ELi2ELb0EEENS1_21CollectiveEpilogueBwdISB_SC_SE_Li256ELb1ELb0ELi2EEENS1_19SingleTileSchedulerILb1ELb0ELb0ELi128EEEEEEEEEvNT_6ParamsE,"aw",@nobits
	.sectionflags	@""
	.align	16
	.zero		1024


//--------------------- .nv.shared._ZN7cutlass13device_kernelIN5flash19enable_sm80_to_sm89INS1_16FlashAttnBwdSm80INS1_25CollectiveMainloopBwdSm80ILi2ELi2EN4cute5tupleIJNS5_1CILi64EEENS7_ILi128EEENS7_ILi96EEEEEENS_10bfloat16_tEfNS_4arch4Sm80ELb0ELb0ELb0ELb1ELb0ELb0ELb0ELb0ELi2ELi2ELi4ELi2ELb0EEENS1_24CollectiveEpilogueBwdGQAISB_fSE_Li256ELb1ELb0EEENS1_19SingleTileSchedulerILb1ELb0ELb0ELi128EEEEEEEEEvNT_6ParamsE --------------------------
	.section	.nv.shared._ZN7cutlass13device_kernelIN5flash19enable_sm80_to_sm89INS1_16FlashAttnBwdSm80INS1_25CollectiveMainloopBwdSm80ILi2ELi2EN4cute5tupleIJNS5_1CILi64EEENS7_ILi128EEENS7_ILi96EEEEEENS_10bfloat16_tEfNS_4arch4Sm80ELb0ELb0ELb0ELb1ELb0ELb0ELb0ELb0ELi2ELi2ELi4ELi2ELb0EEENS1_24CollectiveEpilogueBwdGQAISB_fSE_Li256ELb1ELb0EEENS1_19SingleTileSchedulerILb1ELb0ELb0ELi128EEEEEEEEEvNT_6ParamsE,"aw",@nobits
	.sectionflags	@""
	.align	16
	.zero		1024


//--------------------- .nv.shared._ZN7cutlass13device_kernelIN5flash19enable_sm80_to_sm89INS1_16FlashAttnBwdSm80INS1_25CollectiveMainloopBwdSm80ILi2ELi2EN4cute5tupleIJNS5_1CILi64EEENS7_ILi128EEENS7_ILi96EEEEEENS_10bfloat16_tEfNS_4arch4Sm80ELb0ELb0ELb0ELb1ELb1ELb0ELb0ELb0ELi2ELi2ELi4ELi2ELb0EEENS1_24CollectiveEpilogueBwdGQAISB_fSE_Li256ELb1ELb1EEENS1_19SingleTileSchedulerILb1ELb0ELb0ELi128EEEEEEEEEvNT_6ParamsE --------------------------
	.section	.nv.shared._ZN7cutlass13device_kernelIN5flash19enable_sm80_to_sm89INS1_16FlashAttnBwdSm80INS1_25CollectiveMainloopBwdSm80ILi2ELi2EN4cute5tupleIJNS5_1CILi64EEENS7_ILi128EEENS7_ILi96EEEEEENS_10bfloat16_tEfNS_4arch4Sm80ELb0ELb0ELb0ELb1ELb1ELb0ELb0ELb0ELi2ELi2ELi4ELi2ELb0EEENS1_24CollectiveEpilogueBwdGQAISB_fSE_Li256ELb1ELb1EEENS1_19SingleTileSchedulerILb1ELb0ELb0ELi128EEEEEEEEEvNT_6ParamsE,"aw",@nobits
	.sectionflags	@""
	.align	16
	.zero		1024


//--------------------- .nv.shared._ZN7cutlass13device_kernelIN5flash19enable_sm80_to_sm89INS1_16FlashAttnBwdSm80INS1_25CollectiveMainloopBwdSm80ILi2ELi2EN4cute5tupleIJNS5_1CILi64EEENS7_ILi128EEENS7_ILi96EEEEEENS_10bfloat16_tEfNS_4arch4Sm80ELb0ELb1ELb0ELb0ELb0ELb0ELb0ELb0ELi2ELi2ELi4ELi2ELb0EEENS1_21CollectiveEpilogueBwdISB_SC_SE_Li256ELb0ELb0ELi2EEENS1_19SingleTileSchedulerILb0ELb0ELb0ELi128EEEEEEEEEvNT_6ParamsE --------------------------
	.section	.nv.shared._ZN7cutlass13device_kernelIN5flash19enable_sm80_to_sm89INS1_16FlashAttnBwdSm80INS1_25CollectiveMainloopBwdSm80ILi2ELi2EN4cute5tupleIJNS5_1CILi64EEENS7_ILi128EEENS7_ILi96EEEEEENS_10bfloat16_tEfNS_4arch4Sm80ELb0ELb1ELb0ELb0ELb0ELb0ELb0ELb0ELi2ELi2ELi4ELi2ELb0EEENS1_21CollectiveEpilogueBwdISB_SC_SE_Li256ELb0ELb0ELi2EEENS1_19SingleTileSchedulerILb0ELb0ELb0ELi128EEEEEEEEEvNT_6ParamsE,"aw",@nobits
	.sectionflags	@""
	.align	16
	.zero		1024


//--------------------- .nv.shared._ZN7cutlass13device_kernelIN5flash19enable_sm80_to_sm89INS1_16FlashAttnBwdSm80INS1_25CollectiveMainloopBwdSm80ILi2ELi2EN4cute5tupleIJNS5_1CILi64EEENS7_ILi128EEENS7_ILi96EEEEEENS_10bfloat16_tEfNS_4arch4Sm80ELb0ELb1ELb0ELb0ELb1ELb0ELb0ELb0ELi2ELi2ELi4ELi2ELb0EEENS1_21CollectiveEpilogueBwdISB_SC_SE_Li256ELb0ELb0ELi2EEENS1_19SingleTileSchedulerILb0ELb0ELb0ELi128EEEEEEEEEvNT_6ParamsE --------------------------
	.section	.nv.shared._ZN7cutlass13device_kernelIN5flash19enable_sm80_to_sm89INS1_16FlashAttnBwdSm80INS1_25CollectiveMainloopBwdSm80ILi2ELi2EN4cute5tupleIJNS5_1CILi64EEENS7_ILi128EEENS7_ILi96EEEEEENS_10bfloat16_tEfNS_4arch4Sm80ELb0ELb1ELb0ELb0ELb1ELb0ELb0ELb0ELi2ELi2ELi4ELi2ELb0EEENS1_21CollectiveEpilogueBwdISB_SC_SE_Li256ELb0ELb0ELi2EEENS1_19SingleTileSchedulerILb0ELb0ELb0ELi128EEEEEEEEEvNT_6ParamsE,"aw",@nobits
	.sectionflags	@""
	.align	16
	.zero		1024


//--------------------- .nv.shared._ZN7cutlass13device_kernelIN5flash19enable_sm80_to_sm89INS1_16FlashAttnBwdSm80INS1_25CollectiveMainloopBwdSm80ILi2ELi2EN4cute5tupleIJNS5_1CILi64EEENS7_ILi128EEENS7_ILi96EEEEEENS_10bfloat16_tEfNS_4arch4Sm80ELb0ELb1ELb0ELb0ELb0ELb0ELb0ELb0ELi2ELi2ELi4ELi2ELb0EEENS1_24CollectiveEpilogueBwdGQAISB_fSE_Li256ELb0ELb0EEENS1_19SingleTileSchedulerILb0ELb0ELb0ELi128EEEEEEEEEvNT_6ParamsE --------------------------
	.section	.nv.shared._ZN7cutlass13device_kernelIN5flash19enable_sm80_to_sm89INS1_16FlashAttnBwdSm80INS1_25CollectiveMainloopBwdSm80ILi2ELi2EN4cute5tupleIJNS5_1CILi64EEENS7_ILi128EEENS7_ILi96EEEEEENS_10bfloat16_tEfNS_4arch4Sm80ELb0ELb1ELb0ELb0ELb0ELb0ELb0ELb0ELi2ELi2ELi4ELi2ELb0EEENS1_24CollectiveEpilogueBwdGQAISB_fSE_Li256ELb0ELb0EEENS1_19SingleTileSchedulerILb0ELb0ELb0ELi128EEEEEEEEEvNT_6ParamsE,"aw",@nobits
	.sectionflags	@""
	.align	16
	.zero		1024


//--------------------- .nv.shared._ZN7cutlass13device_kernelIN5flash19enable_sm80_to_sm89INS1_16FlashAttnBwdSm80INS1_25CollectiveMainloopBwdSm80ILi2ELi2EN4cute5tupleIJNS5_1CILi64EEENS7_ILi128EEENS7_ILi96EEEEEENS_10bfloat16_tEfNS_4arch4Sm80ELb0ELb1ELb0ELb0ELb1ELb0ELb0ELb0ELi2ELi2ELi4ELi2ELb0EEENS1_24CollectiveEpilogueBwdGQAISB_fSE_Li256ELb0ELb1EEENS1_19SingleTileSchedulerILb0ELb0ELb0ELi128EEEEEEEEEvNT_6ParamsE --------------------------
	.section	.nv.shared._ZN7cutlass13device_kernelIN5flash19enable_sm80_to_sm89INS1_16FlashAttnBwdSm80INS1_25CollectiveMainloopBwdSm80ILi2ELi2EN4cute5tupleIJNS5_1CILi64EEENS7_ILi128EEENS7_ILi96EEEEEENS_10bfloat16_tEfNS_4arch4Sm80ELb0ELb1ELb0ELb0ELb1ELb0ELb0ELb0ELi2ELi2ELi4ELi2ELb0EEENS1_24CollectiveEpilogueBwdGQAISB_fSE_Li256ELb0ELb1EEENS1_19SingleTileSchedulerILb0ELb0ELb0ELi128EEEEEEEEEvNT_6ParamsE,"aw",@nobits
	.sectionflags	@""
	.align	16
	.zero		1024


//--------------------- .nv.shared._ZN7cutlass13device_kernelIN5flash19enable_sm80_to_sm89INS1_16FlashAttnBwdSm80INS1_25CollectiveMainloopBwdSm80ILi2ELi2EN4cute5tupleIJNS5_1CILi64EEENS7_ILi128EEENS7_ILi96EEEEEENS_10bfloat16_tEfNS_4arch4Sm80ELb0ELb1ELb0ELb1ELb0ELb0ELb0ELb0ELi2ELi2ELi4ELi2ELb0EEENS1_21CollectiveEpilogueBwdISB_SC_SE_Li256ELb1ELb0ELi2EEENS1_19SingleTileSchedulerILb1ELb0ELb0ELi128EEEEEEEEEvNT_6ParamsE --------------------------
	.section	.nv.shared._ZN7cutlass13device_kernelIN5flash19enable_sm80_to_sm89INS1_16FlashAttnBwdSm80INS1_25CollectiveMainloopBwdSm80ILi2ELi2EN4cute5tupleIJNS5_1CILi64EEENS7_ILi128EEENS7_ILi96EEEEEENS_10bfloat16_tEfNS_4arch4Sm80ELb0ELb1ELb0ELb1ELb0ELb0ELb0ELb0ELi2ELi2ELi4ELi2ELb0EEENS1_21CollectiveEpilogueBwdISB_SC_SE_Li256ELb1ELb0ELi2EEENS1_19SingleTileSchedulerILb1ELb0ELb0ELi128EEEEEEEEEvNT_6ParamsE,"aw",@nobits
	.sectionflags	@""
	.align	16
	.zero		1024


//--------------------- .nv.shared._ZN7cutlass13device_kernelIN5flash19enable_sm80_to_sm89INS1_16FlashAttnBwdSm80INS1_25CollectiveMainloopBwdSm80ILi2ELi2EN4cute5tupleIJNS5_1CILi64EEENS7_ILi128EEENS7_ILi96EEEEEENS_10bfloat16_tEfNS_4arch4Sm80ELb0ELb1ELb0ELb1ELb1ELb0ELb0ELb0ELi2ELi2ELi4ELi2ELb0EEENS1_21CollectiveEpilogueBwdISB_SC_SE_Li256ELb1ELb0ELi2EEENS1_19SingleTileSchedulerILb1ELb0ELb0ELi128EEEEEEEEEvNT_6ParamsE --------------------------
	.section	.nv.shared._ZN7cutlass13device_kernelIN5flash19enable_sm80_to_sm89INS1_16FlashAttnBwdSm80INS1_25CollectiveMainloopBwdSm80ILi2ELi2EN4cute5tupleIJNS5_1CILi64EEENS7_ILi128EEENS7_ILi96EEEEEENS_10bfloat16_tEfNS_4arch4Sm80ELb0ELb1ELb0ELb1ELb1ELb0ELb0ELb0ELi2ELi2ELi4ELi2ELb0EEENS1_21CollectiveEpilogueBwdISB_SC_SE_Li256ELb1ELb0ELi2EEENS1_19SingleTileSchedulerILb1ELb0ELb0ELi128EEEEEEEEEvNT_6ParamsE,"aw",@nobits
	.sectionflags	@""
	.align	16
	.zero		1024


//--------------------- .nv.shared._ZN7cutlass13device_kernelIN5flash19enable_sm80_to_sm89INS1_16FlashAttnBwdSm80INS1_25CollectiveMainloopBwdSm80ILi2ELi2EN4cute5tupleIJNS5_1CILi64EEENS7_ILi128EEENS7_ILi96EEEEEENS_10bfloat16_tEfNS_4arch4Sm80ELb0ELb1ELb0ELb1ELb0ELb0ELb0ELb0ELi2ELi2ELi4ELi2ELb0EEENS1_24CollectiveEpilogueBwdGQAISB_fSE_Li256ELb1ELb0EEENS1_19SingleTileSchedulerILb1ELb0ELb0ELi128EEEEEEEEEvNT_6ParamsE --------------------------
	.section	.nv.shared._ZN7cutlass13device_kernelIN5flash19enable_sm80_to_sm89INS1_16FlashAttnBwdSm80INS1_25CollectiveMainloopBwdSm80ILi2ELi2EN4cute5tupleIJNS5_1CILi64EEENS7_ILi128EEENS7_ILi96EEEEEENS_10bfloat16_tEfNS_4arch4Sm80ELb0ELb1ELb0ELb1ELb0ELb0ELb0ELb0ELi2ELi2ELi4ELi2ELb0EEENS1_24CollectiveEpilogueBwdGQAISB_fSE_Li256ELb1ELb0EEENS1_19SingleTileSchedulerILb1ELb0ELb0ELi128EEEEEEEEEvNT_6ParamsE,"aw",@nobits
	.sectionflags	@""
	.align	16
	.zero		1024


//--------------------- .nv.shared._ZN7cutlass13device_kernelIN5flash19enable_sm80_to_sm89INS1_16FlashAttnBwdSm80INS1_25CollectiveMainloopBwdSm80ILi2ELi2EN4cute5tupleIJNS5_1CILi64EEENS7_ILi128EEENS7_ILi96EEEEEENS_10bfloat16_tEfNS_4arch4Sm80ELb0ELb1ELb0ELb1ELb1ELb0ELb0ELb0ELi2ELi2ELi4ELi2ELb0EEENS1_24CollectiveEpilogueBwdGQAISB_fSE_Li256ELb1ELb1EEENS1_19SingleTileSchedulerILb1ELb0ELb0ELi128EEEEEEEEEvNT_6ParamsE --------------------------
	.section	.nv.shared._ZN7cutlass13device_kernelIN5flash19enable_sm80_to_sm89INS1_16FlashAttnBwdSm80INS1_25CollectiveMainloopBwdSm80ILi2ELi2EN4cute5tupleIJNS5_1CILi64EEENS7_ILi128EEENS7_ILi96EEEEEENS_10bfloat16_tEfNS_4arch4Sm80ELb0ELb1ELb0ELb1ELb1ELb0ELb0ELb0ELi2ELi2ELi4ELi2ELb0EEENS1_24CollectiveEpilogueBwdGQAISB_fSE_Li256ELb1ELb1EEENS1_19SingleTileSchedulerILb1ELb0ELb0ELi128EEEEEEEEEvNT_6ParamsE,"aw",@nobits
	.sectionflags	@""
	.align	16
	.zero		1024


//--------------------- .nv.shared._ZN7cutlass13device_kernelIN5flash19enable_sm80_to_sm89INS1_16FlashAttnBwdSm80INS1_25CollectiveMainloopBwdSm80ILi2ELi2EN4cute5tupleIJNS5_1CILi64EEENS7_ILi128EEENS7_ILi96EEEEEENS_10bfloat16_tEfNS_4arch4Sm80ELb1ELb0ELb0ELb0ELb0ELb0ELb0ELb0ELi2ELi2ELi4ELi2ELb0EEENS1_21CollectiveEpilogueBwdISB_SC_SE_Li256ELb0ELb0ELi2EEENS1_25SingleTileBwdLPTSchedulerILb0ELi128ELb0EEEEEEEEEvNT_6ParamsE --------------------------
	.section	.nv.shared._ZN7cutlass13device_kernelIN5flash19enable_sm80_to_sm89INS1_16FlashAttnBwdSm80INS1_25CollectiveMainloopBwdSm80ILi2ELi2EN4cute5tupleIJNS5_1CILi64EEENS7_ILi128EEENS7_ILi96EEEEEENS_10bfloat16_tEfNS_4arch4Sm80ELb1ELb0ELb0ELb0ELb0ELb0ELb0ELb0ELi2ELi2ELi4ELi2ELb0EEENS1_21CollectiveEpilogueBwdISB_SC_SE_Li256ELb0ELb0ELi2EEENS1_25SingleTileBwdLPTSchedulerILb0ELi128ELb0EEEEEEEEEvNT_6ParamsE,"aw",@nobits
	.sectionflags	@""
	.align	16
	.zero		1024


//--------------------- .nv.shared._ZN7cutlass13device_kernelIN5flash19enable_sm80_to_sm89INS1_16FlashAttnBwdSm80INS1_25CollectiveMainloopBwdSm80ILi2ELi2EN4cute5tupleIJNS5_1CILi64EEENS7_ILi128EEENS7_ILi96EEEEEENS_10bfloat16_tEfNS_4arch4Sm80ELb1ELb0ELb0ELb0ELb1ELb0ELb0ELb0ELi2ELi2ELi4ELi2ELb0EEENS1_21CollectiveEpilogueBwdISB_SC_SE_Li256ELb0ELb0ELi2EEENS1_25SingleTileBwdLPTSchedulerILb0ELi128ELb1EEEEEEEEEvNT_6ParamsE --------------------------
	.section	.nv.shared._ZN7cutlass13device_kernelIN5flash19enable_sm80_to_sm89INS1_16FlashAttnBwdSm80INS1_25CollectiveMainloopBwdSm80ILi2ELi2EN4cute5tupleIJNS5_1CILi64EEENS7_ILi128EEENS7_ILi96EEEEEENS_10bfloat16_tEfNS_4arch4Sm80ELb1ELb0ELb0ELb0ELb1ELb0ELb0ELb0ELi2ELi2ELi4ELi2ELb0EEENS1_21CollectiveEpilogueBwdISB_SC_SE_Li256ELb0ELb0ELi2EEENS1_25SingleTileBwdLPTSchedulerILb0ELi128ELb1EEEEEEEEEvNT_6ParamsE,"aw",@nobits
	.sectionflags	@""
	.align	16
	.zero		1024


//--------------------- .nv.shared._ZN7cutlass13device_kernelIN5flash19enable_sm80_to_sm89INS1_16FlashAttnBwdSm80INS1_25CollectiveMainloopBwdSm80ILi2ELi2EN4cute5tupleIJNS5_1CILi64EEENS7_ILi128EEENS7_ILi96EEEEEENS_10bfloat16_tEfNS_4arch4Sm80ELb1ELb0ELb0ELb0ELb0ELb0ELb0ELb0ELi2ELi2ELi4ELi2ELb0EEENS1_24CollectiveEpilogueBwdGQAISB_fSE_Li256ELb0ELb0EEENS1_25SingleTileBwdLPTSchedulerILb0ELi128ELb0EEEEEEEEEvNT_6ParamsE --------------------------
	.section	.nv.shared._ZN7cutlass13device_kernelIN5flash19enable_sm80_to_sm89INS1_16FlashAttnBwdSm80INS1_25CollectiveMainloopBwdSm80ILi2ELi2EN4cute5tupleIJNS5_1CILi64EEENS7_ILi128EEENS7_ILi96EEEEEENS_10bfloat16_tEfNS_4arch4Sm80ELb1ELb0ELb0ELb0ELb0ELb0ELb0ELb0ELi2ELi2ELi4ELi2ELb0EEENS1_24CollectiveEpilogueBwdGQAISB_fSE_Li256ELb0ELb0EEENS1_25SingleTileBwdLPTSchedulerILb0ELi128ELb0EEEEEEEEEvNT_6ParamsE,"aw",@nobits
	.sectionflags	@""
	.align	16
	.zero		1024


//--------------------- .nv.shared._ZN7cutlass13device_kernelIN5flash19enable_sm80_to_sm89INS1_16FlashAttnBwdSm80INS1_25CollectiveMainloopBwdSm80ILi2ELi2EN4cute5tupleIJNS5_1CILi64EEENS7_ILi128EEENS7_ILi96EEEEEENS_10bfloat16_tEfNS_4arch4Sm80ELb1ELb0ELb0ELb0ELb1ELb0ELb0ELb0ELi2ELi2ELi4ELi2ELb0EEENS1_24CollectiveEpilogueBwdGQAISB_fSE_Li256ELb0ELb1EEENS1_25SingleTileBwdLPTSchedulerILb0ELi128ELb1EEEEEEEEEvNT_6ParamsE --------------------------
	.section	.nv.shared._ZN7cutlass13device_kernelIN5flash19enable_sm80_to_sm89INS1_16FlashAttnBwdSm80INS1_25CollectiveMainloopBwdSm80ILi2ELi2EN4cute5tupleIJNS5_1CILi64EEENS7_ILi128EEENS7_ILi96EEEEEENS_10bfloat16_tEfNS_4arch4Sm80ELb1ELb0ELb0ELb0ELb1ELb0ELb0ELb0ELi2ELi2ELi4ELi2ELb0EEENS1_24CollectiveEpilogueBwdGQAISB_fSE_Li256ELb0ELb1EEENS1_25SingleTileBwdLPTSchedulerILb0ELi128ELb1EEEEEEEEEvNT_6ParamsE,"aw",@nobits
	.sectionflags	@""
	.align	16
	.zero		1024


//--------------------- .nv.shared._ZN7cutlass13device_kernelIN5flash22FlashAttnBwdPreprocessIN4cute5tupleIJNS3_1CILi64EEENS5_ILi96EEEEEENS_10bfloat16_tEfNS_4arch4Sm80ELb1ELb0EEEEEvNT_6ParamsE --------------------------
	.section	.nv.shared._ZN7cutlass13device_kernelIN5flash22FlashAttnBwdPreprocessIN4cute5tupleIJNS3_1CILi64EEENS5_ILi96EEEEEENS_10bfloat16_tEfNS_4arch4Sm80ELb1ELb0EEEEEvNT_6ParamsE,"aw",@nobits
	.sectionflags	@""
	.align	16
	.zero		1024


//--------------------- .nv.shared._ZN7cutlass13device_kernelIN5flash19enable_sm80_to_sm89INS1_16FlashAttnBwdSm80INS1_25CollectiveMainloopBwdSm80ILi2ELi2EN4cute5tupleIJNS5_1CILi64EEENS7_ILi128EEENS7_ILi96EEEEEENS_10bfloat16_tEfNS_4arch4Sm80ELb1ELb0ELb0ELb1ELb0ELb0ELb0ELb0ELi2ELi2ELi4ELi2ELb0EEENS1_21CollectiveEpilogueBwdISB_SC_SE_Li256ELb1ELb0ELi2EEENS1_25SingleTileBwdLPTSchedulerILb1ELi128ELb0EEEEEEEEEvNT_6ParamsE --------------------------
	.section	.nv.shared._ZN7cutlass13device_kernelIN5flash19enable_sm80_to_sm89INS1_16FlashAttnBwdSm80INS1_25CollectiveMainloopBwdSm80ILi2ELi2EN4cute5tupleIJNS5_1CILi64EEENS7_ILi128EEENS7_ILi96EEEEEENS_10bfloat16_tEfNS_4arch4Sm80ELb1ELb0ELb0ELb1ELb0ELb0ELb0ELb0ELi2ELi2ELi4ELi2ELb0EEENS1_21CollectiveEpilogueBwdISB_SC_SE_Li256ELb1ELb0ELi2EEENS1_25SingleTileBwdLPTSchedulerILb1ELi128ELb0EEEEEEEEEvNT_6ParamsE,"aw",@nobits
	.sectionflags	@""
	.align	16
	.zero		1024


//--------------------- .nv.shared._ZN7cutlass13device_kernelIN5flash19enable_sm80_to_sm89INS1_16FlashAttnBwdSm80INS1_25CollectiveMainloopBwdSm80ILi2ELi2EN4cute5tupleIJNS5_1CILi64EEENS7_ILi128EEENS7_ILi96EEEEEENS_10bfloat16_tEfNS_4arch4Sm80ELb1ELb0ELb0ELb1ELb1ELb0ELb0ELb0ELi2ELi2ELi4ELi2ELb0EEENS1_21CollectiveEpilogueBwdISB_SC_SE_Li256ELb1ELb0ELi2EEENS1_25SingleTileBwdLPTSchedulerILb1ELi128ELb1EEEEEEEEEvNT_6ParamsE --------------------------
	.section	.nv.shared._ZN7cutlass13device_kernelIN5flash19enable_sm80_to_sm89INS1_16FlashAttnBwdSm80INS1_25CollectiveMainloopBwdSm80ILi2ELi2EN4cute5tupleIJNS5_1CILi64EEENS7_ILi128EEENS7_ILi96EEEEEENS_10bfloat16_tEfNS_4arch4Sm80ELb1ELb0ELb0ELb1ELb1ELb0ELb0ELb0ELi2ELi2ELi4ELi2ELb0EEENS1_21CollectiveEpilogueBwdISB_SC_SE_Li256ELb1ELb0ELi2EEENS1_25SingleTileBwdLPTSchedulerILb1ELi128ELb1EEEEEEEEEvNT_6ParamsE,"aw",@nobits
	.sectionflags	@""
	.align	16
	.zero		1024


//--------------------- .nv.shared._ZN7cutlass13device_kernelIN5flash19enable_sm80_to_sm89INS1_16FlashAttnBwdSm80INS1_25CollectiveMainloopBwdSm80ILi2ELi2EN4cute5tupleIJNS5_1CILi64EEENS7_ILi128EEENS7_ILi96EEEEEENS_10bfloat16_tEfNS_4arch4Sm80ELb1ELb0ELb0ELb1ELb0ELb0ELb0ELb0ELi2ELi2ELi4ELi2ELb0EEENS1_24CollectiveEpilogueBwdGQAISB_fSE_Li256ELb1ELb0EEENS1_25SingleTileBwdLPTSchedulerILb1ELi128ELb0EEEEEEEEEvNT_6ParamsE --------------------------
	.section	.nv.shared._ZN7cutlass13device_kernelIN5flash19enable_sm80_to_sm89INS1_16FlashAttnBwdSm80INS1_25CollectiveMainloopBwdSm80ILi2ELi2EN4cute5tupleIJNS5_1CILi64EEENS7_ILi128EEENS7_ILi96EEEEEENS_10bfloat16_tEfNS_4arch4Sm80ELb1ELb0ELb0ELb1ELb0ELb0ELb0ELb0ELi2ELi2ELi4ELi2ELb0EEENS1_24CollectiveEpilogueBwdGQAISB_fSE_Li256ELb1ELb0EEENS1_25SingleTileBwdLPTSchedulerILb1ELi128ELb0EEEEEEEEEvNT_6ParamsE,"aw",@nobits
	.sectionflags	@""
	.align	16
	.zero		1024


//--------------------- .nv.shared._ZN7cutlass13device_kernelIN5flash32FlashAttnBwdPostprocessConvertdQIN4cute5tupleIJNS3_1CILi128EEENS5_ILi96EEEEEENS_10bfloat16_tEfNS_4arch4Sm80ELi256ENS3_8TiledMMAINS3_8MMA_AtomIJNS3_30SM80_16x8x16_F32BF16BF16F32_TNEEEENS3_6LayoutINS4_IJNS5_ILi4EEENS5_ILi2EEENS5_ILi1EEEEEENS4_IJSJ_SH_NS5_ILi0EEEEEEEENS4_IJNS5_ILi64EEENS5_ILi32EEENS5_ILi16EEEEEEEELb0EEEEEvNT_6ParamsE --------------------------
	.section	.nv.shared._ZN7cutlass13device_kernelIN5flash32FlashAttnBwdPostprocessConvertdQIN4cute5tupleIJNS3_1CILi128EEENS5_ILi96EEEEEENS_10bfloat16_tEfNS_4arch4Sm80ELi256ENS3_8TiledMMAINS3_8MMA_AtomIJNS3_30SM80_16x8x16_F32BF16BF16F32_TNEEEENS3_6LayoutINS4_IJNS5_ILi4EEENS5_ILi2EEENS5_ILi1EEEEEENS4_IJSJ_SH_NS5_ILi0EEEEEEEENS4_IJNS5_ILi64EEENS5_ILi32EEENS5_ILi16EEEEEEEELb0EEEEEvNT_6ParamsE,"aw",@nobits
	.sectionflags	@""
	.align	16
	.zero		1024


//--------------------- .nv.shared._ZN7cutlass13device_kernelIN5flash32FlashAttnBwdPostprocessConvertdQIN4cute5tupleIJNS3_1CILi64EEENS5_ILi96EEEEEENS_10bfloat16_tEfNS_4arch4Sm80ELi256ENS3_8TiledMMAINS3_8MMA_AtomIJNS3_30SM80_16x8x16_F32BF16BF16F32_TNEEEENS3_6LayoutINS4_IJNS5_ILi2EEENS5_ILi4EEENS5_ILi1EEEEEENS4_IJSJ_SH_NS5_ILi0EEEEEEEENS4_IJNS5_ILi32EEESO_NS5_ILi16EEEEEEEELb0EEEEEvNT_6ParamsE --------------------------
	.section	.nv.shared._ZN7cutlass13device_kernelIN5flash32FlashAttnBwdPostprocessConvertdQIN4cute5tupleIJNS3_1CILi64EEENS5_ILi96EEEEEENS_10bfloat16_tEfNS_4arch4Sm80ELi256ENS3_8TiledMMAINS3_8MMA_AtomIJNS3_30SM80_16x8x16_F32BF16BF16F32_TNEEEENS3_6LayoutINS4_IJNS5_ILi2EEENS5_ILi4EEENS5_ILi1EEEEEENS4_IJSJ_SH_NS5_ILi0EEEEEEEENS4_IJNS5_ILi32EEESO_NS5_ILi16EEEEEEEELb0EEEEEvNT_6ParamsE,"aw",@nobits
	.sectionflags	@""
	.align	16
	.zero		1024


//--------------------- .nv.shared._ZN7cutlass13device_kernelIN5flash19enable_sm80_to_sm89INS1_16FlashAttnBwdSm80INS1_25CollectiveMainloopBwdSm80ILi2ELi2EN4cute5tupleIJNS5_1CILi64EEENS7_ILi128EEENS7_ILi96EEEEEENS_10bfloat16_tEfNS_4arch4Sm80ELb1ELb0ELb0ELb1ELb1ELb0ELb0ELb0ELi2ELi2ELi4ELi2ELb0EEENS1_24CollectiveEpilogueBwdGQAISB_fSE_Li256ELb1ELb1EEENS1_25SingleTileBwdLPTSchedulerILb1ELi128ELb1EEEEEEEEEvNT_6ParamsE --------------------------
	.section	.nv.shared._ZN7cutlass13device_kernelIN5flash19enable_sm80_to_sm89INS1_16FlashAttnBwdSm80INS1_25CollectiveMainloopBwdSm80ILi2ELi2EN4cute5tupleIJNS5_1CILi64EEENS7_ILi128EEENS7_ILi96EEEEEENS_10bfloat16_tEfNS_4arch4Sm80ELb1ELb0ELb0ELb1ELb1ELb0ELb0ELb0ELi2ELi2ELi4ELi2ELb0EEENS1_24CollectiveEpilogueBwdGQAISB_fSE_Li256ELb1ELb1EEENS1_25SingleTileBwdLPTSchedulerILb1ELi128ELb1EEEEEEEEEvNT_6ParamsE,"aw",@nobits
	.sectionflags	@""
	.align	16
	.zero		1024


//--------------------- .nv.shared._ZN7cutlass13device_kernelIN5flash22FlashAttnBwdPreprocessIN4cute5tupleIJNS3_1CILi64EEENS5_ILi96EEEEEENS_10bfloat16_tEfNS_4arch4Sm80ELb1ELb1EEEEEvNT_6ParamsE --------------------------
	.section	.nv.shared._ZN7cutlass13device_kernelIN5flash22FlashAttnBwdPreprocessIN4cute5tupleIJNS3_1CILi64EEENS5_ILi96EEEEEENS_10bfloat16_tEfNS_4arch4Sm80ELb1ELb1EEEEEvNT_6ParamsE,"aw",@nobits
	.sectionflags	@""
	.align	16
	.zero		1024


//--------------------- .nv.constant0._ZN7cutlass13device_kernelIN5flash19enable_sm80_to_sm89INS1_16FlashAttnBwdSm80INS1_25CollectiveMainloopBwdSm80ILi2ELi1EN4cute5tupleIJNS5_1CILi64EEENS7_ILi128EEENS7_ILi96EEEEEENS_10bfloat16_tEfNS_4arch4Sm80ELb0ELb0ELb0ELb0ELb0ELb0ELb0ELb0ELi2ELi2ELi4ELi2ELb1EEENS1_21CollectiveEpilogueBwdISB_SC_SE_Li256ELb0ELb0ELi2EEENS1_19SingleTileSchedulerILb0ELb0ELb0ELi128EEEEEEEEEvNT_6ParamsE --------------------------
	.section	.nv.constant0._ZN7cutlass13device_kernelIN5flash19enable_sm80_to_sm89INS1_16FlashAttnBwdSm80INS1_25CollectiveMainloopBwdSm80ILi2ELi1EN4cute5tupleIJNS5_1CILi64EEENS7_ILi128EEENS7_ILi96EEEEEENS_10bfloat16_tEfNS_4arch4Sm80ELb0ELb0ELb0ELb0ELb0ELb0ELb0ELb0ELi2ELi2ELi4ELi2ELb1EEENS1_21CollectiveEpilogueBwdISB_SC_SE_Li256ELb0ELb0ELi2EEENS1_19SingleTileSchedulerILb0ELb0ELb0ELi128EEEEEEEEEvNT_6ParamsE,"a",@progbits
	.sectionflags	@""
	.align	4
.nv.constant0._ZN7cutlass13device_kernelIN5flash19enable_sm80_to_sm89INS1_16FlashAttnBwdSm80INS1_25CollectiveMainloopBwdSm80ILi2ELi1EN4cute5tupleIJNS5_1CILi64EEENS7_ILi128EEENS7_ILi96EEEEEENS_10bfloat16_tEfNS_4arch4Sm80ELb0ELb0ELb0ELb0ELb0ELb0ELb0ELb0ELi2ELi2ELi4ELi2ELb1EEENS1_21CollectiveEpilogueBwdISB_SC_SE_Li256ELb0ELb0ELi2EEENS1_19SingleTileSchedulerILb0ELb0ELb0ELi128EEEEEEEEEvNT_6ParamsE:
	.zero		1520


//--------------------- .nv.constant0._ZN7cutlass13device_kernelIN5flash19enable_sm80_to_sm89INS1_16FlashAttnBwdSm80INS1_25CollectiveMainloopBwdSm80ILi2ELi1EN4cute5tupleIJNS5_1CILi64EEENS7_ILi128EEENS7_ILi96EEEEEENS_10bfloat16_tEfNS_4arch4Sm80ELb0ELb0ELb0ELb0ELb1ELb0ELb0ELb0ELi2ELi2ELi4ELi2ELb1EEENS1_21CollectiveEpilogueBwdISB_SC_SE_Li256ELb0ELb0ELi2EEENS1_19SingleTileSchedulerILb0ELb0ELb0ELi128EEEEEEEEEvNT_6ParamsE --------------------------
	.section	.nv.constant0._ZN7cutlass13device_kernelIN5flash19enable_sm80_to_sm89INS1_16FlashAttnBwdSm80INS1_25CollectiveMainloopBwdSm80ILi2ELi1EN4cute5tupleIJNS5_1CILi64EEENS7_ILi128EEENS7_ILi96EEEEEENS_10bfloat16_tEfNS_4arch4Sm80ELb0ELb0ELb0ELb0ELb1ELb0ELb0ELb0ELi2ELi2ELi4ELi2ELb1EEENS1_21CollectiveEpilogueBwdISB_SC_SE_Li256ELb0ELb0ELi2EEENS1_19SingleTileSchedulerILb0ELb0ELb0ELi128EEEEEEEEEvNT_6ParamsE,"a",@progbits
	.sectionflags	@""
	.align	4
.nv.constant0._ZN7cutlass13device_kernelIN5flash19enable_sm80_to_sm89INS1_16FlashAttnBwdSm80INS1_25CollectiveMainloopBwdSm80ILi2ELi1EN4cute5tupleIJNS5_1CILi64EEENS7_ILi128EEENS7_ILi96EEEEEENS_10bfloat16_tEfNS_4arch4Sm80ELb0ELb0ELb0ELb0ELb1ELb0ELb0ELb0ELi2ELi2ELi4ELi2ELb1EEENS1_21CollectiveEpilogueBwdISB_SC_SE_Li256ELb0ELb0ELi2EEENS1_19SingleTileSchedulerILb0ELb0ELb0ELi128EEEEEEEEEvNT_6ParamsE:
	.zero		1520


//--------------------- .nv.constant0._ZN7cutlass13device_kernelIN5flash19enable_sm80_to_sm89INS1_16FlashAttnBwdSm80INS1_25CollectiveMainloopBwdSm80ILi2ELi1EN4cute5tupleIJNS5_1CILi64EEENS7_ILi128EEENS7_ILi96EEEEEENS_10bfloat16_tEfNS_4arch4Sm80ELb0ELb0ELb0ELb0ELb0ELb0ELb0ELb0ELi2ELi2ELi4ELi2ELb1EEENS1_24CollectiveEpilogueBwdGQAISB_fSE_Li256ELb0ELb0EEENS1_19SingleTileSchedulerILb0ELb0ELb0ELi128EEEEEEEEEvNT_6ParamsE --------------------------
	.section	.nv.constant0._ZN7cutlass13device_kernelIN5flash19enable_sm80_to_sm89INS1_16FlashAttnBwdSm80INS1_25CollectiveMainloopBwdSm80ILi2ELi1EN4cute5tupleIJNS5_1CILi64EEENS7_ILi128EEENS7_ILi96EEEEEENS_10bfloat16_tEfNS_4arch4Sm80ELb0ELb0ELb0ELb0ELb0ELb0ELb0ELb0ELi2ELi2ELi4ELi2ELb1EEENS1_24CollectiveEpilogueBwdGQAISB_fSE_Li256ELb0ELb0EEENS1_19SingleTileSchedulerILb0ELb0ELb0ELi128EEEEEEEEEvNT_6ParamsE,"a",@progbits
	.sectionflags	@""
	.align	4
.nv.constant0._ZN7cutlass13device_kernelIN5flash19enable_sm80_to_sm89INS1_16FlashAttnBwdSm80INS1_25CollectiveMainloopBwdSm80ILi2ELi1EN4cute5tupleIJNS5_1CILi64EEENS7_ILi128EEENS7_ILi96EEEEEENS_10bfloat16_tEfNS_4arch4Sm80ELb0ELb0ELb0ELb0ELb0ELb0ELb0ELb0ELi2ELi2ELi4ELi2ELb1EEENS1_24CollectiveEpilogueBwdGQAISB_fSE_Li256ELb0ELb0EEENS1_19SingleTileSchedulerILb0ELb0ELb0ELi128EEEEEEEEEvNT_6ParamsE:
	.zero		1528


//--------------------- .nv.constant0._ZN7cutlass13device_kernelIN5flash19enable_sm80_to_sm89INS1_16FlashAttnBwdSm80INS1_25CollectiveMainloopBwdSm80ILi2ELi1EN4cute5tupleIJNS5_1CILi64EEENS7_ILi128EEENS7_ILi96EEEEEENS_10bfloat16_tEfNS_4arch4Sm80ELb0ELb0ELb0ELb0ELb1ELb0ELb0ELb0ELi2ELi2ELi4ELi2ELb1EEENS1_24CollectiveEpilogueBwdGQAISB_fSE_Li256ELb0ELb1EEENS1_19SingleTileSchedulerILb0ELb0ELb0ELi128EEEEEEEEEvNT_6ParamsE --------------------------
	.section	.nv.constant0._ZN7cutlass13device_kernelIN5flash19enable_sm80_to_sm89INS1_16FlashAttnBwdSm80INS1_25CollectiveMainloopBwdSm80ILi2ELi1EN4cute5tupleIJNS5_1CILi64EEENS7_ILi128EEENS7_ILi96EEEEEENS_10bfloat16_tEfNS_4arch4Sm80ELb0ELb0ELb0ELb0ELb1ELb0ELb0ELb0ELi2ELi2ELi4ELi2ELb1EEENS1_24CollectiveEpilogueBwdGQAISB_fSE_Li256ELb0ELb1EEENS1_19SingleTileSchedulerILb0ELb0ELb0ELi128EEEEEEEEEvNT_6ParamsE,"a",@progbits
	.sectionflags	@""
	.align	4
.nv.constant0._ZN7cutlass13device_kernelIN5flash19enable_sm80_to_sm89INS1_16FlashAttnBwdSm80INS1_25CollectiveMainloopBwdSm80ILi2ELi1EN4cute5tupleIJNS5_1CILi64EEENS7_ILi128EEENS7_ILi96EEEEEENS_10bfloat16_tEfNS_4arch4Sm80ELb0ELb0ELb0ELb0ELb1ELb0ELb0ELb0ELi2ELi2ELi4ELi2ELb1EEENS1_24CollectiveEpilogueBwdGQAISB_fSE_Li256ELb0ELb1EEENS1_19SingleTileSchedulerILb0ELb0ELb0ELi128EEEEEEEEEvNT_6ParamsE:
	.zero		1528


//--------------------- .nv.constant0._ZN7cutlass13device_kernelIN5flash19enable_sm80_to_sm89INS1_16FlashAttnBwdSm80INS1_25CollectiveMainloopBwdSm80ILi2ELi1EN4cute5tupleIJNS5_1CILi64EEENS7_ILi128EEENS7_ILi96EEEEEENS_10bfloat16_tEfNS_4arch4Sm80ELb0ELb0ELb0ELb1ELb0ELb0ELb0ELb0ELi2ELi2ELi4ELi2ELb1EEENS1_21CollectiveEpilogueBwdISB_SC_SE_Li256ELb1ELb0ELi2EEENS1_19SingleTileSchedulerILb1ELb0ELb0ELi128EEEEEEEEEvNT_6ParamsE --------------------------
	.section	.nv.constant0._ZN7cutlass13device_kernelIN5flash19enable_sm80_to_sm89INS1_16FlashAttnBwdSm80INS1_25CollectiveMainloopBwdSm80ILi2ELi1EN4cute5tupleIJNS5_1CILi64EEENS7_ILi128EEENS7_ILi96EEEEEENS_10bfloat16_tEfNS_4arch4Sm80ELb0ELb0ELb0ELb1ELb0ELb0ELb0ELb0ELi2ELi2ELi4ELi2ELb1EEENS1_21CollectiveEpilogueBwdISB_SC_SE_Li256ELb1ELb0ELi2EEENS1_19SingleTileSchedulerILb1ELb0ELb0ELi128EEEEEEEEEvNT_6ParamsE,"a",@progbits
	.sectionflags	@""
	.align	4
.nv.constant0._ZN7cutlass13device_kernelIN5flash19enable_sm80_to_sm89INS1_16FlashAttnBwdSm80INS1_25CollectiveMainloopBwdSm80ILi2ELi1EN4cute5tupleIJNS5_1CILi64EEENS7_ILi128EEENS7_ILi96EEEEEENS_10bfloat16_tEfNS_4arch4Sm80ELb0ELb0ELb0ELb1ELb0ELb0ELb0ELb0ELi2ELi2ELi4ELi2ELb1EEENS1_21CollectiveEpilogueBwdISB_SC_SE_Li256ELb1ELb0ELi2EEENS1_19SingleTileSchedulerILb1ELb0ELb0ELi128EEEEEEEEEvNT_6ParamsE:
	.zero		1520


//--------------------- .nv.constant0._ZN7cutlass13device_kernelIN5flash19enable_sm80_to_sm89INS1_16FlashAttnBwdSm80INS1_25CollectiveMainloopBwdSm80ILi2ELi1EN4cute5tupleIJNS5_1CILi64EEENS7_ILi128EEENS7_ILi96EEEEEENS_10bfloat16_tEfNS_4arch4Sm80ELb0ELb0ELb0ELb1ELb1ELb0ELb0ELb0ELi2ELi2ELi4ELi2ELb1EEENS1_21CollectiveEpilogueBwdISB_SC_SE_Li256ELb1ELb0ELi2EEENS1_19SingleTileSchedulerILb1ELb0ELb0ELi128EEEEEEEEEvNT_6ParamsE --------------------------
	.section	.nv.constant0._ZN7cutlass13device_kernelIN5flash19enable_sm80_to_sm89INS1_16FlashAttnBwdSm80INS1_25CollectiveMainloopBwdSm80ILi2ELi1EN4cute5tupleIJNS5_1CILi64EEENS7_ILi128EEENS7_ILi96EEEEEENS_10bfloat16_tEfNS_4arch4Sm80ELb0ELb0ELb0ELb1ELb1ELb0ELb0ELb0ELi2ELi2ELi4ELi2ELb1EEENS1_21CollectiveEpilogueBwdISB_SC_SE_Li256ELb1ELb0ELi2EEENS1_19SingleTileSchedulerILb1ELb0ELb0ELi128EEEEEEEEEvNT_6ParamsE,"a",@progbits
	.sectionflags	@""
	.align	4
.nv.constant0._ZN7cutlass13device_kernelIN5flash19enable_sm80_to_sm89INS1_16FlashAttnBwdSm80INS1_25CollectiveMainloopBwdSm80ILi2ELi1EN4cute5tupleIJNS5_1CILi64EEENS7_ILi128EEENS7_ILi96EEEEEENS_10bfloat16_tEfNS_4arch4Sm80ELb0ELb0ELb0ELb1ELb1ELb0ELb0ELb0ELi2ELi2ELi4ELi2ELb1EEENS1_21CollectiveEpilogueBwdISB_SC_SE_Li256ELb1ELb0ELi2EEENS1_19SingleTileSchedulerILb1ELb0ELb0ELi128EEEEEEEEEvNT_6ParamsE:
	.zero		1520


//--------------------- .nv.constant0._ZN7cutlass13device_kernelIN5flash19enable_sm80_to_sm89INS1_16FlashAttnBwdSm80INS1_25CollectiveMainloopBwdSm80ILi2ELi1EN4cute5tupleIJNS5_1CILi64EEENS7_ILi128EEENS7_ILi96EEEEEENS_10bfloat16_tEfNS_4arch4Sm80ELb0ELb0ELb0ELb1ELb0ELb0ELb0ELb0ELi2ELi2ELi4ELi2ELb1EEENS1_24CollectiveEpilogueBwdGQAISB_fSE_Li256ELb1ELb0EEENS1_19SingleTileSchedulerILb1ELb0ELb0ELi128EEEEEEEEEvNT_6ParamsE --------------------------
	.section	.nv.constant0._ZN7cutlass13device_kernelIN5flash19enable_sm80_to_sm89INS1_16FlashAttnBwdSm80INS1_25CollectiveMainloopBwdSm80ILi2ELi1EN4cute5tupleIJNS5_1CILi64EEENS7_ILi128EEENS7_ILi96EEEEEENS_10bfloat16_tEfNS_4arch4Sm80ELb0ELb0ELb0ELb1ELb0ELb0ELb0ELb0ELi2ELi2ELi4ELi2ELb1EEENS1_24CollectiveEpilogueBwdGQAISB_fSE_Li256ELb1ELb0EEENS1_19SingleTileSchedulerILb1ELb0ELb0ELi128EEEEEEEEEvNT_6ParamsE,"a",@progbits
	.sectionflags	@""
	.align	4
.nv.constant0._ZN7cutlass13device_kernelIN5flash19enable_sm80_to_sm89INS1_16FlashAttnBwdSm80INS1_25CollectiveMainloopBwdSm80ILi2ELi1EN4cute5tupleIJNS5_1CILi64EEENS7_ILi128EEENS7_ILi96EEEEEENS_10bfloat16_tEfNS_4arch4Sm80ELb0ELb0ELb0ELb1ELb0ELb0ELb0ELb0ELi2ELi2ELi4ELi2ELb1EEENS1_24CollectiveEpilogueBwdGQAISB_fSE_Li256ELb1ELb0EEENS1_19SingleTileSchedulerILb1ELb0ELb0ELi128EEEEEEEEEvNT_6ParamsE:
	.zero		1528


//--------------------- .nv.constant0._ZN7cutlass13device_kernelIN5flash19enable_sm80_to_sm89INS1_16FlashAttnBwdSm80INS1_25CollectiveMainloopBwdSm80ILi2ELi1EN4cute5tupleIJNS5_1CILi64EEENS7_ILi128EEENS7_ILi96EEEEEENS_10bfloat16_tEfNS_4arch4Sm80ELb0ELb0ELb0ELb1ELb1ELb0ELb0ELb0ELi2ELi2ELi4ELi2ELb1EEENS1_24CollectiveEpilogueBwdGQAISB_fSE_Li256ELb1ELb1EEENS1_19SingleTileSchedulerILb1ELb0ELb0ELi128EEEEEEEEEvNT_6ParamsE --------------------------
	.section	.nv.constant0._ZN7cutlass13device_kernelIN5flash19enable_sm80_to_sm89INS1_16FlashAttnBwdSm80INS1_25CollectiveMainloopBwdSm80ILi2ELi1EN4cute5tupleIJNS5_1CILi64EEENS7_ILi128EEENS7_ILi96EEEEEENS_10bfloat16_tEfNS_4arch4Sm80ELb0ELb0ELb0ELb1ELb1ELb0ELb0ELb0ELi2ELi2ELi4ELi2ELb1EEENS1_24CollectiveEpilogueBwdGQAISB_fSE_Li256ELb1ELb1EEENS1_19SingleTileSchedulerILb1ELb0ELb0ELi128EEEEEEEEEvNT_6ParamsE,"a",@progbits
	.sectionflags	@""
	.align	4
.nv.constant0._ZN7cutlass13device_kernelIN5flash19enable_sm80_to_sm89INS1_16FlashAttnBwdSm80INS1_25CollectiveMainloopBwdSm80ILi2ELi1EN4cute5tupleIJNS5_1CILi64EEENS7_ILi128EEENS7_ILi96EEEEEENS_10bfloat16_tEfNS_4arch4Sm80ELb0ELb0ELb0ELb1ELb1ELb0ELb0ELb0ELi2ELi2ELi4ELi2ELb1EEENS1_24CollectiveEpilogueBwdGQAISB_fSE_Li256ELb1ELb1EEENS1_19SingleTileSchedulerILb1ELb0ELb0ELi128EEEEEEEEEvNT_6ParamsE:
	.zero		1528


//--------------------- .nv.constant0._ZN7cutlass13device_kernelIN5flash19enable_sm80_to_sm89INS1_16FlashAttnBwdSm80INS1_25CollectiveMainloopBwdSm80ILi2ELi1EN4cute5tupleIJNS5_1CILi64EEENS7_ILi128EEENS7_ILi96EEEEEENS_10bfloat16_tEfNS_4arch4Sm80ELb0ELb1ELb0ELb0ELb0ELb0ELb0ELb0ELi2ELi2ELi4ELi2ELb1EEENS1_21CollectiveEpilogueBwdISB_SC_SE_Li256ELb0ELb0ELi2EEENS1_19SingleTileSchedulerILb0ELb0ELb0ELi128EEEEEEEEEvNT_6ParamsE --------------------------
	.section	.nv.constant0._ZN7cutlass13device_kernelIN5flash19enable_sm80_to_sm89INS1_16FlashAttnBwdSm80INS1_25CollectiveMainloopBwdSm80ILi2ELi1EN4cute5tupleIJNS5_1CILi64EEENS7_ILi128EEENS7_ILi96EEEEEENS_10bfloat16_tEfNS_4arch4Sm80ELb0ELb1ELb0ELb0ELb0ELb0ELb0ELb0ELi2ELi2ELi4ELi2ELb1EEENS1_21CollectiveEpilogueBwdISB_SC_SE_Li256ELb0ELb0ELi2EEENS1_19SingleTileSchedulerILb0ELb0ELb0ELi128EEEEEEEEEvNT_6ParamsE,"a",@progbits
	.sectionflags	@""
	.align	4
.nv.constant0._ZN7cutlass13device_kernelIN5flash19enable_sm80_to_sm89INS1_16FlashAttnBwdSm80INS1_25CollectiveMainloopBwdSm80ILi2ELi1EN4cute5tupleIJNS5_1CILi64EEENS7_ILi128EEENS7_ILi96EEEEEENS_10bfloat16_tEfNS_4arch4Sm80ELb0ELb1ELb0ELb0ELb0ELb0ELb0ELb0ELi2ELi2ELi4ELi2ELb1EEENS1_21CollectiveEpilogueBwdISB_SC_SE_Li256ELb0ELb0ELi2EEENS1_19SingleTileSchedulerILb0ELb0ELb0ELi128EEEEEEEEEvNT_6ParamsE:
	.zero		1520


//--------------------- .nv.constant0._ZN7cutlass13device_kernelIN5flash19enable_sm80_to_sm89INS1_16FlashAttnBwdSm80INS1_25CollectiveMainloopBwdSm80ILi2ELi1EN4cute5tupleIJNS5_1CILi64EEENS7_ILi128EEENS7_ILi96EEEEEENS_10bfloat16_tEfNS_4arch4Sm80ELb0ELb1ELb0ELb0ELb1ELb0ELb0ELb0ELi2ELi2ELi4ELi2ELb1EEENS1_21CollectiveEpilogueBwdISB_SC_SE_Li256ELb0ELb0ELi2EEENS1_19SingleTileSchedulerILb0ELb0ELb0ELi128EEEEEEEEEvNT_6ParamsE --------------------------
	.section	.nv.constant0._ZN7cutlass13device_kernelIN5flash19enable_sm80_to_sm89INS1_16FlashAttnBwdSm80INS1_25CollectiveMainloopBwdSm80ILi2ELi1EN4cute5tupleIJNS5_1CILi64EEENS7_ILi128EEENS7_ILi96EEEEEENS_10bfloat16_tEfNS_4arch4Sm80ELb0ELb1ELb0ELb0ELb1ELb0ELb0ELb0ELi2ELi2ELi4ELi2ELb1EEENS1_21CollectiveEpilogueBwdISB_SC_SE_Li256ELb0ELb0ELi2EEENS1_19SingleTileSchedulerILb0ELb0ELb0ELi128EEEEEEEEEvNT_6ParamsE,"a",@progbits
	.sectionflags	@""
	.align	4
.nv.constant0._ZN7cutlass13device_kernelIN5flash19enable_sm80_to_sm89INS1_16FlashAttnBwdSm80INS1_25CollectiveMainloopBwdSm80ILi2ELi1EN4cute5tupleIJNS5_1CILi64EEENS7_ILi128EEENS7_ILi96EEEEEENS_10bfloat16_tEfNS_4arch4Sm80ELb0ELb1ELb0ELb0ELb1ELb0ELb0ELb0ELi2ELi2ELi4ELi2ELb1EEENS1_21CollectiveEpilogueBwdISB_SC_SE_Li256ELb0ELb0ELi2EEENS1_19SingleTileSchedulerILb0ELb0ELb0ELi128EEEEEEEEEvNT_6ParamsE:
	.zero		1520


//--------------------- .nv.constant0._ZN7cutlass13device_kernelIN5flash19enable_sm80_to_sm89INS1_16FlashAttnBwdSm80INS1_25CollectiveMainloopBwdSm80ILi2ELi1EN4cute5tupleIJNS5_1CILi64EEENS7_ILi128EEENS7_ILi96EEEEEENS_10bfloat16_tEfNS_4arch4Sm80ELb0ELb1ELb0ELb0ELb0ELb0ELb0ELb0ELi2ELi2ELi4ELi2ELb1EEENS1_24CollectiveEpilogueBwdGQAISB_fSE_Li256ELb0ELb0EEENS1_19SingleTileSchedulerILb0ELb0ELb0ELi128EEEEEEEEEvNT_6ParamsE --------------------------
	.section	.nv.constant0._ZN7cutlass13device_kernelIN5flash19enable_sm80_to_sm89INS1_16FlashAttnBwdSm80INS1_25CollectiveMainloopBwdSm80ILi2ELi1EN4cute5tupleIJNS5_1CILi64EEENS7_ILi128EEENS7_ILi96EEEEEENS_10bfloat16_tEfNS_4arch4Sm80ELb0ELb1ELb0ELb0ELb0ELb0ELb0ELb0ELi2ELi2ELi4ELi2ELb1EEENS1_24CollectiveEpilogueBwdGQAISB_fSE_Li256ELb0ELb0EEENS1_19SingleTileSchedulerILb0ELb0ELb0ELi128EEEEEEEEEvNT_6ParamsE,"a",@progbits
	.sectionflags	@""
	.align	4
.nv.constant0._ZN7cutlass13device_kernelIN5flash19enable_sm80_to_sm89INS1_16FlashAttnBwdSm80INS1_25CollectiveMainloopBwdSm80ILi2ELi1EN4cute5tupleIJNS5_1CILi64EEENS7_ILi128EEENS7_ILi96EEEEEENS_10bfloat16_tEfNS_4arch4Sm80ELb0ELb1ELb0ELb0ELb0ELb0ELb0ELb0ELi2ELi2ELi4ELi2ELb1EEENS1_24CollectiveEpilogueBwdGQAISB_fSE_Li256ELb0ELb0EEENS1_19SingleTileSchedulerILb0ELb0ELb0ELi128EEEEEEEEEvNT_6ParamsE:
	.zero		1528


//--------------------- .nv.constant0._ZN7cutlass13device_kernelIN5flash19enable_sm80_to_sm89INS1_16FlashAttnBwdSm80INS1_25CollectiveMainloopBwdSm80ILi2ELi1EN4cute5tupleIJNS5_1CILi64EEENS7_ILi128EEENS7_ILi96EEEEEENS_10bfloat16_tEfNS_4arch4Sm80ELb0ELb1ELb0ELb0ELb1ELb0ELb0ELb0ELi2ELi2ELi4ELi2ELb1EEENS1_24CollectiveEpilogueBwdGQAISB_fSE_Li256ELb0ELb1EEENS1_19SingleTileSchedulerILb0ELb0ELb0ELi128EEEEEEEEEvNT_6ParamsE --------------------------
	.section	.nv.constant0._ZN7cutlass13device_kernelIN5flash19enable_sm80_to_sm89INS1_16FlashAttnBwdSm80INS1_25CollectiveMainloopBwdSm80ILi2ELi1EN4cute5tupleIJNS5_1CILi64EEENS7_ILi128EEENS7_ILi96EEEEEENS_10bfloat16_tEfNS_4arch4Sm80ELb0ELb1ELb0ELb0ELb1ELb0ELb0ELb0ELi2ELi2ELi4ELi2ELb1EEENS1_24CollectiveEpilogueBwdGQAISB_fSE_Li256ELb0ELb1EEENS1_19SingleTileSchedulerILb0ELb0ELb0ELi128EEEEEEEEEvNT_6ParamsE,"a",@progbits
	.sectionflags	@""
	.align	4
.nv.constant0._ZN7cutlass13device_kernelIN5flash19enable_sm80_to_sm89INS1_16FlashAttnBwdSm80INS1_25CollectiveMainloopBwdSm80ILi2ELi1EN4cute5tupleIJNS5_1CILi64EEENS7_ILi128EEENS7_ILi96EEEEEENS_10bfloat16_tEfNS_4arch4Sm80ELb0ELb1ELb0ELb0ELb1ELb0ELb0ELb0ELi2ELi2ELi4ELi2ELb1EEENS1_24CollectiveEpilogueBwdGQAISB_fSE_Li256ELb0ELb1EEENS1_19SingleTileSchedulerILb0ELb0ELb0ELi128EEEEEEEEEvNT_6ParamsE:
	.zero		1528


//--------------------- .nv.constant0._ZN7cutlass13device_kernelIN5flash19enable_sm80_to_sm89INS1_16FlashAttnBwdSm80INS1_25CollectiveMainloopBwdSm80ILi2ELi1EN4cute5tupleIJNS5_1CILi64EEENS7_ILi128EEENS7_ILi96EEEEEENS_10bfloat16_tEfNS_4arch4Sm80ELb0ELb1ELb0ELb1ELb0ELb0ELb0ELb0ELi2ELi2ELi4ELi2ELb1EEENS1_21CollectiveEpilogueBwdISB_SC_SE_Li256ELb1ELb0ELi2EEENS1_19SingleTileSchedulerILb1ELb0ELb0ELi128EEEEEEEEEvNT_6ParamsE --------------------------
	.section	.nv.constant0._ZN7cutlass13device_kernelIN5flash19enable_sm80_to_sm89INS1_16FlashAttnBwdSm80INS1_25CollectiveMainloopBwdSm80ILi2ELi1EN4cute5tupleIJNS5_1CILi64EEENS7_ILi128EEENS7_ILi96EEEEEENS_10bfloat16_tEfNS_4arch4Sm80ELb0ELb1ELb0ELb1ELb0ELb0ELb0ELb0ELi2ELi2ELi4ELi2ELb1EEENS1_21CollectiveEpilogueBwdISB_SC_SE_Li256ELb1ELb0ELi2EEENS1_19SingleTileSchedulerILb1ELb0ELb0ELi128EEEEEEEEEvNT_6ParamsE,"a",@progbits
	.sectionflags	@""
	.align	4
.nv.constant0._ZN7cutlass13device_kernelIN5flash19enable_sm80_to_sm89INS1_16FlashAttnBwdSm80INS1_25CollectiveMainloopBwdSm80ILi2ELi1EN4cute5tupleIJNS5_1CILi64EEENS7_ILi128EEENS7_ILi96EEEEEENS_10bfloat16_tEfNS_4arch4Sm80ELb0ELb1ELb0ELb1ELb0ELb0ELb0ELb0ELi2ELi2ELi4ELi2ELb1EEENS1_21CollectiveEpilogueBwdISB_SC_SE_Li256ELb1ELb0ELi2EEENS1_19SingleTileSchedulerILb1ELb0ELb0ELi128EEEEEEEEEvNT_6ParamsE:
	.zero		1520


//--------------------- .nv.constant0._ZN7cutlass13device_kernelIN5flash19enable_sm80_to_sm89INS1_16FlashAttnBwdSm80INS1_25CollectiveMainloopBwdSm80ILi2ELi1EN4cute5tupleIJNS5_1CILi64EEENS7_ILi128EEENS7_ILi96EEEEEENS_10bfloat16_tEfNS_4arch4Sm80ELb0ELb1ELb0ELb1ELb1ELb0ELb0ELb0ELi2ELi2ELi4ELi2ELb1EEENS1_21CollectiveEpilogueBwdISB_SC_SE_Li256ELb1ELb0ELi2EEENS1_19SingleTileSchedulerILb1ELb0ELb0ELi128EEEEEEEEEvNT_6ParamsE --------------------------
	.section	.nv.constant0._ZN7cutlass13device_kernelIN5flash19enable_sm80_to_sm89INS1_16FlashAttnBwdSm80INS1_25CollectiveMainloopBwdSm80ILi2ELi1EN4cute5tupleIJNS5_1CILi64EEENS7_ILi128EEENS7_ILi96EEEEEENS_10bfloat16_tEfNS_4arch4Sm80ELb0ELb1ELb0ELb1ELb1ELb0ELb0ELb0ELi2ELi2ELi4ELi2ELb1EEENS1_21CollectiveEpilogueBwdISB_SC_SE_Li256ELb1ELb0ELi2EEENS1_19SingleTileSchedulerILb1ELb0ELb0ELi128EEEEEEEEEvNT_6ParamsE,"a",@progbits
	.sectionflags	@""
	.align	4
.nv.constant0._ZN7cutlass13device_kernelIN5flash19enable_sm80_to_sm89INS1_16FlashAttnBwdSm80INS1_25CollectiveMainloopBwdSm80ILi2ELi1EN4cute5tupleIJNS5_1CILi64EEENS7_ILi128EEENS7_ILi96EEEEEENS_10bfloat16_tEfNS_4arch4Sm80ELb0ELb1ELb0ELb1ELb1ELb0ELb0ELb0ELi2ELi2ELi4ELi2ELb1EEENS1_21CollectiveEpilogueBwdISB_SC_SE_Li256ELb1ELb0ELi2EEENS1_19SingleTileSchedulerILb1ELb0ELb0ELi128EEEEEEEEEvNT_6ParamsE:
	.zero		1520


//--------------------- .nv.constant0._ZN7cutlass13device_kernelIN5flash19enable_sm80_to_sm89INS1_16FlashAttnBwdSm80INS1_25CollectiveMainloopBwdSm80ILi2ELi1EN4cute5tupleIJNS5_1CILi64EEENS7_ILi128EEENS7_ILi96EEEEEENS_10bfloat16_tEfNS_4arch4Sm80ELb0ELb1ELb0ELb1ELb0ELb0ELb0ELb0ELi2ELi2ELi4ELi2ELb1EEENS1_24CollectiveEpilogueBwdGQAISB_fSE_Li256ELb1ELb0EEENS1_19SingleTileSchedulerILb1ELb0ELb0ELi128EEEEEEEEEvNT_6ParamsE --------------------------
	.section	.nv.constant0._ZN7cutlass13device_kernelIN5flash19enable_sm80_to_sm89INS1_16FlashAttnBwdSm80INS1_25CollectiveMainloopBwdSm80ILi2ELi1EN4cute5tupleIJNS5_1CILi64EEENS7_ILi128EEENS7_ILi96EEEEEENS_10bfloat16_tEfNS_4arch4Sm80ELb0ELb1ELb0ELb1ELb0ELb0ELb0ELb0ELi2ELi2ELi4ELi2ELb1EEENS1_24CollectiveEpilogueBwdGQAISB_fSE_Li256ELb1ELb0EEENS1_19SingleTileSchedulerILb1ELb0ELb0ELi128EEEEEEEEEvNT_6ParamsE,"a",@progbits
	.sectionflags	@""
	.align	4
.nv.constant0._ZN7cutlass13device_kernelIN5flash19enable_sm80_to_sm89INS1_16FlashAttnBwdSm80INS1_25CollectiveMainloopBwdSm80ILi2ELi1EN4cute5tupleIJNS5_1CILi64EEENS7_ILi128EEENS7_ILi96EEEEEENS_10bfloat16_tEfNS_4arch4Sm80ELb0ELb1ELb0ELb1ELb0ELb0ELb0ELb0ELi2ELi2ELi4ELi2ELb1EEENS1_24CollectiveEpilogueBwdGQAISB_fSE_Li256ELb1ELb0EEENS1_19SingleTileSchedulerILb1ELb0ELb0ELi128EEEEEEEEEvNT_6ParamsE:
	.zero		1528


//--------------------- .nv.constant0._ZN7cutlass13device_kernelIN5flash19enable_sm80_to_sm89INS1_16FlashAttnBwdSm80INS1_25CollectiveMainloopBwdSm80ILi2ELi1EN4cute5tupleIJNS5_1CILi64EEENS7_ILi128EEENS7_ILi96EEEEEENS_10bfloat16_tEfNS_4arch4Sm80ELb0ELb1ELb0ELb1ELb1ELb0ELb0ELb0ELi2ELi2ELi4ELi2ELb1EEENS1_24CollectiveEpilogueBwdGQAISB_fSE_Li256ELb1ELb1EEENS1_19SingleTileSchedulerILb1ELb0ELb0ELi128EEEEEEEEEvNT_6ParamsE --------------------------
	.section	.nv.constant0._ZN7cutlass13device_kernelIN5flash19enable_sm80_to_sm89INS1_16FlashAttnBwdSm80INS1_25CollectiveMainloopBwdSm80ILi2ELi1EN4cute5tupleIJNS5_1CILi64EEENS7_ILi128EEENS7_ILi96EEEEEENS_10bfloat16_tEfNS_4arch4Sm80ELb0ELb1ELb0ELb1ELb1ELb0ELb0ELb0ELi2ELi2ELi4ELi2ELb1EEENS1_24CollectiveEpilogueBwdGQAISB_fSE_Li256ELb1ELb1EEENS1_19SingleTileSchedulerILb1ELb0ELb0ELi128EEEEEEEEEvNT_6ParamsE,"a",@progbits
	.sectionflags	@""
	.align	4
.nv.constant0._ZN7cutlass13device_kernelIN5flash19enable_sm80_to_sm89INS1_16FlashAttnBwdSm80INS1_25CollectiveMainloopBwdSm80ILi2ELi1EN4cute5tupleIJNS5_1CILi64EEENS7_ILi128EEENS7_ILi96EEEEEENS_10bfloat16_tEfNS_4arch4Sm80ELb0ELb1ELb0ELb1ELb1ELb0ELb0ELb0ELi2ELi2ELi4ELi2ELb1EEENS1_24CollectiveEpilogueBwdGQAISB_fSE_Li256ELb1ELb1EEENS1_19SingleTileSchedulerILb1ELb0ELb0ELi128EEEEEEEEEvNT_6ParamsE:
	.zero		1528


//--------------------- .nv.constant0._ZN7cutlass13device_kernelIN5flash19enable_sm80_to_sm89INS1_16FlashAttnBwdSm80INS1_25CollectiveMainloopBwdSm80ILi2ELi1EN4cute5tupleIJNS5_1CILi64EEENS7_ILi128EEENS7_ILi96EEEEEENS_10bfloat16_tEfNS_4arch4Sm80ELb1ELb0ELb0ELb0ELb0ELb0ELb0ELb0ELi2ELi2ELi4ELi2ELb1EEENS1_21CollectiveEpilogueBwdISB_SC_SE_Li256ELb0ELb0ELi2EEENS1_25SingleTileBwdLPTSchedulerILb0ELi128ELb0EEEEEEEEEvNT_6ParamsE --------------------------
	.section	.nv.constant0._ZN7cutlass13device_kernelIN5flash19enable_sm80_to_sm89INS1_16FlashAttnBwdSm80INS1_25CollectiveMainloopBwdSm80ILi2ELi1EN4cute5tupleIJNS5_1CILi64EEENS7_ILi128EEENS7_ILi96EEEEEENS_10bfloat16_tEfNS_4arch4Sm80ELb1ELb0ELb0ELb0ELb0ELb0ELb0ELb0ELi2ELi2ELi4ELi2ELb1EEENS1_21CollectiveEpilogueBwdISB_SC_SE_Li256ELb0ELb0ELi2EEENS1_25SingleTileBwdLPTSchedulerILb0ELi128ELb0EEEEEEEEEvNT_6ParamsE,"a",@progbits
	.sectionflags	@""
	.align	4
.nv.constant0._ZN7cutlass13device_kernelIN5flash19enable_sm80_to_sm89INS1_16FlashAttnBwdSm80INS1_25CollectiveMainloopBwdSm80ILi2ELi1EN4cute5tupleIJNS5_1CILi64EEENS7_ILi128EEENS7_ILi96EEEEEENS_10bfloat16_tEfNS_4arch4Sm80ELb1ELb0ELb0ELb0ELb0ELb0ELb0ELb0ELi2ELi2ELi4ELi2ELb1EEENS1_21CollectiveEpilogueBwdISB_SC_SE_Li256ELb0ELb0ELi2EEENS1_25SingleTileBwdLPTSchedulerILb0ELi128ELb0EEEEEEEEEvNT_6ParamsE:
	.zero		1544


//--------------------- .nv.constant0._ZN7cutlass13device_kernelIN5flash19enable_sm80_to_sm89INS1_16FlashAttnBwdSm80INS1_25CollectiveMainloopBwdSm80ILi2ELi1EN4cute5tupleIJNS5_1CILi64EEENS7_ILi128EEENS7_ILi96EEEEEENS_10bfloat16_tEfNS_4arch4Sm80ELb1ELb0ELb0ELb0ELb1ELb0ELb0ELb0ELi2ELi2ELi4ELi2ELb1EEENS1_21CollectiveEpilogueBwdISB_SC_SE_Li256ELb0ELb0ELi2EEENS1_25SingleTileBwdLPTSchedulerILb0ELi128ELb1EEEEEEEEEvNT_6ParamsE --------------------------
	.section	.nv.constant0._ZN7cutlass13device_kernelIN5flash19enable_sm80_to_sm89INS1_16FlashAttnBwdSm80INS1_25CollectiveMainloopBwdSm80ILi2ELi1EN4cute5tupleIJNS5_1CILi64EEENS7_ILi128EEENS7_ILi96EEEEEENS_10bfloat16_tEfNS_4arch4Sm80ELb1ELb0ELb0ELb0ELb1ELb0ELb0ELb0ELi2ELi2ELi4ELi2ELb1EEENS1_21CollectiveEpilogueBwdISB_SC_SE_Li256ELb0ELb0ELi2EEENS1_25SingleTileBwdLPTSchedulerILb0ELi128ELb1EEEEEEEEEvNT_6ParamsE,"a",@progbits
	.sectionflags	@""
	.align	4
.nv.constant0._ZN7cutlass13device_kernelIN5flash19enable_sm80_to_sm89INS1_16FlashAttnBwdSm80INS1_25CollectiveMainloopBwdSm80ILi2ELi1EN4cute5tupleIJNS5_1CILi64EEENS7_ILi128EEENS7_ILi96EEEEEENS_10bfloat16_tEfNS_4arch4Sm80ELb1ELb0ELb0ELb0ELb1ELb0ELb0ELb0ELi2ELi2ELi4ELi2ELb1EEENS1_21CollectiveEpilogueBwdISB_SC_SE_Li256ELb0ELb0ELi2EEENS1_25SingleTileBwdLPTSchedulerILb0ELi128ELb1EEEEEEEEEvNT_6ParamsE:
	.zero		1544


//--------------------- .nv.constant0._ZN7cutlass13device_kernelIN5flash19enable_sm80_to_sm89INS1_16FlashAttnBwdSm80INS1_25CollectiveMainloopBwdSm80ILi2ELi1EN4cute5tupleIJNS5_1CILi64EEENS7_ILi128EEENS7_ILi96EEEEEENS_10bfloat16_tEfNS_4arch4Sm80ELb1ELb0ELb0ELb0ELb0ELb0ELb0ELb0ELi2ELi2ELi4ELi2ELb1EEENS1_24CollectiveEpilogueBwdGQAISB_fSE_Li256ELb0ELb0EEENS1_25SingleTileBwdLPTSchedulerILb0ELi128ELb0EEEEEEEEEvNT_6ParamsE --------------------------
	.section	.nv.constant0._ZN7cutlass13device_kernelIN5flash19enable_sm80_to_sm89INS1_16FlashAttnBwdSm80INS1_25CollectiveMainloopBwdSm80ILi2ELi1EN4cute5tupleIJNS5_1CILi64EEENS7_ILi128EEENS7_ILi96EEEEEENS_10bfloat16_tEfNS_4arch4Sm80ELb1ELb0ELb0ELb0ELb0ELb0ELb0ELb0ELi2ELi2ELi4ELi2ELb1EEENS1_24CollectiveEpilogueBwdGQAISB_fSE_Li256ELb0ELb0EEENS1_25SingleTileBwdLPTSchedulerILb0ELi128ELb0EEEEEEEEEvNT_6ParamsE,"a",@progbits
	.sectionflags	@""
	.align	4
.nv.constant0._ZN7cutlass13device_kernelIN5flash19enable_sm80_to_sm89INS1_16FlashAttnBwdSm80INS1_25CollectiveMainloopBwdSm80ILi2ELi1EN4cute5tupleIJNS5_1CILi64EEENS7_ILi128EEENS7_ILi96EEEEEENS_10bfloat16_tEfNS_4arch4Sm80ELb1ELb0ELb0ELb0ELb0ELb0ELb0ELb0ELi2ELi2ELi4ELi2ELb1EEENS1_24CollectiveEpilogueBwdGQAISB_fSE_Li256ELb0ELb0EEENS1_25SingleTileBwdLPTSchedulerILb0ELi128ELb0EEEEEEEEEvNT_6ParamsE:
	.zero		1552


//--------------------- .nv.constant0._ZN7cutlass13device_kernelIN5flash19enable_sm80_to_sm89INS1_16FlashAttnBwdSm80INS1_25CollectiveMainloopBwdSm80ILi2ELi1EN4cute5tupleIJNS5_1CILi64EEENS7_ILi128EEENS7_ILi96EEEEEENS_10bfloat16_tEfNS_4arch4Sm80ELb1ELb0ELb0ELb0ELb1ELb0ELb0ELb0ELi2ELi2ELi4ELi2ELb1EEENS1_24CollectiveEpilogueBwdGQAISB_fSE_Li256ELb0ELb1EEENS1_25SingleTileBwdLPTSchedulerILb0ELi128ELb1EEEEEEEEEvNT_6ParamsE --------------------------
	.section	.nv.constant0._ZN7cutlass13device_kernelIN5flash19enable_sm80_to_sm89INS1_16FlashAttnBwdSm80INS1_25CollectiveMainloopBwdSm80ILi2ELi1EN4cute5tupleIJNS5_1CILi64EEENS7_ILi128EEENS7_ILi96EEEEEENS_10bfloat16_tEfNS_4arch4Sm80ELb1ELb0ELb0ELb0ELb1ELb0ELb0ELb0ELi2ELi2ELi4ELi2ELb1EEENS1_24CollectiveEpilogueBwdGQAISB_fSE_Li256ELb0ELb1EEENS1_25SingleTileBwdLPTSchedulerILb0ELi128ELb1EEEEEEEEEvNT_6ParamsE,"a",@progbits
	.sectionflags	@""
	.align	4
.nv.constant0._ZN7cutlass13device_kernelIN5flash19enable_sm80_to_sm89INS1_16FlashAttnBwdSm80INS1_25CollectiveMainloopBwdSm80ILi2ELi1EN4cute5tupleIJNS5_1CILi64EEENS7_ILi128EEENS7_ILi96EEEEEENS_10bfloat16_tEfNS_4arch4Sm80ELb1ELb0ELb0ELb0ELb1ELb0ELb0ELb0ELi2ELi2ELi4ELi2ELb1EEENS1_24CollectiveEpilogueBwdGQAISB_fSE_Li256ELb0ELb1EEENS1_25SingleTileBwdLPTSchedulerILb0ELi128ELb1EEEEEEEEEvNT_6ParamsE:
	.zero		1552


//--------------------- .nv.constant0._ZN7cutlass13device_kernelIN5flash19enable_sm80_to_sm89INS1_16FlashAttnBwdSm80INS1_25CollectiveMainloopBwdSm80ILi2ELi1EN4cute5tupleIJNS5_1CILi64EEENS7_ILi128EEENS7_ILi96EEEEEENS_10bfloat16_tEfNS_4arch4Sm80ELb1ELb0ELb0ELb1ELb0ELb0ELb0ELb0ELi2ELi2ELi4ELi2ELb1EEENS1_21CollectiveEpilogueBwdISB_SC_SE_Li256ELb1ELb0ELi2EEENS1_25SingleTileBwdLPTSchedulerILb1ELi128ELb0EEEEEEEEEvNT_6ParamsE --------------------------
	.section	.nv.constant0._ZN7cutlass13device_kernelIN5flash19enable_sm80_to_sm89INS1_16FlashAttnBwdSm80INS1_25CollectiveMainloopBwdSm80ILi2ELi1EN4cute5tupleIJNS5_1CILi64EEENS7_ILi128EEENS7_ILi96EEEEEENS_10bfloat16_tEfNS_4arch4Sm80ELb1ELb0ELb0ELb1ELb0ELb0ELb0ELb0ELi2ELi2ELi4ELi2ELb1EEENS1_21CollectiveEpilogueBwdISB_SC_SE_Li256ELb1ELb0ELi2EEENS1_25SingleTileBwdLPTSchedulerILb1ELi128ELb0EEEEEEEEEvNT_6ParamsE,"a",@progbits
	.sectionflags	@""
	.align	4
.nv.constant0._ZN7cutlass13device_kernelIN5flash19enable_sm80_to_sm89INS1_16FlashAttnBwdSm80INS1_25CollectiveMainloopBwdSm80ILi2ELi1EN4cute5tupleIJNS5_1CILi64EEENS7_ILi128EEENS7_ILi96EEEEEENS_10bfloat16_tEfNS_4arch4Sm80ELb1ELb0ELb0ELb1ELb0ELb0ELb0ELb0ELi2ELi2ELi4ELi2ELb1EEENS1_21CollectiveEpilogueBwdISB_SC_SE_Li256ELb1ELb0ELi2EEENS1_25SingleTileBwdLPTSchedulerILb1ELi128ELb0EEEEEEEEEvNT_6ParamsE:
	.zero		1544


//--------------------- .nv.constant0._ZN7cutlass13device_kernelIN5flash19enable_sm80_to_sm89INS1_16FlashAttnBwdSm80INS1_25CollectiveMainloopBwdSm80ILi2ELi1EN4cute5tupleIJNS5_1CILi64EEENS7_ILi128EEENS7_ILi96EEEEEENS_10bfloat16_tEfNS_4arch4Sm80ELb1ELb0ELb0ELb1ELb1ELb0ELb0ELb0ELi2ELi2ELi4ELi2ELb1EEENS1_21CollectiveEpilogueBwdISB_SC_SE_Li256ELb1ELb0ELi2EEENS1_25SingleTileBwdLPTSchedulerILb1ELi128ELb1EEEEEEEEEvNT_6ParamsE --------------------------
	.section	.nv.constant0._ZN7cutlass13device_kernelIN5flash19enable_sm80_to_sm89INS1_16FlashAttnBwdSm80INS1_25CollectiveMainloopBwdSm80ILi2ELi1EN4cute5tupleIJNS5_1CILi64EEENS7_ILi128EEENS7_ILi96EEEEEENS_10bfloat16_tEfNS_4arch4Sm80ELb1ELb0ELb0ELb1ELb1ELb0ELb0ELb0ELi2ELi2ELi4ELi2ELb1EEENS1_21CollectiveEpilogueBwdISB_SC_SE_Li256ELb1ELb0ELi2EEENS1_25SingleTileBwdLPTSchedulerILb1ELi128ELb1EEEEEEEEEvNT_6ParamsE,"a",@progbits
	.sectionflags	@""
	.align	4
.nv.constant0._ZN7cutlass13device_kernelIN5flash19enable_sm80_to_sm89INS1_16FlashAttnBwdSm80INS1_25CollectiveMainloopBwdSm80ILi2ELi1EN4cute5tupleIJNS5_1CILi64EEENS7_ILi128EEENS7_ILi96EEEEEENS_10bfloat16_tEfNS_4arch4Sm80ELb1ELb0ELb0ELb1ELb1ELb0ELb0ELb0ELi2ELi2ELi4ELi2ELb1EEENS1_21CollectiveEpilogueBwdISB_SC_SE_Li256ELb1ELb0ELi2EEENS1_25SingleTileBwdLPTSchedulerILb1ELi128ELb1EEEEEEEEEvNT_6ParamsE:
	.zero		1544


//--------------------- .nv.constant0._ZN7cutlass13device_kernelIN5flash19enable_sm80_to_sm89INS1_16FlashAttnBwdSm80INS1_25CollectiveMainloopBwdSm80ILi2ELi1EN4cute5tupleIJNS5_1CILi64EEENS7_ILi128EEENS7_ILi96EEEEEENS_10bfloat16_tEfNS_4arch4Sm80ELb1ELb0ELb0ELb1ELb0ELb0ELb0ELb0ELi2ELi2ELi4ELi2ELb1EEENS1_24CollectiveEpilogueBwdGQAISB_fSE_Li256ELb1ELb0EEENS1_25SingleTileBwdLPTSchedulerILb1ELi128ELb0EEEEEEEEEvNT_6ParamsE --------------------------
	.section	.nv.constant0._ZN7cutlass13device_kernelIN5flash19enable_sm80_to_sm89INS1_16FlashAttnBwdSm80INS1_25CollectiveMainloopBwdSm80ILi2ELi1EN4cute5tupleIJNS5_1CILi64EEENS7_ILi128EEENS7_ILi96EEEEEENS_10bfloat16_tEfNS_4arch4Sm80ELb1ELb0ELb0ELb1ELb0ELb0ELb0ELb0ELi2ELi2ELi4ELi2ELb1EEENS1_24CollectiveEpilogueBwdGQAISB_fSE_Li256ELb1ELb0EEENS1_25SingleTileBwdLPTSchedulerILb1ELi128ELb0EEEEEEEEEvNT_6ParamsE,"a",@progbits
	.sectionflags	@""
	.align	4
.nv.constant0._ZN7cutlass13device_kernelIN5flash19enable_sm80_to_sm89INS1_16FlashAttnBwdSm80INS1_25CollectiveMainloopBwdSm80ILi2ELi1EN4cute5tupleIJNS5_1CILi64EEENS7_ILi128EEENS7_ILi96EEEEEENS_10bfloat16_tEfNS_4arch4Sm80ELb1ELb0ELb0ELb1ELb0ELb0ELb0ELb0ELi2ELi2ELi4ELi2ELb1EEENS1_24CollectiveEpilogueBwdGQAISB_fSE_Li256ELb1ELb0EEENS1_25SingleTileBwdLPTSchedulerILb1ELi128ELb0EEEEEEEEEvNT_6ParamsE:
	.zero		1552


//--------------------- .nv.constant0._ZN7cutlass13device_kernelIN5flash19enable_sm80_to_sm89INS1_16FlashAttnBwdSm80INS1_25CollectiveMainloopBwdSm80ILi2ELi1EN4cute5tupleIJNS5_1CILi64EEENS7_ILi128EEENS7_ILi96EEEEEENS_10bfloat16_tEfNS_4arch4Sm80ELb1ELb0ELb0ELb1ELb1ELb0ELb0ELb0ELi2ELi2ELi4ELi2ELb1EEENS1_24CollectiveEpilogueBwdGQAISB_fSE_Li256ELb1ELb1EEENS1_25SingleTileBwdLPTSchedulerILb1ELi128ELb1EEEEEEEEEvNT_6ParamsE --------------------------
	.section	.nv.constant0._ZN7cutlass13device_kernelIN5flash19enable_sm80_to_sm89INS1_16FlashAttnBwdSm80INS1_25CollectiveMainloopBwdSm80ILi2ELi1EN4cute5tupleIJNS5_1CILi64EEENS7_ILi128EEENS7_ILi96EEEEEENS_10bfloat16_tEfNS_4arch4Sm80ELb1ELb0ELb0ELb1ELb1ELb0ELb0ELb0ELi2ELi2ELi4ELi2ELb1EEENS1_24CollectiveEpilogueBwdGQAISB_fSE_Li256ELb1ELb1EEENS1_25SingleTileBwdLPTSchedulerILb1ELi128ELb1EEEEEEEEEvNT_6ParamsE,"a",@progbits
	.sectionflags	@""
	.align	4
.nv.constant0._ZN7cutlass13device_kernelIN5flash19enable_sm80_to_sm89INS1_16FlashAttnBwdSm80INS1_25CollectiveMainloopBwdSm80ILi2ELi1EN4cute5tupleIJNS5_1CILi64EEENS7_ILi128EEENS7_ILi96EEEEEENS_10bfloat16_tEfNS_4arch4Sm80ELb1ELb0ELb0ELb1ELb1ELb0ELb0ELb0ELi2ELi2ELi4ELi2ELb1EEENS1_24CollectiveEpilogueBwdGQAISB_fSE_Li256ELb1ELb1EEENS1_25SingleTileBwdLPTSchedulerILb1ELi128ELb1EEEEEEEEEvNT_6ParamsE:
	.zero		1552


//--------------------- .nv.constant0._ZN7cutlass13device_kernelIN5flash19enable_sm80_to_sm89INS1_16FlashAttnBwdSm80INS1_25CollectiveMainloopBwdSm80ILi2ELi2EN4cute5tupleIJNS5_1CILi64EEENS7_ILi128EEENS7_ILi96EEEEEENS_10bfloat16_tEfNS_4arch4Sm80ELb0ELb0ELb0ELb0ELb0ELb0ELb0ELb0ELi2ELi2ELi4ELi2ELb0EEENS1_21CollectiveEpilogueBwdISB_SC_SE_Li256ELb0ELb0ELi2EEENS1_19SingleTileSchedulerILb0ELb0ELb0ELi128EEEEEEEEEvNT_6ParamsE --------------------------
	.section	.nv.constant0._ZN7cutlass13device_kernelIN5flash19enable_sm80_to_sm89INS1_16FlashAttnBwdSm80INS1_25CollectiveMainloopBwdSm80ILi2ELi2EN4cute5tupleIJNS5_1CILi64EEENS7_ILi128EEENS7_ILi96EEEEEENS_10bfloat16_tEfNS_4arch4Sm80ELb0ELb0ELb0ELb0ELb0ELb0ELb0ELb0ELi2ELi2ELi4ELi2ELb0EEENS1_21CollectiveEpilogueBwdISB_SC_SE_Li256ELb0ELb0ELi2EEENS1_19SingleTileSchedulerILb0ELb0ELb0ELi128EEEEEEEEEvNT_6ParamsE,"a",@progbits
	.sectionflags	@""
	.align	4
.nv.constant0._ZN7cutlass13device_kernelIN5flash19enable_sm80_to_sm89INS1_16FlashAttnBwdSm80INS1_25CollectiveMainloopBwdSm80ILi2ELi2EN4cute5tupleIJNS5_1CILi64EEENS7_ILi128EEENS7_ILi96EEEEEENS_10bfloat16_tEfNS_4arch4Sm80ELb0ELb0ELb0ELb0ELb0ELb0ELb0ELb0ELi2ELi2ELi4ELi2ELb0EEENS1_21CollectiveEpilogueBwdISB_SC_SE_Li256ELb0ELb0ELi2EEENS1_19SingleTileSchedulerILb0ELb0ELb0ELi128EEEEEEEEEvNT_6ParamsE:
	.zero		1520


//--------------------- .nv.constant0._ZN7cutlass13device_kernelIN5flash19enable_sm80_to_sm89INS1_16FlashAttnBwdSm80INS1_25CollectiveMainloopBwdSm80ILi2ELi2EN4cute5tupleIJNS5_1CILi64EEENS7_ILi128EEENS7_ILi96EEEEEENS_10bfloat16_tEfNS_4arch4Sm80ELb0ELb0ELb0ELb0ELb1ELb0ELb0ELb0ELi2ELi2ELi4ELi2ELb0EEENS1_21CollectiveEpilogueBwdISB_SC_SE_Li256ELb0ELb0ELi2EEENS1_19SingleTileSchedulerILb0ELb0ELb0ELi128EEEEEEEEEvNT_6ParamsE --------------------------
	.section	.nv.constant0._ZN7cutlass13device_kernelIN5flash19enable_sm80_to_sm89INS1_16FlashAttnBwdSm80INS1_25CollectiveMainloopBwdSm80ILi2ELi2EN4cute5tupleIJNS5_1CILi64EEENS7_ILi128EEENS7_ILi96EEEEEENS_10bfloat16_tEfNS_4arch4Sm80ELb0ELb0ELb0ELb0ELb1ELb0ELb0ELb0ELi2ELi2ELi4ELi2ELb0EEENS1_21CollectiveEpilogueBwdISB_SC_SE_Li256ELb0ELb0ELi2EEENS1_19SingleTileSchedulerILb0ELb0ELb0ELi128EEEEEEEEEvNT_6ParamsE,"a",@progbits
	.sectionflags	@""
	.align	4
.nv.constant0._ZN7cutlass13device_kernelIN5flash19enable_sm80_to_sm89INS1_16FlashAttnBwdSm80INS1_25CollectiveMainloopBwdSm80ILi2ELi2EN4cute5tupleIJNS5_1CILi64EEENS7_ILi128EEENS7_ILi96EEEEEENS_10bfloat16_tEfNS_4arch4Sm80ELb0ELb0ELb0ELb0ELb1ELb0ELb0ELb0ELi2ELi2ELi4ELi2ELb0EEENS1_21CollectiveEpilogueBwdISB_SC_SE_Li256ELb0ELb0ELi2EEENS1_19SingleTileSchedulerILb0ELb0ELb0ELi128EEEEEEEEEvNT_6ParamsE:
	.zero		1520


//--------------------- .nv.constant0._ZN7cutlass13device_kernelIN5flash19enable_sm80_to_sm89INS1_16FlashAttnBwdSm80INS1_25CollectiveMainloopBwdSm80ILi2ELi2EN4cute5tupleIJNS5_1CILi64EEENS7_ILi128EEENS7_ILi96EEEEEENS_10bfloat16_tEfNS_4arch4Sm80ELb0ELb0ELb0ELb0ELb0ELb0ELb0ELb0ELi2ELi2ELi4ELi2ELb0EEENS1_24CollectiveEpilogueBwdGQAISB_fSE_Li256ELb0ELb0EEENS1_19SingleTileSchedulerILb0ELb0ELb0ELi128EEEEEEEEEvNT_6ParamsE --------------------------
	.section	.nv.constant0._ZN7cutlass13device_kernelIN5flash19enable_sm80_to_sm89INS1_16FlashAttnBwdSm80INS1_25CollectiveMainloopBwdSm80ILi2ELi2EN4cute5tupleIJNS5_1CILi64EEENS7_ILi128EEENS7_ILi96EEEEEENS_10bfloat16_tEfNS_4arch4Sm80ELb0ELb0ELb0ELb0ELb0ELb0ELb0ELb0ELi2ELi2ELi4ELi2ELb0EEENS1_24CollectiveEpilogueBwdGQAISB_fSE_Li256ELb0ELb0EEENS1_19SingleTileSchedulerILb0ELb0ELb0ELi128EEEEEEEEEvNT_6ParamsE,"a",@progbits
	.sectionflags	@""
	.align	4
.nv.constant0._ZN7cutlass13device_kernelIN5flash19enable_sm80_to_sm89INS1_16FlashAttnBwdSm80INS1_25CollectiveMainloopBwdSm80ILi2ELi2EN4cute5tupleIJNS5_1CILi64EEENS7_ILi128EEENS7_ILi96EEEEEENS_10bfloat16_tEfNS_4arch4Sm80ELb0ELb0ELb0ELb0ELb0ELb0ELb0ELb0ELi2ELi2ELi4ELi2ELb0EEENS1_24CollectiveEpilogueBwdGQAISB_fSE_Li256ELb0ELb0EEENS1_19SingleTileSchedulerILb0ELb0ELb0ELi128EEEEEEEEEvNT_6ParamsE:
	.zero		1528


//--------------------- .nv.constant0._ZN7cutlass13device_kernelIN5flash19enable_sm80_to_sm89INS1_16FlashAttnBwdSm80INS1_25CollectiveMainloopBwdSm80ILi2ELi2EN4cute5tupleIJNS5_1CILi64EEENS7_ILi128EEENS7_ILi96EEEEEENS_10bfloat16_tEfNS_4arch4Sm80ELb0ELb0ELb0ELb0ELb1ELb0ELb0ELb0ELi2ELi2ELi4ELi2ELb0EEENS1_24CollectiveEpilogueBwdGQAISB_fSE_Li256ELb0ELb1EEENS1_19SingleTileSchedulerILb0ELb0ELb0ELi128EEEEEEEEEvNT_6ParamsE --------------------------
	.section	.nv.constant0._ZN7cutlass13device_kernelIN5flash19enable_sm80_to_sm89INS1_16FlashAttnBwdSm80INS1_25CollectiveMainloopBwdSm80ILi2ELi2EN4cute5tupleIJNS5_1CILi64EEENS7_ILi128EEENS7_ILi96EEEEEENS_10bfloat16_tEfNS_4arch4Sm80ELb0ELb0ELb0ELb0ELb1ELb0ELb0ELb0ELi2ELi2ELi4ELi2ELb0EEENS1_24CollectiveEpilogueBwdGQAISB_fSE_Li256ELb0ELb1EEENS1_19SingleTileSchedulerILb0ELb0ELb0ELi128EEEEEEEEEvNT_6ParamsE,"a",@progbits
	.sectionflags	@""
	.align	4
.nv.constant0._ZN7cutlass13device_kernelIN5flash19enable_sm80_to_sm89INS1_16FlashAttnBwdSm80INS1_25CollectiveMainloopBwdSm80ILi2ELi2EN4cute5tupleIJNS5_1CILi64EEENS7_ILi128EEENS7_ILi96EEEEEENS_10bfloat16_tEfNS_4arch4Sm80ELb0ELb0ELb0ELb0ELb1ELb0ELb0ELb0ELi2ELi2ELi4ELi2ELb0EEENS1_24CollectiveEpilogueBwdGQAISB_fSE_Li256ELb0ELb1EEENS1_19SingleTileSchedulerILb0ELb0ELb0ELi128EEEEEEEEEvNT_6ParamsE:
	.zero		1528


//--------------------- .nv.constant0._ZN7cutlass13device_kernelIN5flash19enable_sm80_to_sm89INS1_16FlashAttnBwdSm80INS1_25CollectiveMainloopBwdSm80ILi2ELi2EN4cute5tupleIJNS5_1CILi64EEENS7_ILi128EEENS7_ILi96EEEEEENS_10bfloat16_tEfNS_4arch4Sm80ELb0ELb0ELb0ELb1ELb0ELb0ELb0ELb0ELi2ELi2ELi4ELi2ELb0EEENS1_21CollectiveEpilogueBwdISB_SC_SE_Li256ELb1ELb0ELi2EEENS1_19SingleTileSchedulerILb1ELb0ELb0ELi128EEEEEEEEEvNT_6ParamsE --------------------------
	.section	.nv.constant0._ZN7cutlass13device_kernelIN5flash19enable_sm80_to_sm89INS1_16FlashAttnBwdSm80INS1_25CollectiveMainloopBwdSm80ILi2ELi2EN4cute5tupleIJNS5_1CILi64EEENS7_ILi128EEENS7_ILi96EEEEEENS_10bfloat16_tEfNS_4arch4Sm80ELb0ELb0ELb0ELb1ELb0ELb0ELb0ELb0ELi2ELi2ELi4ELi2ELb0EEENS1_21CollectiveEpilogueBwdISB_SC_SE_Li256ELb1ELb0ELi2EEENS1_19SingleTileSchedulerILb1ELb0ELb0ELi128EEEEEEEEEvNT_6ParamsE,"a",@progbits
	.sectionflags	@""
	.align	4
.nv.constant0._ZN7cutlass13device_kernelIN5flash19enable_sm80_to_sm89INS1_16FlashAttnBwdSm80INS1_25CollectiveMainloopBwdSm80ILi2ELi2EN4cute5tupleIJNS5_1CILi64EEENS7_ILi128EEENS7_ILi96EEEEEENS_10bfloat16_tEfNS_4arch4Sm80ELb0ELb0ELb0ELb1ELb0ELb0ELb0ELb0ELi2ELi2ELi4ELi2ELb0EEENS1_21CollectiveEpilogueBwdISB_SC_SE_Li256ELb1ELb0ELi2EEENS1_19SingleTileSchedulerILb1ELb0ELb0ELi128EEEEEEEEEvNT_6ParamsE:
	.zero		1520


//--------------------- .nv.constant0._ZN7cutlass13device_kernelIN5flash19enable_sm80_to_sm89INS1_16FlashAttnBwdSm80INS1_25CollectiveMainloopBwdSm80ILi2ELi2EN4cute5tupleIJNS5_1CILi64EEENS7_ILi128EEENS7_ILi96EEEEEENS_10bfloat16_tEfNS_4arch4Sm80ELb0ELb0ELb0ELb1ELb1ELb0ELb0ELb0ELi2ELi2ELi4ELi2ELb0EEENS1_21CollectiveEpilogueBwdISB_SC_SE_Li256ELb1ELb0ELi2EEENS1_19SingleTileSchedulerILb1ELb0ELb0ELi128EEEEEEEEEvNT_6ParamsE --------------------------
	.section	.nv.constant0._ZN7cutlass13device_kernelIN5flash19enable_sm80_to_sm89INS1_16FlashAttnBwdSm80INS1_25CollectiveMainloopBwdSm80ILi2ELi2EN4cute5tupleIJNS5_1CILi64EEENS7_ILi128EEENS7_ILi96EEEEEENS_10bfloat16_tEfNS_4arch4Sm80ELb0ELb0ELb0ELb1ELb1ELb0ELb0ELb0ELi2ELi2ELi4ELi2ELb0EEENS1_21CollectiveEpilogueBwdISB_SC_SE_Li256ELb1ELb0ELi2EEENS1_19SingleTileSchedulerILb1ELb0ELb0ELi128EEEEEEEEEvNT_6ParamsE,"a",@progbits
	.sectionflags	@""
	.align	4
.nv.constant0._ZN7cutlass13device_kernelIN5flash19enable_sm80_to_sm89INS1_16FlashAttnBwdSm80INS1_25CollectiveMainloopBwdSm80ILi2ELi2EN4cute5tupleIJNS5_1CILi64EEENS7_ILi128EEENS7_ILi96EEEEEENS_10bfloat16_tEfNS_4arch4Sm80ELb0ELb0ELb0ELb1ELb1ELb0ELb0ELb0ELi2ELi2ELi4ELi2ELb0EEENS1_21CollectiveEpilogueBwdISB_SC_SE_Li256ELb1ELb0ELi2EEENS1_19SingleTileSchedulerILb1ELb0ELb0ELi128EEEEEEEEEvNT_6ParamsE:
	.zero		1520


//--------------------- .nv.constant0._ZN7cutlass13device_kernelIN5flash19enable_sm80_to_sm89INS1_16FlashAttnBwdSm80INS1_25CollectiveMainloopBwdSm80ILi2ELi2EN4cute5tupleIJNS5_1CILi64EEENS7_ILi128EEENS7_ILi96EEEEEENS_10bfloat16_tEfNS_4arch4Sm80ELb0ELb0ELb0ELb1ELb0ELb0ELb0ELb0ELi2ELi2ELi4ELi2ELb0EEENS1_24CollectiveEpilogueBwdGQAISB_fSE_Li256ELb1ELb0EEENS1_19SingleTileSchedulerILb1ELb0ELb0ELi128EEEEEEEEEvNT_6ParamsE --------------------------
	.section	.nv.constant0._ZN7cutlass13device_kernelIN5flash19enable_sm80_to_sm89INS1_16FlashAttnBwdSm80INS1_25CollectiveMainloopBwdSm80ILi2ELi2EN4cute5tupleIJNS5_1CILi64EEENS7_ILi128EEENS7_ILi96EEEEEENS_10bfloat16_tEfNS_4arch4Sm80ELb0ELb0ELb0ELb1ELb0ELb0ELb0ELb0ELi2ELi2ELi4ELi2ELb0EEENS1_24CollectiveEpilogueBwdGQAISB_fSE_Li256ELb1ELb0EEENS1_19SingleTileSchedulerILb1ELb0ELb0ELi128EEEEEEEEEvNT_6ParamsE,"a",@progbits
	.sectionflags	@""
	.align	4
.nv.constant0._ZN7cutlass13device_kernelIN5flash19enable_sm80_to_sm89INS1_16FlashAttnBwdSm80INS1_25CollectiveMainloopBwdSm80ILi2ELi2EN4cute5tupleIJNS5_1CILi64EEENS7_ILi128EEENS7_ILi96EEEEEENS_10bfloat16_tEfNS_4arch4Sm80ELb0ELb0ELb0ELb1ELb0ELb0ELb0ELb0ELi2ELi2ELi4ELi2ELb0EEENS1_24CollectiveEpilogueBwdGQAISB_fSE_Li256ELb1ELb0EEENS1_19SingleTileSchedulerILb1ELb0ELb0ELi128EEEEEEEEEvNT_6ParamsE:
	.zero		1528


//--------------------- .nv.constant0._ZN7cutlass13device_kernelIN5flash19enable_sm80_to_sm89INS1_16FlashAttnBwdSm80INS1_25CollectiveMainloopBwdSm80ILi2ELi2EN4cute5tupleIJNS5_1CILi64EEENS7_ILi128EEENS7_ILi96EEEEEENS_10bfloat16_tEfNS_4arch4Sm80ELb0ELb0ELb0ELb1ELb1ELb0ELb0ELb0ELi2ELi2ELi4ELi2ELb0EEENS1_24CollectiveEpilogueBwdGQAISB_fSE_Li256ELb1ELb1EEENS1_19SingleTileSchedulerILb1ELb0ELb0ELi128EEEEEEEEEvNT_6ParamsE --------------------------
	.section	.nv.constant0._ZN7cutlass13device_kernelIN5flash19enable_sm80_to_sm89INS1_16FlashAttnBwdSm80INS1_25CollectiveMainloopBwdSm80ILi2ELi2EN4cute5tupleIJNS5_1CILi64EEENS7_ILi128EEENS7_ILi96EEEEEENS_10bfloat16_tEfNS_4arch4Sm80ELb0ELb0ELb0ELb1ELb1ELb0ELb0ELb0ELi2ELi2ELi4ELi2ELb0EEENS1_24CollectiveEpilogueBwdGQAISB_fSE_Li256ELb1ELb1EEENS1_19SingleTileSchedulerILb1ELb0ELb0ELi128EEEEEEEEEvNT_6ParamsE,"a",@progbits
	.sectionflags	@""
	.align	4
.nv.constant0._ZN7cutlass13device_kernelIN5flash19enable_sm80_to_sm89INS1_16FlashAttnBwdSm80INS1_25CollectiveMainloopBwdSm80ILi2ELi2EN4cute5tupleIJNS5_1CILi64EEENS7_ILi128EEENS7_ILi96EEEEEENS_10bfloat16_tEfNS_4arch4Sm80ELb0ELb0ELb0ELb1ELb1ELb0ELb0ELb0ELi2ELi2ELi4ELi2ELb0EEENS1_24CollectiveEpilogueBwdGQAISB_fSE_Li256ELb1ELb1EEENS1_19SingleTileSchedulerILb1ELb0ELb0ELi128EEEEEEEEEvNT_6ParamsE:
	.zero		1528


//--------------------- .nv.constant0._ZN7cutlass13device_kernelIN5flash19enable_sm80_to_sm89INS1_16FlashAttnBwdSm80INS1_25CollectiveMainloopBwdSm80ILi2ELi2EN4cute5tupleIJNS5_1CILi64EEENS7_ILi128EEENS7_ILi96EEEEEENS_10bfloat16_tEfNS_4arch4Sm80ELb0ELb1ELb0ELb0ELb0ELb0ELb0ELb0ELi2ELi2ELi4ELi2ELb0EEENS1_21CollectiveEpilogueBwdISB_SC_SE_Li256ELb0ELb0ELi2EEENS1_19SingleTileSchedulerILb0ELb0ELb0ELi128EEEEEEEEEvNT_6ParamsE --------------------------
	.section	.nv.constant0._ZN7cutlass13device_kernelIN5flash19enable_sm80_to_sm89INS1_16FlashAttnBwdSm80INS1_25CollectiveMainloopBwdSm80ILi2ELi2EN4cute5tupleIJNS5_1CILi64EEENS7_ILi128EEENS7_ILi96EEEEEENS_10bfloat16_tEfNS_4arch4Sm80ELb0ELb1ELb0ELb0ELb0ELb0ELb0ELb0ELi2ELi2ELi4ELi2ELb0EEENS1_21CollectiveEpilogueBwdISB_SC_SE_Li256ELb0ELb0ELi2EEENS1_19SingleTileSchedulerILb0ELb0ELb0ELi128EEEEEEEEEvNT_6ParamsE,"a",@progbits
	.sectionflags	@""
	.align	4
.nv.constant0._ZN7cutlass13device_kernelIN5flash19enable_sm80_to_sm89INS1_16FlashAttnBwdSm80INS1_25CollectiveMainloopBwdSm80ILi2ELi2EN4cute5tupleIJNS5_1CILi64EEENS7_ILi128EEENS7_ILi96EEEEEENS_10bfloat16_tEfNS_4arch4Sm80ELb0ELb1ELb0ELb0ELb0ELb0ELb0ELb0ELi2ELi2ELi4ELi2ELb0EEENS1_21CollectiveEpilogueBwdISB_SC_SE_Li256ELb0ELb0ELi2EEENS1_19SingleTileSchedulerILb0ELb0ELb0ELi128EEEEEEEEEvNT_6ParamsE:
	.zero		1520


//--------------------- .nv.constant0._ZN7cutlass13device_kernelIN5flash19enable_sm80_to_sm89INS1_16FlashAttnBwdSm80INS1_25CollectiveMainloopBwdSm80ILi2ELi2EN4cute5tupleIJNS5_1CILi64EEENS7_ILi128EEENS7_ILi96EEEEEENS_10bfloat16_tEfNS_4arch4Sm80ELb0ELb1ELb0ELb0ELb1ELb0ELb0ELb0ELi2ELi2ELi4ELi2ELb0EEENS1_21CollectiveEpilogueBwdISB_SC_SE_Li256ELb0ELb0ELi2EEENS1_19SingleTileSchedulerILb0ELb0ELb0ELi128EEEEEEEEEvNT_6ParamsE --------------------------
	.section	.nv.constant0._ZN7cutlass13device_kernelIN5flash19enable_sm80_to_sm89INS1_16FlashAttnBwdSm80INS1_25CollectiveMainloopBwdSm80ILi2ELi2EN4cute5tupleIJNS5_1CILi64EEENS7_ILi128EEENS7_ILi96EEEEEENS_10bfloat16_tEfNS_4arch4Sm80ELb0ELb1ELb0ELb0ELb1ELb0ELb0ELb0ELi2ELi2ELi4ELi2ELb0EEENS1_21CollectiveEpilogueBwdISB_SC_SE_Li256ELb0ELb0ELi2EEENS1_19SingleTileSchedulerILb0ELb0ELb0ELi128EEEEEEEEEvNT_6ParamsE,"a",@progbits
	.sectionflags	@""
	.align	4
.nv.constant0._ZN7cutlass13device_kernelIN5flash19enable_sm80_to_sm89INS1_16FlashAttnBwdSm80INS1_25CollectiveMainloopBwdSm80ILi2ELi2EN4cute5tupleIJNS5_1CILi64EEENS7_ILi128EEENS7_ILi96EEEEEENS_10bfloat16_tEfNS_4arch4Sm80ELb0ELb1ELb0ELb0ELb1ELb0ELb0ELb0ELi2ELi2ELi4ELi2ELb0EEENS1_21CollectiveEpilogueBwdISB_SC_SE_Li256ELb0ELb0ELi2EEENS1_19SingleTileSchedulerILb0ELb0ELb0ELi128EEEEEEEEEvNT_6ParamsE:
	.zero		1520


//--------------------- .nv.constant0._ZN7cutlass13device_kernelIN5flash19enable_sm80_to_sm89INS1_16FlashAttnBwdSm80INS1_25CollectiveMainloopBwdSm80ILi2ELi2EN4cute5tupleIJNS5_1CILi64EEENS7_ILi128EEENS7_ILi96EEEEEENS_10bfloat16_tEfNS_4arch4Sm80ELb0ELb1ELb0ELb0ELb0ELb0ELb0ELb0ELi2ELi2ELi4ELi2ELb0EEENS1_24CollectiveEpilogueBwdGQAISB_fSE_Li256ELb0ELb0EEENS1_19SingleTileSchedulerILb0ELb0ELb0ELi128EEEEEEEEEvNT_6ParamsE --------------------------
	.section	.nv.constant0._ZN7cutlass13device_kernelIN5flash19enable_sm80_to_sm89INS1_16FlashAttnBwdSm80INS1_25CollectiveMainloopBwdSm80ILi2ELi2EN4cute5tupleIJNS5_1CILi64EEENS7_ILi128EEENS7_ILi96EEEEEENS_10bfloat16_tEfNS_4arch4Sm80ELb0ELb1ELb0ELb0ELb0ELb0ELb0ELb0ELi2ELi2ELi4ELi2ELb0EEENS1_24CollectiveEpilogueBwdGQAISB_fSE_Li256ELb0ELb0EEENS1_19SingleTileSchedulerILb0ELb0ELb0ELi128EEEEEEEEEvNT_6ParamsE,"a",@progbits
	.sectionflags	@""
	.align	4
.nv.constant0._ZN7cutlass13device_kernelIN5flash19enable_sm80_to_sm89INS1_16FlashAttnBwdSm80INS1_25CollectiveMainloopBwdSm80ILi2ELi2EN4cute5tupleIJNS5_1CILi64EEENS7_ILi128EEENS7_ILi96EEEEEENS_10bfloat16_tEfNS_4arch4Sm80ELb0ELb1ELb0ELb0ELb0ELb0ELb0ELb0ELi2ELi2ELi4ELi2ELb0EEENS1_24CollectiveEpilogueBwdGQAISB_fSE_Li256ELb0ELb0EEENS1_19SingleTileSchedulerILb0ELb0ELb0ELi128EEEEEEEEEvNT_6ParamsE:
	.zero		1528


//--------------------- .nv.constant0._ZN7cutlass13device_kernelIN5flash19enable_sm80_to_sm89INS1_16FlashAttnBwdSm80INS1_25CollectiveMainloopBwdSm80ILi2ELi2EN4cute5tupleIJNS5_1CILi64EEENS7_ILi128EEENS7_ILi96EEEEEENS_10bfloat16_tEfNS_4arch4Sm80ELb0ELb1ELb0ELb0ELb1ELb0ELb0ELb0ELi2ELi2ELi4ELi2ELb0EEENS1_24CollectiveEpilogueBwdGQAISB_fSE_Li256ELb0ELb1EEENS1_19SingleTileSchedulerILb0ELb0ELb0ELi128EEEEEEEEEvNT_6ParamsE --------------------------
	.section	.nv.constant0._ZN7cutlass13device_kernelIN5flash19enable_sm80_to_sm89INS1_16FlashAttnBwdSm80INS1_25CollectiveMainloopBwdSm80ILi2ELi2EN4cute5tupleIJNS5_1CILi64EEENS7_ILi128EEENS7_ILi96EEEEEENS_10bfloat16_tEfNS_4arch4Sm80ELb0ELb1ELb0ELb0ELb1ELb0ELb0ELb0ELi2ELi2ELi4ELi2ELb0EEENS1_24CollectiveEpilogueBwdGQAISB_fSE_Li256ELb0ELb1EEENS1_19SingleTileSchedulerILb0ELb0ELb0ELi128EEEEEEEEEvNT_6ParamsE,"a",@progbits
	.sectionflags	@""
	.align	4
.nv.constant0._ZN7cutlass13device_kernelIN5flash19enable_sm80_to_sm89INS1_16FlashAttnBwdSm80INS1_25CollectiveMainloopBwdSm80ILi2ELi2EN4cute5tupleIJNS5_1CILi64EEENS7_ILi128EEENS7_ILi96EEEEEENS_10bfloat16_tEfNS_4arch4Sm80ELb0ELb1ELb0ELb0ELb1ELb0ELb0ELb0ELi2ELi2ELi4ELi2ELb0EEENS1_24CollectiveEpilogueBwdGQAISB_fSE_Li256ELb0ELb1EEENS1_19SingleTileSchedulerILb0ELb0ELb0ELi128EEEEEEEEEvNT_6ParamsE:
	.zero		1528


//--------------------- .nv.constant0._ZN7cutlass13device_kernelIN5flash19enable_sm80_to_sm89INS1_16FlashAttnBwdSm80INS1_25CollectiveMainloopBwdSm80ILi2ELi2EN4cute5tupleIJNS5_1CILi64EEENS7_ILi128EEENS7_ILi96EEEEEENS_10bfloat16_tEfNS_4arch4Sm80ELb0ELb1ELb0ELb1ELb0ELb0ELb0ELb0ELi2ELi2ELi4ELi2ELb0EEENS1_21CollectiveEpilogueBwdISB_SC_SE_Li256ELb1ELb0ELi2EEENS1_19SingleTileSchedulerILb1ELb0ELb0ELi128EEEEEEEEEvNT_6ParamsE --------------------------
	.section	.nv.constant0._ZN7cutlass13device_kernelIN5flash19enable_sm80_to_sm89INS1_16FlashAttnBwdSm80INS1_25CollectiveMainloopBwdSm80ILi2ELi2EN4cute5tupleIJNS5_1CILi64EEENS7_ILi128EEENS7_ILi96EEEEEENS_10bfloat16_tEfNS_4arch4Sm80ELb0ELb1ELb0ELb1ELb0ELb0ELb0ELb0ELi2ELi2ELi4ELi2ELb0EEENS1_21CollectiveEpilogueBwdISB_SC_SE_Li256ELb1ELb0ELi2EEENS1_19SingleTileSchedulerILb1ELb0ELb0ELi128EEEEEEEEEvNT_6ParamsE,"a",@progbits
	.sectionflags	@""
	.align	4
.nv.constant0._ZN7cutlass13device_kernelIN5flash19enable_sm80_to_sm89INS1_16FlashAttnBwdSm80INS1_25CollectiveMainloopBwdSm80ILi2ELi2EN4cute5tupleIJNS5_1CILi64EEENS7_ILi128EEENS7_ILi96EEEEEENS_10bfloat16_tEfNS_4arch4Sm80ELb0ELb1ELb0ELb1ELb0ELb0ELb0ELb0ELi2ELi2ELi4ELi2ELb0EEENS1_21CollectiveEpilogueBwdISB_SC_SE_Li256ELb1ELb0ELi2EEENS1_19SingleTileSchedulerILb1ELb0ELb0ELi128EEEEEEEEEvNT_6ParamsE:
	.zero		1520


//--------------------- .nv.constant0._ZN7cutlass13device_kernelIN5flash19enable_sm80_to_sm89INS1_16FlashAttnBwdSm80INS1_25CollectiveMainloopBwdSm80ILi2ELi2EN4cute5tupleIJNS5_1CILi64EEENS7_ILi128EEENS7_ILi96EEEEEENS_10bfloat16_tEfNS_4arch4Sm80ELb0ELb1ELb0ELb1ELb1ELb0ELb0ELb0ELi2ELi2ELi4ELi2ELb0EEENS1_21CollectiveEpilogueBwdISB_SC_SE_Li256ELb1ELb0ELi2EEENS1_19SingleTileSchedulerILb1ELb0ELb0ELi128EEEEEEEEEvNT_6ParamsE --------------------------
	.section	.nv.constant0._ZN7cutlass13device_kernelIN5flash19enable_sm80_to_sm89INS1_16FlashAttnBwdSm80INS1_25CollectiveMainloopBwdSm80ILi2ELi2EN4cute5tupleIJNS5_1CILi64EEENS7_ILi128EEENS7_ILi96EEEEEENS_10bfloat16_tEfNS_4arch4Sm80ELb0ELb1ELb0ELb1ELb1ELb0ELb0ELb0ELi2ELi2ELi4ELi2ELb0EEENS1_21CollectiveEpilogueBwdISB_SC_SE_Li256ELb1ELb0ELi2EEENS1_19SingleTileSchedulerILb1ELb0ELb0ELi128EEEEEEEEEvNT_6ParamsE,"a",@progbits
	.sectionflags	@""
	.align	4
.nv.constant0._ZN7cutlass13device_kernelIN5flash19enable_sm80_to_sm89INS1_16FlashAttnBwdSm80INS1_25CollectiveMainloopBwdSm80ILi2ELi2EN4cute5tupleIJNS5_1CILi64EEENS7_ILi128EEENS7_ILi96EEEEEENS_10bfloat16_tEfNS_4arch4Sm80ELb0ELb1ELb0ELb1ELb1ELb0ELb0ELb0ELi2ELi2ELi4ELi2ELb0EEENS1_21CollectiveEpilogueBwdISB_SC_SE_Li256ELb1ELb0ELi2EEENS1_19SingleTileSchedulerILb1ELb0ELb0ELi128EEEEEEEEEvNT_6ParamsE:
	.zero		1520


//--------------------- .nv.constant0._ZN7cutlass13device_kernelIN5flash19enable_sm80_to_sm89INS1_16FlashAttnBwdSm80INS1_25CollectiveMainloopBwdSm80ILi2ELi2EN4cute5tupleIJNS5_1CILi64EEENS7_ILi128EEENS7_ILi96EEEEEENS_10bfloat16_tEfNS_4arch4Sm80ELb0ELb1ELb0ELb1ELb0ELb0ELb0ELb0ELi2ELi2ELi4ELi2ELb0EEENS1_24CollectiveEpilogueBwdGQAISB_fSE_Li256ELb1ELb0EEENS1_19SingleTileSchedulerILb1ELb0ELb0ELi128EEEEEEEEEvNT_6ParamsE --------------------------
	.section	.nv.constant0._ZN7cutlass13device_kernelIN5flash19enable_sm80_to_sm89INS1_16FlashAttnBwdSm80INS1_25CollectiveMainloopBwdSm80ILi2ELi2EN4cute5tupleIJNS5_1CILi64EEENS7_ILi128EEENS7_ILi96EEEEEENS_10bfloat16_tEfNS_4arch4Sm80ELb0ELb1ELb0ELb1ELb0ELb0ELb0ELb0ELi2ELi2ELi4ELi2ELb0EEENS1_24CollectiveEpilogueBwdGQAISB_fSE_Li256ELb1ELb0EEENS1_19SingleTileSchedulerILb1ELb0ELb0ELi128EEEEEEEEEvNT_6ParamsE,"a",@progbits
	.sectionflags	@""
	.align	4
.nv.constant0._ZN7cutlass13device_kernelIN5flash19enable_sm80_to_sm89INS1_16FlashAttnBwdSm80INS1_25CollectiveMainloopBwdSm80ILi2ELi2EN4cute5tupleIJNS5_1CILi64EEENS7_ILi128EEENS7_ILi96EEEEEENS_10bfloat16_tEfNS_4arch4Sm80ELb0ELb1ELb0ELb1ELb0ELb0ELb0ELb0ELi2ELi2ELi4ELi2ELb0EEENS1_24CollectiveEpilogueBwdGQAISB_fSE_Li256ELb1ELb0EEENS1_19SingleTileSchedulerILb1ELb0ELb0ELi128EEEEEEEEEvNT_6ParamsE:
	.zero		1528


//--------------------- .nv.constant0._ZN7cutlass13device_kernelIN5flash19enable_sm80_to_sm89INS1_16FlashAttnBwdSm80INS1_25CollectiveMainloopBwdSm80ILi2ELi2EN4cute5tupleIJNS5_1CILi64EEENS7_ILi128EEENS7_ILi96EEEEEENS_10bfloat16_tEfNS_4arch4Sm80ELb0ELb1ELb0ELb1ELb1ELb0ELb0ELb0ELi2ELi2ELi4ELi2ELb0EEENS1_24CollectiveEpilogueBwdGQAISB_fSE_Li256ELb1ELb1EEENS1_19SingleTileSchedulerILb1ELb0ELb0ELi128EEEEEEEEEvNT_6ParamsE --------------------------
	.section	.nv.constant0._ZN7cutlass13device_kernelIN5flash19enable_sm80_to_sm89INS1_16FlashAttnBwdSm80INS1_25CollectiveMainloopBwdSm80ILi2ELi2EN4cute5tupleIJNS5_1CILi64EEENS7_ILi128EEENS7_ILi96EEEEEENS_10bfloat16_tEfNS_4arch4Sm80ELb0ELb1ELb0ELb1ELb1ELb0ELb0ELb0ELi2ELi2ELi4ELi2ELb0EEENS1_24CollectiveEpilogueBwdGQAISB_fSE_Li256ELb1ELb1EEENS1_19SingleTileSchedulerILb1ELb0ELb0ELi128EEEEEEEEEvNT_6ParamsE,"a",@progbits
	.sectionflags	@""
	.align	4
.nv.constant0._ZN7cutlass13device_kernelIN5flash19enable_sm80_to_sm89INS1_16FlashAttnBwdSm80INS1_25CollectiveMainloopBwdSm80ILi2ELi2EN4cute5tupleIJNS5_1CILi64EEENS7_ILi128EEENS7_ILi96EEEEEENS_10bfloat16_tEfNS_4arch4Sm80ELb0ELb1ELb0ELb1ELb1ELb0ELb0ELb0ELi2ELi2ELi4ELi2ELb0EEENS1_24CollectiveEpilogueBwdGQAISB_fSE_Li256ELb1ELb1EEENS1_19SingleTileSchedulerILb1ELb0ELb0ELi128EEEEEEEEEvNT_6ParamsE:
	.zero		1528


//--------------------- .nv.constant0._ZN7cutlass13device_kernelIN5flash19enable_sm80_to_sm89INS1_16FlashAttnBwdSm80INS1_25CollectiveMainloopBwdSm80ILi2ELi2EN4cute5tupleIJNS5_1CILi64EEENS7_ILi128EEENS7_ILi96EEEEEENS_10bfloat16_tEfNS_4arch4Sm80ELb1ELb0ELb0ELb0ELb0ELb0ELb0ELb0ELi2ELi2ELi4ELi2ELb0EEENS1_21CollectiveEpilogueBwdISB_SC_SE_Li256ELb0ELb0ELi2EEENS1_25SingleTileBwdLPTSchedulerILb0ELi128ELb0EEEEEEEEEvNT_6ParamsE --------------------------
	.section	.nv.constant0._ZN7cutlass13device_kernelIN5flash19enable_sm80_to_sm89INS1_16FlashAttnBwdSm80INS1_25CollectiveMainloopBwdSm80ILi2ELi2EN4cute5tupleIJNS5_1CILi64EEENS7_ILi128EEENS7_ILi96EEEEEENS_10bfloat16_tEfNS_4arch4Sm80ELb1ELb0ELb0ELb0ELb0ELb0ELb0ELb0ELi2ELi2ELi4ELi2ELb0EEENS1_21CollectiveEpilogueBwdISB_SC_SE_Li256ELb0ELb0ELi2EEENS1_25SingleTileBwdLPTSchedulerILb0ELi128ELb0EEEEEEEEEvNT_6ParamsE,"a",@progbits
	.sectionflags	@""
	.align	4
.nv.constant0._ZN7cutlass13device_kernelIN5flash19enable_sm80_to_sm89INS1_16FlashAttnBwdSm80INS1_25CollectiveMainloopBwdSm80ILi2ELi2EN4cute5tupleIJNS5_1CILi64EEENS7_ILi128EEENS7_ILi96EEEEEENS_10bfloat16_tEfNS_4arch4Sm80ELb1ELb0ELb0ELb0ELb0ELb0ELb0ELb0ELi2ELi2ELi4ELi2ELb0EEENS1_21CollectiveEpilogueBwdISB_SC_SE_Li256ELb0ELb0ELi2EEENS1_25SingleTileBwdLPTSchedulerILb0ELi128ELb0EEEEEEEEEvNT_6ParamsE:
	.zero		1544


//--------------------- .nv.constant0._ZN7cutlass13device_kernelIN5flash19enable_sm80_to_sm89INS1_16FlashAttnBwdSm80INS1_25CollectiveMainloopBwdSm80ILi2ELi2EN4cute5tupleIJNS5_1CILi64EEENS7_ILi128EEENS7_ILi96EEEEEENS_10bfloat16_tEfNS_4arch4Sm80ELb1ELb0ELb0ELb0ELb1ELb0ELb0ELb0ELi2ELi2ELi4ELi2ELb0EEENS1_21CollectiveEpilogueBwdISB_SC_SE_Li256ELb0ELb0ELi2EEENS1_25SingleTileBwdLPTSchedulerILb0ELi128ELb1EEEEEEEEEvNT_6ParamsE --------------------------
	.section	.nv.constant0._ZN7cutlass13device_kernelIN5flash19enable_sm80_to_sm89INS1_16FlashAttnBwdSm80INS1_25CollectiveMainloopBwdSm80ILi2ELi2EN4cute5tupleIJNS5_1CILi64EEENS7_ILi128EEENS7_ILi96EEEEEENS_10bfloat16_tEfNS_4arch4Sm80ELb1ELb0ELb0ELb0ELb1ELb0ELb0ELb0ELi2ELi2ELi4ELi2ELb0EEENS1_21CollectiveEpilogueBwdISB_SC_SE_Li256ELb0ELb0ELi2EEENS1_25SingleTileBwdLPTSchedulerILb0ELi128ELb1EEEEEEEEEvNT_6ParamsE,"a",@progbits
	.sectionflags	@""
	.align	4
.nv.constant0._ZN7cutlass13device_kernelIN5flash19enable_sm80_to_sm89INS1_16FlashAttnBwdSm80INS1_25CollectiveMainloopBwdSm80ILi2ELi2EN4cute5tupleIJNS5_1CILi64EEENS7_ILi128EEENS7_ILi96EEEEEENS_10bfloat16_tEfNS_4arch4Sm80ELb1ELb0ELb0ELb0ELb1ELb0ELb0ELb0ELi2ELi2ELi4ELi2ELb0EEENS1_21CollectiveEpilogueBwdISB_SC_SE_Li256ELb0ELb0ELi2EEENS1_25SingleTileBwdLPTSchedulerILb0ELi128ELb1EEEEEEEEEvNT_6ParamsE:
	.zero		1544


//--------------------- .nv.constant0._ZN7cutlass13device_kernelIN5flash19enable_sm80_to_sm89INS1_16FlashAttnBwdSm80INS1_25CollectiveMainloopBwdSm80ILi2ELi2EN4cute5tupleIJNS5_1CILi64EEENS7_ILi128EEENS7_ILi96EEEEEENS_10bfloat16_tEfNS_4arch4Sm80ELb1ELb0ELb0ELb0ELb0ELb0ELb0ELb0ELi2ELi2ELi4ELi2ELb0EEENS1_24CollectiveEpilogueBwdGQAISB_fSE_Li256ELb0ELb0EEENS1_25SingleTileBwdLPTSchedulerILb0ELi128ELb0EEEEEEEEEvNT_6ParamsE --------------------------
	.section	.nv.constant0._ZN7cutlass13device_kernelIN5flash19enable_sm80_to_sm89INS1_16FlashAttnBwdSm80INS1_25CollectiveMainloopBwdSm80ILi2ELi2EN4cute5tupleIJNS5_1CILi64EEENS7_ILi128EEENS7_ILi96EEEEEENS_10bfloat16_tEfNS_4arch4Sm80ELb1ELb0ELb0ELb0ELb0ELb0ELb0ELb0ELi2ELi2ELi4ELi2ELb0EEENS1_24CollectiveEpilogueBwdGQAISB_fSE_Li256ELb0ELb0EEENS1_25SingleTileBwdLPTSchedulerILb0ELi128ELb0EEEEEEEEEvNT_6ParamsE,"a",@progbits
	.sectionflags	@""
	.align	4
.nv.constant0._ZN7cutlass13device_kernelIN5flash19enable_sm80_to_sm89INS1_16FlashAttnBwdSm80INS1_25CollectiveMainloopBwdSm80ILi2ELi2EN4cute5tupleIJNS5_1CILi64EEENS7_ILi128EEENS7_ILi96EEEEEENS_10bfloat16_tEfNS_4arch4Sm80ELb1ELb0ELb0ELb0ELb0ELb0ELb0ELb0ELi2ELi2ELi4ELi2ELb0EEENS1_24CollectiveEpilogueBwdGQAISB_fSE_Li256ELb0ELb0EEENS1_25SingleTileBwdLPTSchedulerILb0ELi128ELb0EEEEEEEEEvNT_6ParamsE:
	.zero		1552


//--------------------- .nv.constant0._ZN7cutlass13device_kernelIN5flash19enable_sm80_to_sm89INS1_16FlashAttnBwdSm80INS1_25CollectiveMainloopBwdSm80ILi2ELi2EN4cute5tupleIJNS5_1CILi64EEENS7_ILi128EEENS7_ILi96EEEEEENS_10bfloat16_tEfNS_4arch4Sm80ELb1ELb0ELb0ELb0ELb1ELb0ELb0ELb0ELi2ELi2ELi4ELi2ELb0EEENS1_24CollectiveEpilogueBwdGQAISB_fSE_Li256ELb0ELb1EEENS1_25SingleTileBwdLPTSchedulerILb0ELi128ELb1EEEEEEEEEvNT_6ParamsE --------------------------
	.section	.nv.constant0._ZN7cutlass13device_kernelIN5flash19enable_sm80_to_sm89INS1_16FlashAttnBwdSm80INS1_25CollectiveMainloopBwdSm80ILi2ELi2EN4cute5tupleIJNS5_1CILi64EEENS7_ILi128EEENS7_ILi96EEEEEENS_10bfloat16_tEfNS_4arch4Sm80ELb1ELb0ELb0ELb0ELb1ELb0ELb0ELb0ELi2ELi2ELi4ELi2ELb0EEENS1_24CollectiveEpilogueBwdGQAISB_fSE_Li256ELb0ELb1EEENS1_25SingleTileBwdLPTSchedulerILb0ELi128ELb1EEEEEEEEEvNT_6ParamsE,"a",@progbits
	.sectionflags	@""
	.align	4
.nv.constant0._ZN7cutlass13device_kernelIN5flash19enable_sm80_to_sm89INS1_16FlashAttnBwdSm80INS1_25CollectiveMainloopBwdSm80ILi2ELi2EN4cute5tupleIJNS5_1CILi64EEENS7_ILi128EEENS7_ILi96EEEEEENS_10bfloat16_tEfNS_4arch4Sm80ELb1ELb0ELb0ELb0ELb1ELb0ELb0ELb0ELi2ELi2ELi4ELi2ELb0EEENS1_24CollectiveEpilogueBwdGQAISB_fSE_Li256ELb0ELb1EEENS1_25SingleTileBwdLPTSchedulerILb0ELi128ELb1EEEEEEEEEvNT_6ParamsE:
	.zero		1552


//--------------------- .nv.constant0._ZN7cutlass13device_kernelIN5flash22FlashAttnBwdPreprocessIN4cute5tupleIJNS3_1CILi64EEENS5_ILi96EEEEEENS_10bfloat16_tEfNS_4arch4Sm80ELb1ELb0EEEEEvNT_6ParamsE --------------------------
	.section	.nv.constant0._ZN7cutlass13device_kernelIN5flash22FlashAttnBwdPreprocessIN4cute5tupleIJNS3_1CILi64EEENS5_ILi96EEEEEENS_10bfloat16_tEfNS_4arch4Sm80ELb1ELb0EEEEEvNT_6ParamsE,"a",@progbits
	.sectionflags	@""
	.align	4
.nv.constant0._ZN7cutlass13device_kernelIN5flash22FlashAttnBwdPreprocessIN4cute5tupleIJNS3_1CILi64EEENS5_ILi96EEEEEENS_10bfloat16_tEfNS_4arch4Sm80ELb1ELb0EEEEEvNT_6ParamsE:
	.zero		1136


//--------------------- .nv.constant0._ZN7cutlass13device_kernelIN5flash19enable_sm80_to_sm89INS1_16FlashAttnBwdSm80INS1_25CollectiveMainloopBwdSm80ILi2ELi2EN4cute5tupleIJNS5_1CILi64EEENS7_ILi128EEENS7_ILi96EEEEEENS_10bfloat16_tEfNS_4arch4Sm80ELb1ELb0ELb0ELb1ELb0ELb0ELb0ELb0ELi2ELi2ELi4ELi2ELb0EEENS1_21CollectiveEpilogueBwdISB_SC_SE_Li256ELb1ELb0ELi2EEENS1_25SingleTileBwdLPTSchedulerILb1ELi128ELb0EEEEEEEEEvNT_6ParamsE --------------------------
	.section	.nv.constant0._ZN7cutlass13device_kernelIN5flash19enable_sm80_to_sm89INS1_16FlashAttnBwdSm80INS1_25CollectiveMainloopBwdSm80ILi2ELi2EN4cute5tupleIJNS5_1CILi64EEENS7_ILi128EEENS7_ILi96EEEEEENS_10bfloat16_tEfNS_4arch4Sm80ELb1ELb0ELb0ELb1ELb0ELb0ELb0ELb0ELi2ELi2ELi4ELi2ELb0EEENS1_21CollectiveEpilogueBwdISB_SC_SE_Li256ELb1ELb0ELi2EEENS1_25SingleTileBwdLPTSchedulerILb1ELi128ELb0EEEEEEEEEvNT_6ParamsE,"a",@progbits
	.sectionflags	@""
	.align	4
.nv.constant0._ZN7cutlass13device_kernelIN5flash19enable_sm80_to_sm89INS1_16FlashAttnBwdSm80INS1_25CollectiveMainloopBwdSm80ILi2ELi2EN4cute5tupleIJNS5_1CILi64EEENS7_ILi128EEENS7_ILi96EEEEEENS_10bfloat16_tEfNS_4arch4Sm80ELb1ELb0ELb0ELb1ELb0ELb0ELb0ELb0ELi2ELi2ELi4ELi2ELb0EEENS1_21CollectiveEpilogueBwdISB_SC_SE_Li256ELb1ELb0ELi2EEENS1_25SingleTileBwdLPTSchedulerILb1ELi128ELb0EEEEEEEEEvNT_6ParamsE:
	.zero		1544


//--------------------- .nv.constant0._ZN7cutlass13device_kernelIN5flash19enable_sm80_to_sm89INS1_16FlashAttnBwdSm80INS1_25CollectiveMainloopBwdSm80ILi2ELi2EN4cute5tupleIJNS5_1CILi64EEENS7_ILi128EEENS7_ILi96EEEEEENS_10bfloat16_tEfNS_4arch4Sm80ELb1ELb0ELb0ELb1ELb1ELb0ELb0ELb0ELi2ELi2ELi4ELi2ELb0EEENS1_21CollectiveEpilogueBwdISB_SC_SE_Li256ELb1ELb0ELi2EEENS1_25SingleTileBwdLPTSchedulerILb1ELi128ELb1EEEEEEEEEvNT_6ParamsE --------------------------
	.section	.nv.constant0._ZN7cutlass13device_kernelIN5flash19enable_sm80_to_sm89INS1_16FlashAttnBwdSm80INS1_25CollectiveMainloopBwdSm80ILi2ELi2EN4cute5tupleIJNS5_1CILi64EEENS7_ILi128EEENS7_ILi96EEEEEENS_10bfloat16_tEfNS_4arch4Sm80ELb1ELb0ELb0ELb1ELb1ELb0ELb0ELb0ELi2ELi2ELi4ELi2ELb0EEENS1_21CollectiveEpilogueBwdISB_SC_SE_Li256ELb1ELb0ELi2EEENS1_25SingleTileBwdLPTSchedulerILb1ELi128ELb1EEEEEEEEEvNT_6ParamsE,"a",@progbits
	.sectionflags	@""
	.align	4
.nv.constant0._ZN7cutlass13device_kernelIN5flash19enable_sm80_to_sm89INS1_16FlashAttnBwdSm80INS1_25CollectiveMainloopBwdSm80ILi2ELi2EN4cute5tupleIJNS5_1CILi64EEENS7_ILi128EEENS7_ILi96EEEEEENS_10bfloat16_tEfNS_4arch4Sm80ELb1ELb0ELb0ELb1ELb1ELb0ELb0ELb0ELi2ELi2ELi4ELi2ELb0EEENS1_21CollectiveEpilogueBwdISB_SC_SE_Li256ELb1ELb0ELi2EEENS1_25SingleTileBwdLPTSchedulerILb1ELi128ELb1EEEEEEEEEvNT_6ParamsE:
	.zero		1544


//--------------------- .nv.constant0._ZN7cutlass13device_kernelIN5flash19enable_sm80_to_sm89INS1_16FlashAttnBwdSm80INS1_25CollectiveMainloopBwdSm80ILi2ELi2EN4cute5tupleIJNS5_1CILi64EEENS7_ILi128EEENS7_ILi96EEEEEENS_10bfloat16_tEfNS_4arch4Sm80ELb1ELb0ELb0ELb1ELb0ELb0ELb0ELb0ELi2ELi2ELi4ELi2ELb0EEENS1_24CollectiveEpilogueBwdGQAISB_fSE_Li256ELb1ELb0EEENS1_25SingleTileBwdLPTSchedulerILb1ELi128ELb0EEEEEEEEEvNT_6ParamsE --------------------------
	.section	.nv.constant0._ZN7cutlass13device_kernelIN5flash19enable_sm80_to_sm89INS1_16FlashAttnBwdSm80INS1_25CollectiveMainloopBwdSm80ILi2ELi2EN4cute5tupleIJNS5_1CILi64EEENS7_ILi128EEENS7_ILi96EEEEEENS_10bfloat16_tEfNS_4arch4Sm80ELb1ELb0ELb0ELb1ELb0ELb0ELb0ELb0ELi2ELi2ELi4ELi2ELb0EEENS1_24CollectiveEpilogueBwdGQAISB_fSE_Li256ELb1ELb0EEENS1_25SingleTileBwdLPTSchedulerILb1ELi128ELb0EEEEEEEEEvNT_6ParamsE,"a",@progbits
	.sectionflags	@""
	.align	4
.nv.constant0._ZN7cutlass13device_kernelIN5flash19enable_sm80_to_sm89INS1_16FlashAttnBwdSm80INS1_25CollectiveMainloopBwdSm80ILi2ELi2EN4cute5tupleIJNS5_1CILi64EEENS7_ILi128EEENS7_ILi96EEEEEENS_10bfloat16_tEfNS_4arch4Sm80ELb1ELb0ELb0ELb1ELb0ELb0ELb0ELb0ELi2ELi2ELi4ELi2ELb0EEENS1_24CollectiveEpilogueBwdGQAISB_fSE_Li256ELb1ELb0EEENS1_25SingleTileBwdLPTSchedulerILb1ELi128ELb0EEEEEEEEEvNT_6ParamsE:
	.zero		1552


//--------------------- .nv.constant0._ZN7cutlass13device_kernelIN5flash32FlashAttnBwdPostprocessConvertdQIN4cute5tupleIJNS3_1CILi128EEENS5_ILi96EEEEEENS_10bfloat16_tEfNS_4arch4Sm80ELi256ENS3_8TiledMMAINS3_8MMA_AtomIJNS3_30SM80_16x8x16_F32BF16BF16F32_TNEEEENS3_6LayoutINS4_IJNS5_ILi4EEENS5_ILi2EEENS5_ILi1EEEEEENS4_IJSJ_SH_NS5_ILi0EEEEEEEENS4_IJNS5_ILi64EEENS5_ILi32EEENS5_ILi16EEEEEEEELb0EEEEEvNT_6ParamsE --------------------------
	.section	.nv.constant0._ZN7cutlass13device_kernelIN5flash32FlashAttnBwdPostprocessConvertdQIN4cute5tupleIJNS3_1CILi128EEENS5_ILi96EEEEEENS_10bfloat16_tEfNS_4arch4Sm80ELi256ENS3_8TiledMMAINS3_8MMA_AtomIJNS3_30SM80_16x8x16_F32BF16BF16F32_TNEEEENS3_6LayoutINS4_IJNS5_ILi4EEENS5_ILi2EEENS5_ILi1EEEEEENS4_IJSJ_SH_NS5_ILi0EEEEEEEENS4_IJNS5_ILi64EEENS5_ILi32EEENS5_ILi16EEEEEEEELb0EEEEEvNT_6ParamsE,"a",@progbits
	.sectionflags	@""
	.align	4
.nv.constant0._ZN7cutlass13device_kernelIN5flash32FlashAttnBwdPostprocessConvertdQIN4cute5tupleIJNS3_1CILi128EEENS5_ILi96EEEEEENS_10bfloat16_tEfNS_4arch4Sm80ELi256ENS3_8TiledMMAINS3_8MMA_AtomIJNS3_30SM80_16x8x16_F32BF16BF16F32_TNEEEENS3_6LayoutINS4_IJNS5_ILi4EEENS5_ILi2EEENS5_ILi1EEEEEENS4_IJSJ_SH_NS5_ILi0EEEEEEEENS4_IJNS5_ILi64EEENS5_ILi32EEENS5_ILi16EEEEEEEELb0EEEEEvNT_6ParamsE:
	.zero		1008


//--------------------- .nv.constant0._ZN7cutlass13device_kernelIN5flash32FlashAttnBwdPostprocessConvertdQIN4cute5tupleIJNS3_1CILi64EEENS5_ILi96EEEEEENS_10bfloat16_tEfNS_4arch4Sm80ELi256ENS3_8TiledMMAINS3_8MMA_AtomIJNS3_30SM80_16x8x16_F32BF16BF16F32_TNEEEENS3_6LayoutINS4_IJNS5_ILi2EEENS5_ILi4EEENS5_ILi1EEEEEENS4_IJSJ_SH_NS5_ILi0EEEEEEEENS4_IJNS5_ILi32EEESO_NS5_ILi16EEEEEEEELb0EEEEEvNT_6ParamsE --------------------------
	.section	.nv.constant0._ZN7cutlass13device_kernelIN5flash32FlashAttnBwdPostprocessConvertdQIN4cute5tupleIJNS3_1CILi64EEENS5_ILi96EEEEEENS_10bfloat16_tEfNS_4arch4Sm80ELi256ENS3_8TiledMMAINS3_8MMA_AtomIJNS3_30SM80_16x8x16_F32BF16BF16F32_TNEEEENS3_6LayoutINS4_IJNS5_ILi2EEENS5_ILi4EEENS5_ILi1EEEEEENS4_IJSJ_SH_NS5_ILi0EEEEEEEENS4_IJNS5_ILi32EEESO_NS5_ILi16EEEEEEEELb0EEEEEvNT_6ParamsE,"a",@progbits
	.sectionflags	@""
	.align	4
.nv.constant0._ZN7cutlass13device_kernelIN5flash32FlashAttnBwdPostprocessConvertdQIN4cute5tupleIJNS3_1CILi64EEENS5_ILi96EEEEEENS_10bfloat16_tEfNS_4arch4Sm80ELi256ENS3_8TiledMMAINS3_8MMA_AtomIJNS3_30SM80_16x8x16_F32BF16BF16F32_TNEEEENS3_6LayoutINS4_IJNS5_ILi2EEENS5_ILi4EEENS5_ILi1EEEEEENS4_IJSJ_SH_NS5_ILi0EEEEEEEENS4_IJNS5_ILi32EEESO_NS5_ILi16EEEEEEEELb0EEEEEvNT_6ParamsE:
	.zero		1008


//--------------------- .nv.constant0._ZN7cutlass13device_kernelIN5flash19enable_sm80_to_sm89INS1_16FlashAttnBwdSm80INS1_25CollectiveMainloopBwdSm80ILi2ELi2EN4cute5tupleIJNS5_1CILi64EEENS7_ILi128EEENS7_ILi96EEEEEENS_10bfloat16_tEfNS_4arch4Sm80ELb1ELb0ELb0ELb1ELb1ELb0ELb0ELb0ELi2ELi2ELi4ELi2ELb0EEENS1_24CollectiveEpilogueBwdGQAISB_fSE_Li256ELb1ELb1EEENS1_25SingleTileBwdLPTSchedulerILb1ELi128ELb1EEEEEEEEEvNT_6ParamsE --------------------------
	.section	.nv.constant0._ZN7cutlass13device_kernelIN5flash19enable_sm80_to_sm89INS1_16FlashAttnBwdSm80INS1_25CollectiveMainloopBwdSm80ILi2ELi2EN4cute5tupleIJNS5_1CILi64EEENS7_ILi128EEENS7_ILi96EEEEEENS_10bfloat16_tEfNS_4arch4Sm80ELb1ELb0ELb0ELb1ELb1ELb0ELb0ELb0ELi2ELi2ELi4ELi2ELb0EEENS1_24CollectiveEpilogueBwdGQAISB_fSE_Li256ELb1ELb1EEENS1_25SingleTileBwdLPTSchedulerILb1ELi128ELb1EEEEEEEEEvNT_6ParamsE,"a",@progbits
	.sectionflags	@""
	.align	4
.nv.constant0._ZN7cutlass13device_kernelIN5flash19enable_sm80_to_sm89INS1_16FlashAttnBwdSm80INS1_25CollectiveMainloopBwdSm80ILi2ELi2EN4cute5tupleIJNS5_1CILi64EEENS7_ILi128EEENS7_ILi96EEEEEENS_10bfloat16_tEfNS_4arch4Sm80ELb1ELb0ELb0ELb1ELb1ELb0ELb0ELb0ELi2ELi2ELi4ELi2ELb0EEENS1_24CollectiveEpilogueBwdGQAISB_fSE_Li256ELb1ELb1EEENS1_25SingleTileBwdLPTSchedulerILb1ELi128ELb1EEEEEEEEEvNT_6ParamsE:
	.zero		1552


//--------------------- .nv.constant0._ZN7cutlass13device_kernelIN5flash22FlashAttnBwdPreprocessIN4cute5tupleIJNS3_1CILi64EEENS5_ILi96EEEEEENS_10bfloat16_tEfNS_4arch4Sm80ELb1ELb1EEEEEvNT_6ParamsE --------------------------
	.section	.nv.constant0._ZN7cutlass13device_kernelIN5flash22FlashAttnBwdPreprocessIN4cute5tupleIJNS3_1CILi64EEENS5_ILi96EEEEEENS_10bfloat16_tEfNS_4arch4Sm80ELb1ELb1EEEEEvNT_6ParamsE,"a",@progbits
	.sectionflags	@""
	.align	4
.nv.constant0._ZN7cutlass13device_kernelIN5flash22FlashAttnBwdPreprocessIN4cute5tupleIJNS3_1CILi64EEENS5_ILi96EEEEEENS_10bfloat16_tEfNS_4arch4Sm80ELb1ELb1EEEEEvNT_6ParamsE:
	.zero		1136


//--------------------- SYMBOLS --------------------------

	.type		.nv.reservedSmem.offset0,@object
	.size		.nv.reservedSmem.offset0,0x4
	.type		.nv.reservedSmem.cap,@object
	.size		.nv.reservedSmem.cap,0x4
